// auto-generated by cutlass_sweep.conv — config: {"arch": "sm_90", "cluster_m": 2, "cluster_n": 1, "conv_kind": "fprop", "dtype": "e4m3", "ndim": 2, "tile_k": 64, "tile_m": 256, "tile_n": 128}
#include "cutlass/cutlass.h"
#include "cute/tensor.hpp"
#include "cutlass/kernel_hardware_info.hpp"
#include "cutlass/conv/convolution.h"
#include "cutlass/conv/dispatch_policy.hpp"
#include "cutlass/conv/collective/collective_builder.hpp"
#include "cutlass/conv/kernel/conv_universal.hpp"
#include "cutlass/conv/device/conv_universal_adapter.hpp"
#include "cutlass/epilogue/collective/collective_builder.hpp"

using namespace cute;
using Elem = cutlass::float_e4m3_t;
using Acc  = float;
using LayoutAB = cutlass::layout::TensorNHWC;
using LayoutC  = cutlass::layout::TensorNHWC;
constexpr auto ConvOp = cutlass::conv::Operator::kFprop;
using TileShape    = Shape<_256, _128, Shape<_64>>;
using ClusterShape = Shape<_2, _1, _1>;

using CollectiveEpilogue = typename cutlass::epilogue::collective::CollectiveBuilder<
    cutlass::arch::Sm90, cutlass::arch::OpClassTensorOp,
    TileShape, ClusterShape,
    cutlass::epilogue::collective::EpilogueTileAuto,
    Acc, Acc,
    Elem, LayoutC, 128 / cutlass::sizeof_bits<Elem>::value,
    Elem, LayoutC, 128 / cutlass::sizeof_bits<Elem>::value,
    cutlass::epilogue::collective::EpilogueScheduleAuto
  >::CollectiveOp;

using CollectiveMainloop = typename cutlass::conv::collective::CollectiveBuilder<
    cutlass::arch::Sm90, cutlass::arch::OpClassTensorOp, ConvOp,
    Elem, LayoutAB, 128 / cutlass::sizeof_bits<Elem>::value,
    Elem, LayoutAB, 128 / cutlass::sizeof_bits<Elem>::value,
    Acc,
    TileShape, ClusterShape,
    cutlass::conv::collective::StageCountAutoCarveout<
        static_cast<int>(sizeof(typename CollectiveEpilogue::SharedStorage))>,
    cutlass::conv::collective::KernelScheduleAuto
  >::CollectiveOp;

using ProblemShape = cutlass::conv::ConvProblemShape<
    ConvOp, CollectiveMainloop::DispatchPolicy::NumSpatialDimensions>;
using ConvKernel = cutlass::conv::kernel::ConvUniversal<
    ProblemShape, CollectiveMainloop, CollectiveEpilogue>;
using Conv = cutlass::conv::device::ConvUniversalAdapter<ConvKernel>;

auto* _anchor = &cutlass::device_kernel<ConvKernel>;


// ===== COMPILED SASS (sm_90a) =====

	.target	sm_90a

	.elftype	@"ET_EXEC"


//--------------------- .note.nv.tkinfo           --------------------------
	.section	.note.nv.tkinfo,"",@"SHT_NOTE"
	.sectionflags	@"SHF_NOTE_NV_TKINFO"
	.tkinfo
        /*0018*/ 	.word	0x00000002
        /*0030*/ 	.string	""
        /*0030*/ 	.string	"ptxas"
        /*0030*/ 	.string	"Cuda compilation tools, release 13.0, V13.0.88"
        /*0030*/ 	.string	"Build cuda_13.0.r13.0/compiler.36424714_0"
        /*0030*/ 	.string	"-arch sm_90a -m 64 "



//--------------------- .note.nv.cuinfo           --------------------------
	.section	.note.nv.cuinfo,"",@"SHT_NOTE"
	.sectionflags	@"SHF_NOTE_NV_CUINFO"
        /*0018*/ 	.short	0x0002
        /*001a*/ 	.short	0x005a
        /*001c*/ 	.short	0x0082
	.zero		2


//--------------------- .nv.info                  --------------------------
	.section	.nv.info,"",@"SHT_CUDA_INFO"
	.align	4


	//----- nvinfo : EIATTR_REGCOUNT
	.align		4
        /*0000*/ 	.byte	0x04, 0x2f
        /*0002*/ 	.short	(.L_12 - .L_11)
	.align		4
.L_11:
        /*0004*/ 	.word	index@(_ZN7cutlass13device_kernelINS_4conv6kernel13ConvUniversalINS1_16ConvProblemShapeILNS1_8OperatorE0ELi2EEENS1_10collective14CollectiveConvINS1_46MainloopSm90TmaGmmaWarpSpecializedImplicitGemmILS5_0ELi9ELi2EN4cute5tupleIJNSA_1CILi2EEENSC_ILi1EEESE_EEENS1_36KernelImplicitTmaWarpSpecializedSm90ELi1EEENSB_IJNSC_ILi256EEENSC_ILi128EEENSB_IJNSC_ILi64EEEEEEEEENS_12float_e4m3_tESN_NSA_8TiledMMAINSA_8MMA_AtomIJNSA_4SM904GMMA31MMA_64x128x32_F32E4M3E4M3_SS_TNILNSR_7ScaleInE1ELST_1EEEEEENSA_6LayoutINSB_IJSE_SE_SE_EEENSB_IJNSC_ILi0EEESY_SY_EEEEENSB_IJNSA_10UnderscoreES11_S11_EEEEENS7_6detail26Sm90ImplicitGemmTileTraitsINSA_20SM90_TMA_LOAD_IM2COLENSA_14ComposedLayoutINSA_7SwizzleILi2ELi4ELi3EEENSA_18smem_ptr_flag_bitsILi8EEENSW_INSB_IJNSB_IJNSC_ILi8EEENSC_ILi32EEEEEENSB_IJSK_SE_EEENSB_IJSE_NSC_ILi9EEEEEEEEENSB_IJNSB_IJSK_NSC_ILi512EEEEEENSB_IJSE_SY_EEENSB_IJSY_NSC_ILi16384EEEEEEEEEEEEEvEENS15_INSA_23SM90_TMA_LOAD_MULTICASTENS17_IS19_S1B_NSW_INSB_IJNSB_IJS1C_NSC_ILi16EEEEEES1F_S1H_EEENSB_IJS1K_S1L_NSB_IJSY_NSC_ILi8192EEEEEEEEEEEEEvEEEENS_8epilogue10collective6detail29Sm90TmaWarpSpecializedAdapterINS24_15DefaultEpilogueISN_NSB_IJNSB_IJlllEEESE_SY_EEES29_NS23_6thread17LinearCombinationISN_Li1EffLNS2A_9ScaleType4KindE0ELNS_15FloatRoundStyleE2ESN_EENS_4gemm15EpilogueDefaultEEEEEvvEEEEvNT_6ParamsE)
        /*0008*/ 	.word	0x000000ff


	//----- nvinfo : EIATTR_FRAME_SIZE
	.align		4
.L_12:
        /*000c*/ 	.byte	0x04, 0x11
        /*000e*/ 	.short	(.L_14 - .L_13)
	.align		4
.L_13:
        /*0010*/ 	.word	index@(_ZN7cutlass13device_kernelINS_4conv6kernel13ConvUniversalINS1_16ConvProblemShapeILNS1_8OperatorE0ELi2EEENS1_10collective14CollectiveConvINS1_46MainloopSm90TmaGmmaWarpSpecializedImplicitGemmILS5_0ELi9ELi2EN4cute5tupleIJNSA_1CILi2EEENSC_ILi1EEESE_EEENS1_36KernelImplicitTmaWarpSpecializedSm90ELi1EEENSB_IJNSC_ILi256EEENSC_ILi128EEENSB_IJNSC_ILi64EEEEEEEEENS_12float_e4m3_tESN_NSA_8TiledMMAINSA_8MMA_AtomIJNSA_4SM904GMMA31MMA_64x128x32_F32E4M3E4M3_SS_TNILNSR_7ScaleInE1ELST_1EEEEEENSA_6LayoutINSB_IJSE_SE_SE_EEENSB_IJNSC_ILi0EEESY_SY_EEEEENSB_IJNSA_10UnderscoreES11_S11_EEEEENS7_6detail26Sm90ImplicitGemmTileTraitsINSA_20SM90_TMA_LOAD_IM2COLENSA_14ComposedLayoutINSA_7SwizzleILi2ELi4ELi3EEENSA_18smem_ptr_flag_bitsILi8EEENSW_INSB_IJNSB_IJNSC_ILi8EEENSC_ILi32EEEEEENSB_IJSK_SE_EEENSB_IJSE_NSC_ILi9EEEEEEEEENSB_IJNSB_IJSK_NSC_ILi512EEEEEENSB_IJSE_SY_EEENSB_IJSY_NSC_ILi16384EEEEEEEEEEEEEvEENS15_INSA_23SM90_TMA_LOAD_MULTICASTENS17_IS19_S1B_NSW_INSB_IJNSB_IJS1C_NSC_ILi16EEEEEES1F_S1H_EEENSB_IJS1K_S1L_NSB_IJSY_NSC_ILi8192EEEEEEEEEEEEEvEEEENS_8epilogue10collective6detail29Sm90TmaWarpSpecializedAdapterINS24_15DefaultEpilogueISN_NSB_IJNSB_IJlllEEESE_SY_EEES29_NS23_6thread17LinearCombinationISN_Li1EffLNS2A_9ScaleType4KindE0ELNS_15FloatRoundStyleE2ESN_EENS_4gemm15EpilogueDefaultEEEEEvvEEEEvNT_6ParamsE)
        /*0014*/ 	.word	0x00000270


	//----- nvinfo : EIATTR_MIN_STACK_SIZE
	.align		4
.L_14:
        /*0018*/ 	.byte	0x04, 0x12
        /*001a*/ 	.short	(.L_16 - .L_15)
	.align		4
.L_15:
        /*001c*/ 	.word	index@(_ZN7cutlass13device_kernelINS_4conv6kernel13ConvUniversalINS1_16ConvProblemShapeILNS1_8OperatorE0ELi2EEENS1_10collective14CollectiveConvINS1_46MainloopSm90TmaGmmaWarpSpecializedImplicitGemmILS5_0ELi9ELi2EN4cute5tupleIJNSA_1CILi2EEENSC_ILi1EEESE_EEENS1_36KernelImplicitTmaWarpSpecializedSm90ELi1EEENSB_IJNSC_ILi256EEENSC_ILi128EEENSB_IJNSC_ILi64EEEEEEEEENS_12float_e4m3_tESN_NSA_8TiledMMAINSA_8MMA_AtomIJNSA_4SM904GMMA31MMA_64x128x32_F32E4M3E4M3_SS_TNILNSR_7ScaleInE1ELST_1EEEEEENSA_6LayoutINSB_IJSE_SE_SE_EEENSB_IJNSC_ILi0EEESY_SY_EEEEENSB_IJNSA_10UnderscoreES11_S11_EEEEENS7_6detail26Sm90ImplicitGemmTileTraitsINSA_20SM90_TMA_LOAD_IM2COLENSA_14ComposedLayoutINSA_7SwizzleILi2ELi4ELi3EEENSA_18smem_ptr_flag_bitsILi8EEENSW_INSB_IJNSB_IJNSC_ILi8EEENSC_ILi32EEEEEENSB_IJSK_SE_EEENSB_IJSE_NSC_ILi9EEEEEEEEENSB_IJNSB_IJSK_NSC_ILi512EEEEEENSB_IJSE_SY_EEENSB_IJSY_NSC_ILi16384EEEEEEEEEEEEEvEENS15_INSA_23SM90_TMA_LOAD_MULTICASTENS17_IS19_S1B_NSW_INSB_IJNSB_IJS1C_NSC_ILi16EEEEEES1F_S1H_EEENSB_IJS1K_S1L_NSB_IJSY_NSC_ILi8192EEEEEEEEEEEEEvEEEENS_8epilogue10collective6detail29Sm90TmaWarpSpecializedAdapterINS24_15DefaultEpilogueISN_NSB_IJNSB_IJlllEEESE_SY_EEES29_NS23_6thread17LinearCombinationISN_Li1EffLNS2A_9ScaleType4KindE0ELNS_15FloatRoundStyleE2ESN_EENS_4gemm15EpilogueDefaultEEEEEvvEEEEvNT_6ParamsE)
        /*0020*/ 	.word	0x00000270
.L_16:


//--------------------- .nv.compat                --------------------------
	.section	.nv.compat,"",@"SHT_CUDA_COMPAT_INFO"
	.align	4
        /*0000*/ 	.byte	0x02, 0x09, 0x01, 0x00, 0x02, 0x02, 0x04, 0x00, 0x02, 0x05, 0x05, 0x00, 0x03, 0x07, 0x01, 0x01
        /*0010*/ 	.byte	0x02, 0x03, 0x01, 0x00, 0x02, 0x06, 0x01, 0x00, 0x04, 0x0b, 0x08, 0x00, 0x00, 0x00, 0x00, 0x00
        /*0020*/ 	.byte	0x00, 0x00, 0x00, 0x00


//--------------------- .nv.info._ZN7cutlass13device_kernelINS_4conv6kernel13ConvUniversalINS1_16ConvProblemShapeILNS1_8OperatorE0ELi2EEENS1_10collective14CollectiveConvINS1_46MainloopSm90TmaGmmaWarpSpecializedImplicitGemmILS5_0ELi9ELi2EN4cute5tupleIJNSA_1CILi2EEENSC_ILi1EEESE_EEENS1_36KernelImplicitTmaWarpSpecializedSm90ELi1EEENSB_IJNSC_ILi256EEENSC_ILi128EEENSB_IJNSC_ILi64EEEEEEEEENS_12float_e4m3_tESN_NSA_8TiledMMAINSA_8MMA_AtomIJNSA_4SM904GMMA31MMA_64x128x32_F32E4M3E4M3_SS_TNILNSR_7ScaleInE1ELST_1EEEEEENSA_6LayoutINSB_IJSE_SE_SE_EEENSB_IJNSC_ILi0EEESY_SY_EEEEENSB_IJNSA_10UnderscoreES11_S11_EEEEENS7_6detail26Sm90ImplicitGemmTileTraitsINSA_20SM90_TMA_LOAD_IM2COLENSA_14ComposedLayoutINSA_7SwizzleILi2ELi4ELi3EEENSA_18smem_ptr_flag_bitsILi8EEENSW_INSB_IJNSB_IJNSC_ILi8EEENSC_ILi32EEEEEENSB_IJSK_SE_EEENSB_IJSE_NSC_ILi9EEEEEEEEENSB_IJNSB_IJSK_NSC_ILi512EEEEEENSB_IJSE_SY_EEENSB_IJSY_NSC_ILi16384EEEEEEEEEEEEEvEENS15_INSA_23SM90_TMA_LOAD_MULTICASTENS17_IS19_S1B_NSW_INSB_IJNSB_IJS1C_NSC_ILi16EEEEEES1F_S1H_EEENSB_IJS1K_S1L_NSB_IJSY_NSC_ILi8192EEEEEEEEEEEEEvEEEENS_8epilogue10collective6detail29Sm90TmaWarpSpecializedAdapterINS24_15DefaultEpilogueISN_NSB_IJNSB_IJlllEEESE_SY_EEES29_NS23_6thread17LinearCombinationISN_Li1EffLNS2A_9ScaleType4KindE0ELNS_15FloatRoundStyleE2ESN_EENS_4gemm15EpilogueDefaultEEEEEvvEEEEvNT_6ParamsE --------------------------
	.section	.nv.info._ZN7cutlass13device_kernelINS_4conv6kernel13ConvUniversalINS1_16ConvProblemShapeILNS1_8OperatorE0ELi2EEENS1_10collective14CollectiveConvINS1_46MainloopSm90TmaGmmaWarpSpecializedImplicitGemmILS5_0ELi9ELi2EN4cute5tupleIJNSA_1CILi2EEENSC_ILi1EEESE_EEENS1_36KernelImplicitTmaWarpSpecializedSm90ELi1EEENSB_IJNSC_ILi256EEENSC_ILi128EEENSB_IJNSC_ILi64EEEEEEEEENS_12float_e4m3_tESN_NSA_8TiledMMAINSA_8MMA_AtomIJNSA_4SM904GMMA31MMA_64x128x32_F32E4M3E4M3_SS_TNILNSR_7ScaleInE1ELST_1EEEEEENSA_6LayoutINSB_IJSE_SE_SE_EEENSB_IJNSC_ILi0EEESY_SY_EEEEENSB_IJNSA_10UnderscoreES11_S11_EEEEENS7_6detail26Sm90ImplicitGemmTileTraitsINSA_20SM90_TMA_LOAD_IM2COLENSA_14ComposedLayoutINSA_7SwizzleILi2ELi4ELi3EEENSA_18smem_ptr_flag_bitsILi8EEENSW_INSB_IJNSB_IJNSC_ILi8EEENSC_ILi32EEEEEENSB_IJSK_SE_EEENSB_IJSE_NSC_ILi9EEEEEEEEENSB_IJNSB_IJSK_NSC_ILi512EEEEEENSB_IJSE_SY_EEENSB_IJSY_NSC_ILi16384EEEEEEEEEEEEEvEENS15_INSA_23SM90_TMA_LOAD_MULTICASTENS17_IS19_S1B_NSW_INSB_IJNSB_IJS1C_NSC_ILi16EEEEEES1F_S1H_EEENSB_IJS1K_S1L_NSB_IJSY_NSC_ILi8192EEEEEEEEEEEEEvEEEENS_8epilogue10collective6detail29Sm90TmaWarpSpecializedAdapterINS24_15DefaultEpilogueISN_NSB_IJNSB_IJlllEEESE_SY_EEES29_NS23_6thread17LinearCombinationISN_Li1EffLNS2A_9ScaleType4KindE0ELNS_15FloatRoundStyleE2ESN_EENS_4gemm15EpilogueDefaultEEEEEvvEEEEvNT_6ParamsE,"",@"SHT_CUDA_INFO"
	.sectionflags	@""
	.align	4


	//----- nvinfo : EIATTR_CUDA_API_VERSION
	.align		4
        /*0000*/ 	.byte	0x04, 0x37
        /*0002*/ 	.short	(.L_18 - .L_17)
.L_17:
        /*0004*/ 	.word	0x00000082


	//----- nvinfo : EIATTR_KPARAM_INFO
	.align		4
.L_18:
        /*0008*/ 	.byte	0x04, 0x17
        /*000a*/ 	.short	(.L_20 - .L_19)
.L_19:
        /*000c*/ 	.word	0x00000000
        /*0010*/ 	.short	0x0000
        /*0012*/ 	.short	0x0070
        /*0014*/ 	.byte	0x00, 0xf0, 0x01, 0x0e


	//----- nvinfo : EIATTR_SPARSE_MMA_MASK
	.align		4
.L_20:
        /*0018*/ 	.byte	0x03, 0x50
        /*001a*/ 	.short	0x0000


	//----- nvinfo : EIATTR_MAXREG_COUNT
	.align		4
        /*001c*/ 	.byte	0x03, 0x1b
        /*001e*/ 	.short	0x00ff


	//----- nvinfo : EIATTR_NUM_BARRIERS
	.align		4
        /*0020*/ 	.byte	0x02, 0x4c
        /*0022*/ 	.byte	0x01
	.zero		1


	//----- nvinfo : EIATTR_ANNOTATIONS
	.align		4
        /*0024*/ 	.byte	0x04, 0x55
        /*0026*/ 	.short	(.L_22 - .L_21)


	//   ....[0]....
.L_21:
        /*0028*/ 	.word	0x00000001
        /*002c*/ 	.byte	0x80, 0x0b, 0x00, 0x00, 0x01, 0x00, 0x00, 0x00, 0xc0, 0x0b, 0x00, 0x00, 0x01, 0x00, 0x00, 0x00
        /* <DEDUP_REMOVED lines=236> */
        /*0efc*/ 	.byte	0x20, 0xbb, 0x01, 0x00, 0x01, 0x00, 0x00, 0x00, 0xb0, 0xbb, 0x01, 0x00


	//----- nvinfo : EIATTR_MERCURY_ISA_VERSION
	.align		4
.L_22:
        /*0f08*/ 	.byte	0x03, 0x5f
        /*0f0a*/ 	.short	0x0101


	//----- nvinfo : EIATTR_INT_WARP_WIDE_INSTR_OFFSETS
	.align		4
        /*0f0c*/ 	.byte	0x04, 0x31
        /*0f0e*/ 	.short	(.L_24 - .L_23)


	//   ....[0]....
.L_23:
        /*0f10*/ 	.word	0x00003b20


	//   ....[1]....
        /*0f14*/ 	.word	0x0000fec0


	//   ....[2]....
        /*0f18*/ 	.word	0x0000ffe0


	//   ....[3]....
        /*0f1c*/ 	.word	0x00010170


	//   ....[4]....
        /*0f20*/ 	.word	0x000102b0


	//   ....[5]....
        /*0f24*/ 	.word	0x00010410


	//   ....[6]....
        /*0f28*/ 	.word	0x00010530


	//   ....[7]....
        /*0f2c*/ 	.word	0x00010650


	//   ....[8]....
        /*0f30*/ 	.word	0x00010790


	//   ....[9]....
        /*0f34*/ 	.word	0x000108e0


	//   ....[10]....
        /*0f38*/ 	.word	0x00010a10


	//   ....[11]....
        /*0f3c*/ 	.word	0x00010b30


	//   ....[12]....
        /*0f40*/ 	.word	0x00010c70


	//   ....[13]....
        /*0f44*/ 	.word	0x00010dc0


	//   ....[14]....
        /*0f48*/ 	.word	0x00010ef0


	//   ....[15]....
        /*0f4c*/ 	.word	0x00011010


	//   ....[16]....
        /*0f50*/ 	.word	0x00011150


	//   ....[17]....
        /*0f54*/ 	.word	0x000112a0


	//   ....[18]....
        /*0f58*/ 	.word	0x000113d0


	//   ....[19]....
        /*0f5c*/ 	.word	0x000114f0


	//   ....[20]....
        /*0f60*/ 	.word	0x00011630


	//   ....[21]....
        /*0f64*/ 	.word	0x00011780


	//   ....[22]....
        /*0f68*/ 	.word	0x000118b0


	//   ....[23]....
        /*0f6c*/ 	.word	0x000119d0


	//   ....[24]....
        /*0f70*/ 	.word	0x00011b10


	//   ....[25]....
        /*0f74*/ 	.word	0x00011c60


	//   ....[26]....
        /*0f78*/ 	.word	0x00011d90


	//   ....[27]....
        /*0f7c*/ 	.word	0x00011eb0


	//   ....[28]....
        /*0f80*/ 	.word	0x00011ff0


	//   ....[29]....
        /*0f84*/ 	.word	0x00012140


	//   ....[30]....
        /*0f88*/ 	.word	0x00012270


	//   ....[31]....
        /*0f8c*/ 	.word	0x00012390


	//   ....[32]....
        /*0f90*/ 	.word	0x000124d0


	//   ....[33]....
        /*0f94*/ 	.word	0x00012620


	//   ....[34]....
        /*0f98*/ 	.word	0x00012750


	//   ....[35]....
        /*0f9c*/ 	.word	0x00012870


	//   ....[36]....
        /*0fa0*/ 	.word	0x000129b0


	//   ....[37]....
        /*0fa4*/ 	.word	0x00012b00


	//   ....[38]....
        /*0fa8*/ 	.word	0x00012c30


	//   ....[39]....
        /*0fac*/ 	.word	0x00012d50


	//   ....[40]....
        /*0fb0*/ 	.word	0x00012e90


	//   ....[41]....
        /*0fb4*/ 	.word	0x00012fe0


	//   ....[42]....
        /*0fb8*/ 	.word	0x00013110


	//   ....[43]....
        /*0fbc*/ 	.word	0x00013230


	//   ....[44]....
        /*0fc0*/ 	.word	0x00013370


	//   ....[45]....
        /*0fc4*/ 	.word	0x000134c0


	//   ....[46]....
        /*0fc8*/ 	.word	0x000135f0


	//   ....[47]....
        /*0fcc*/ 	.word	0x00013710


	//   ....[48]....
        /*0fd0*/ 	.word	0x00013850


	//   ....[49]....
        /*0fd4*/ 	.word	0x000139a0


	//   ....[50]....
        /*0fd8*/ 	.word	0x00013ad0


	//   ....[51]....
        /*0fdc*/ 	.word	0x00013bf0


	//   ....[52]....
        /*0fe0*/ 	.word	0x00013d30


	//   ....[53]....
        /*0fe4*/ 	.word	0x00013e80


	//   ....[54]....
        /*0fe8*/ 	.word	0x00013fb0


	//   ....[55]....
        /*0fec*/ 	.word	0x000140d0


	//   ....[56]....
        /*0ff0*/ 	.word	0x00014210


	//   ....[57]....
        /*0ff4*/ 	.word	0x00014360


	//   ....[58]....
        /*0ff8*/ 	.word	0x00014480


	//   ....[59]....
        /*0ffc*/ 	.word	0x00014590


	//   ....[60]....
        /*1000*/ 	.word	0x000146c0


	//   ....[61]....
        /*1004*/ 	.word	0x00014800


	//   ....[62]....
        /*1008*/ 	.word	0x00014920


	//   ....[63]....
        /*100c*/ 	.word	0x00014a30


	//   ....[64]....
        /*1010*/ 	.word	0x0001ce40


	//   ....[65]....
        /*1014*/ 	.word	0x0001cf10


	//   ....[66]....
        /*1018*/ 	.word	0x0001d2b0


	//   ....[67]....
        /*101c*/ 	.word	0x0001d330


	//   ....[68]....
        /*1020*/ 	.word	0x0001d690


	//   ....[69]....
        /*1024*/ 	.word	0x0001d710


	//   ....[70]....
        /*1028*/ 	.word	0x0001da70


	//   ....[71]....
        /*102c*/ 	.word	0x0001daf0


	//   ....[72]....
        /*1030*/ 	.word	0x0001de50


	//   ....[73]....
        /*1034*/ 	.word	0x0001ded0


	//   ....[74]....
        /*1038*/ 	.word	0x0001e230


	//   ....[75]....
        /*103c*/ 	.word	0x0001e2b0


	//   ....[76]....
        /*1040*/ 	.word	0x0001e610


	//   ....[77]....
        /*1044*/ 	.word	0x0001e690


	//   ....[78]....
        /*1048*/ 	.word	0x0001e9f0


	//   ....[79]....
        /*104c*/ 	.word	0x0001ea70


	//   ....[80]....
        /*1050*/ 	.word	0x0001edd0


	//   ....[81]....
        /*1054*/ 	.word	0x0001ee50


	//   ....[82]....
        /*1058*/ 	.word	0x0001f1b0


	//   ....[83]....
        /*105c*/ 	.word	0x0001f230


	//   ....[84]....
        /*1060*/ 	.word	0x0001f590


	//   ....[85]....
        /*1064*/ 	.word	0x0001f610


	//   ....[86]....
        /*1068*/ 	.word	0x0001f970


	//   ....[87]....
        /*106c*/ 	.word	0x0001f9f0


	//   ....[88]....
        /*1070*/ 	.word	0x0001fd50


	//   ....[89]....
        /*1074*/ 	.word	0x0001fdd0


	//   ....[90]....
        /*1078*/ 	.word	0x00020130


	//   ....[91]....
        /*107c*/ 	.word	0x000201b0


	//   ....[92]....
        /*1080*/ 	.word	0x00020510


	//   ....[93]....
        /*1084*/ 	.word	0x00020590


	//   ....[94]....
        /*1088*/ 	.word	0x00020920


	//   ....[95]....
        /*108c*/ 	.word	0x00020940


	//----- nvinfo : EIATTR_COOP_GROUP_MASK_REGIDS
	.align		4
.L_24:
        /*1090*/ 	.byte	0x04, 0x29
        /*1092*/ 	.short	(.L_26 - .L_25)


	//   ....[0]....
.L_25:
        /*1094*/ 	.word	0xffffffff


	//   ....[1]....
        /*1098*/ 	.word	0xffffffff


	//   ....[2]....
        /*109c*/ 	.word	0xffffffff


	//   ....[3]....
        /*10a0*/ 	.word	0xffffffff


	//----- nvinfo : EIATTR_COOP_GROUP_INSTR_OFFSETS
	.align		4
.L_26:
        /*10a4*/ 	.byte	0x04, 0x28
        /*10a6*/ 	.short	(.L_28 - .L_27)


	//   ....[0]....
.L_27:
        /*10a8*/ 	.word	0x00000080


	//   ....[1]....
        /*10ac*/ 	.word	0x000000b0


	//   ....[2]....
        /*10b0*/ 	.word	0x000001b0


	//   ....[3]....
        /*10b4*/ 	.word	0x000007a0


	//----- nvinfo : EIATTR_MBARRIER_INSTR_OFFSETS
	.align		4
.L_28:
        /*10b8*/ 	.byte	0x04, 0x39
        /*10ba*/ 	.short	(.L_30 - .L_29)


	//   ....[0]....
.L_29:
        /*10bc*/ 	.word	0x000003e0
        /*10c0*/ 	.word	0x000000ff
        /*10c4*/ 	.word	0x00036000
        /*10c8*/ 	.short	0x0100
        /*10ca*/ 	.byte	0x0a
	.zero		1


	//   ....[1]....
        /*10cc*/ 	.word	0x000003f0
        /*10d0*/ 	.word	0x000000ff
        /*10d4*/ 	.word	0x00036048
        /*10d8*/ 	.short	0x0100
        /*10da*/ 	.byte	0x0a
	.zero		1


	//   ....[2]....
        /*10dc*/ 	.word	0x00000400
        /*10e0*/ 	.word	0x000000ff
        /*10e4*/ 	.word	0x00036008
        /*10e8*/ 	.short	0x0100
        /*10ea*/ 	.byte	0x0a
	.zero		1


	//   ....[3]....
        /*10ec*/ 	.word	0x00000410
        /*10f0*/ 	.word	0x000000ff
        /*10f4*/ 	.word	0x00036050
        /*10f8*/ 	.short	0x0100
        /*10fa*/ 	.byte	0x0a
	.zero		1


	//   ....[4]....
        /*10fc*/ 	.word	0x00000420
        /*1100*/ 	.word	0x000000ff
        /*1104*/ 	.word	0x00036010
        /*1108*/ 	.short	0x0100
        /*110a*/ 	.byte	0x0a
	.zero		1


	//   ....[5]....
        /*110c*/ 	.word	0x00000430
        /*1110*/ 	.word	0x000000ff
        /*1114*/ 	.word	0x00036058
        /*1118*/ 	.short	0x0100
        /*111a*/ 	.byte	0x0a
	.zero		1


	//   ....[6]....
        /*111c*/ 	.word	0x00000440
        /*1120*/ 	.word	0x000000ff
        /*1124*/ 	.word	0x00036018
        /*1128*/ 	.short	0x0100
        /*112a*/ 	.byte	0x0a
	.zero		1


	//   ....[7]....
        /*112c*/ 	.word	0x00000450
        /*1130*/ 	.word	0x000000ff
        /*1134*/ 	.word	0x00036060
        /*1138*/ 	.short	0x0100
        /*113a*/ 	.byte	0x0a
	.zero		1


	//   ....[8]....
        /*113c*/ 	.word	0x00000460
        /*1140*/ 	.word	0x000000ff
        /*1144*/ 	.word	0x00036020
        /*1148*/ 	.short	0x0100
        /*114a*/ 	.byte	0x0a
	.zero		1


	//   ....[9]....
        /*114c*/ 	.word	0x00000470
        /*1150*/ 	.word	0x000000ff
        /*1154*/ 	.word	0x00036068
        /*1158*/ 	.short	0x0100
        /*115a*/ 	.byte	0x0a
	.zero		1


	//   ....[10]....
        /*115c*/ 	.word	0x00000480
        /*1160*/ 	.word	0x000000ff
        /*1164*/ 	.word	0x00036028
        /*1168*/ 	.short	0x0100
        /*116a*/ 	.byte	0x0a
	.zero		1


	//   ....[11]....
        /*116c*/ 	.word	0x00000490
        /*1170*/ 	.word	0x000000ff
        /*1174*/ 	.word	0x00036070
        /*1178*/ 	.short	0x0100
        /*117a*/ 	.byte	0x0a
	.zero		1


	//   ....[12]....
        /*117c*/ 	.word	0x000004a0
        /*1180*/ 	.word	0x000000ff
        /*1184*/ 	.word	0x00036030
        /*1188*/ 	.short	0x0100
        /*118a*/ 	.byte	0x0a
	.zero		1


	//   ....[13]....
        /*118c*/ 	.word	0x000004b0
        /*1190*/ 	.word	0x000000ff
        /*1194*/ 	.word	0x00036078
        /*1198*/ 	.short	0x0100
        /*119a*/ 	.byte	0x0a
	.zero		1


	//   ....[14]....
        /*119c*/ 	.word	0x000004c0
        /*11a0*/ 	.word	0x000000ff
        /*11a4*/ 	.word	0x00036038
        /*11a8*/ 	.short	0x0100
        /*11aa*/ 	.byte	0x0a
	.zero		1


	//   ....[15]....
        /*11ac*/ 	.word	0x000004d0
        /*11b0*/ 	.word	0x000000ff
        /*11b4*/ 	.word	0x00036080
        /*11b8*/ 	.short	0x0100
        /*11ba*/ 	.byte	0x0a
	.zero		1


	//   ....[16]....
        /*11bc*/ 	.word	0x000004e0
        /*11c0*/ 	.word	0x000000ff
        /*11c4*/ 	.word	0x00036040
        /*11c8*/ 	.short	0x0100
        /*11ca*/ 	.byte	0x0a
	.zero		1


	//   ....[17]....
        /*11cc*/ 	.word	0x000004f0
        /*11d0*/ 	.word	0x000000ff
        /*11d4*/ 	.word	0x00036088
        /*11d8*/ 	.short	0x0100
        /*11da*/ 	.byte	0x0a
	.zero		1


	//   ....[18]....
        /*11dc*/ 	.word	0x00001660
        /*11e0*/ 	.word	0x00000003
        /*11e4*/ 	.word	0x00036000
        /*11e8*/ 	.short	0x010a
        /*11ea*/ 	.byte	0x3f
	.zero		1


	//   ....[19]....
        /*11ec*/ 	.word	0x000026f0
        /*11f0*/ 	.word	0x00000000
        /*11f4*/ 	.word	0x00036000
        /*11f8*/ 	.short	0x010a
        /*11fa*/ 	.byte	0x3f
	.zero		1


	//   ....[20]....
        /*11fc*/ 	.word	0x00003b80
        /*1200*/ 	.word	0x00000000
        /*1204*/ 	.word	0x00000000
        /*1208*/ 	.short	0x0101
        /*120a*/ 	.byte	0x3f
	.zero		1


	//   ....[21]....
        /*120c*/ 	.word	0x00003db0
        /*1210*/ 	.word	0x00000006
        /*1214*/ 	.word	0x00000000
        /*1218*/ 	.short	0x0101
        /*121a*/ 	.byte	0x3f
	.zero		1


	//   ....[22]....
        /*121c*/ 	.word	0x00020e70
        /*1220*/ 	.word	0x00000011
        /*1224*/ 	.word	0x00036048
        /*1228*/ 	.short	0x010a
        /*122a*/ 	.byte	0x3f
	.zero		1


	//   ....[23]....
        /*122c*/ 	.word	0x00021570
        /*1230*/ 	.word	0x00000003
        /*1234*/ 	.word	0x00000000
        /*1238*/ 	.short	0x010a
        /*123a*/ 	.byte	0x3f
	.zero		1


	//   ....[24]....
        /*123c*/ 	.word	0x00021630
        /*1240*/ 	.word	0x00000003
        /*1244*/ 	.word	0x00000000
        /*1248*/ 	.short	0x010a
        /*124a*/ 	.byte	0x3f
	.zero		1


	//   ....[25]....
        /*124c*/ 	.word	0x000216f0
        /*1250*/ 	.word	0x00000003
        /*1254*/ 	.word	0x00000000
        /*1258*/ 	.short	0x010a
        /*125a*/ 	.byte	0x3f
	.zero		1


	//   ....[26]....
        /*125c*/ 	.word	0x000217b0
        /*1260*/ 	.word	0x00000003
        /*1264*/ 	.word	0x00000000
        /*1268*/ 	.short	0x010a
        /*126a*/ 	.byte	0x3f
	.zero		1


	//   ....[27]....
        /*126c*/ 	.word	0x00021870
        /*1270*/ 	.word	0x00000003
        /*1274*/ 	.word	0x00000000
        /*1278*/ 	.short	0x010a
        /*127a*/ 	.byte	0x3f
	.zero		1


	//   ....[28]....
        /*127c*/ 	.word	0x00021930
        /*1280*/ 	.word	0x00000003
        /*1284*/ 	.word	0x00000000
        /*1288*/ 	.short	0x010a
        /*128a*/ 	.byte	0x3f
	.zero		1


	//   ....[29]....
        /*128c*/ 	.word	0x000219f0
        /*1290*/ 	.word	0x00000003
        /*1294*/ 	.word	0x00000000
        /*1298*/ 	.short	0x010a
        /*129a*/ 	.byte	0x3f
	.zero		1


	//   ....[30]....
        /*129c*/ 	.word	0x00021ab0
        /*12a0*/ 	.word	0x00000003
        /*12a4*/ 	.word	0x00000000
        /*12a8*/ 	.short	0x010a
        /*12aa*/ 	.byte	0x3f
	.zero		1


	//   ....[31]....
        /*12ac*/ 	.word	0x00021b70
        /*12b0*/ 	.word	0x00000003
        /*12b4*/ 	.word	0x00000000
        /*12b8*/ 	.short	0x010a
        /*12ba*/ 	.byte	0x3f
	.zero		1


	//----- nvinfo : EIATTR_NUM_MBARRIERS
	.align		4
.L_30:
        /*12bc*/ 	.byte	0x03, 0x38
        /*12be*/ 	.short	0x0012


	//----- nvinfo : EIATTR_EXIT_INSTR_OFFSETS
	.align		4
        /*12c0*/ 	.byte	0x04, 0x1c
        /*12c2*/ 	.short	(.L_32 - .L_31)


	//   ....[0]....
.L_31:
        /*12c4*/ 	.word	0x00000b70


	//   ....[1]....
        /*12c8*/ 	.word	0x00004020


	//   ....[2]....
        /*12cc*/ 	.word	0x00014bc0


	//   ....[3]....
        /*12d0*/ 	.word	0x00014c90


	//   ....[4]....
        /*12d4*/ 	.word	0x00020b70


	//   ....[5]....
        /*12d8*/ 	.word	0x00020c40


	//   ....[6]....
        /*12dc*/ 	.word	0x00020c60


	//   ....[7]....
        /*12e0*/ 	.word	0x00021470


	//   ....[8]....
        /*12e4*/ 	.word	0x00021ba0


	//----- nvinfo : EIATTR_MAX_THREADS
	.align		4
.L_32:
        /*12e8*/ 	.byte	0x04, 0x05
        /*12ea*/ 	.short	(.L_34 - .L_33)
.L_33:
        /*12ec*/ 	.word	0x00000100
        /*12f0*/ 	.word	0x00000001
        /*12f4*/ 	.word	0x00000001


	//----- nvinfo : EIATTR_CRS_STACK_SIZE
	.align		4
.L_34:
        /*12f8*/ 	.byte	0x04, 0x1e
        /*12fa*/ 	.short	(.L_36 - .L_35)
.L_35:
        /*12fc*/ 	.word	0x00000000


	//----- nvinfo : EIATTR_CBANK_PARAM_SIZE
	.align		4
.L_36:
        /*1300*/ 	.byte	0x03, 0x19
        /*1302*/ 	.short	0x03f0


	//----- nvinfo : EIATTR_PARAM_CBANK
	.align		4
        /*1304*/ 	.byte	0x04, 0x0a
        /*1306*/ 	.short	(.L_38 - .L_37)
	.align		4
.L_37:
        /*1308*/ 	.word	index@(.nv.constant0._ZN7cutlass13device_kernelINS_4conv6kernel13ConvUniversalINS1_16ConvProblemShapeILNS1_8OperatorE0ELi2EEENS1_10collective14CollectiveConvINS1_46MainloopSm90TmaGmmaWarpSpecializedImplicitGemmILS5_0ELi9ELi2EN4cute5tupleIJNSA_1CILi2EEENSC_ILi1EEESE_EEENS1_36KernelImplicitTmaWarpSpecializedSm90ELi1EEENSB_IJNSC_ILi256EEENSC_ILi128EEENSB_IJNSC_ILi64EEEEEEEEENS_12float_e4m3_tESN_NSA_8TiledMMAINSA_8MMA_AtomIJNSA_4SM904GMMA31MMA_64x128x32_F32E4M3E4M3_SS_TNILNSR_7ScaleInE1ELST_1EEEEEENSA_6LayoutINSB_IJSE_SE_SE_EEENSB_IJNSC_ILi0EEESY_SY_EEEEENSB_IJNSA_10UnderscoreES11_S11_EEEEENS7_6detail26Sm90ImplicitGemmTileTraitsINSA_20SM90_TMA_LOAD_IM2COLENSA_14ComposedLayoutINSA_7SwizzleILi2ELi4ELi3EEENSA_18smem_ptr_flag_bitsILi8EEENSW_INSB_IJNSB_IJNSC_ILi8EEENSC_ILi32EEEEEENSB_IJSK_SE_EEENSB_IJSE_NSC_ILi9EEEEEEEEENSB_IJNSB_IJSK_NSC_ILi512EEEEEENSB_IJSE_SY_EEENSB_IJSY_NSC_ILi16384EEEEEEEEEEEEEvEENS15_INSA_23SM90_TMA_LOAD_MULTICASTENS17_IS19_S1B_NSW_INSB_IJNSB_IJS1C_NSC_ILi16EEEEEES1F_S1H_EEENSB_IJS1K_S1L_NSB_IJSY_NSC_ILi8192EEEEEEEEEEEEEvEEEENS_8epilogue10collective6detail29Sm90TmaWarpSpecializedAdapterINS24_15DefaultEpilogueISN_NSB_IJNSB_IJlllEEESE_SY_EEES29_NS23_6thread17LinearCombinationISN_Li1EffLNS2A_9ScaleType4KindE0ELNS_15FloatRoundStyleE2ESN_EENS_4gemm15EpilogueDefaultEEEEEvvEEEEvNT_6ParamsE)
        /*130c*/ 	.short	0x0210
        /*130e*/ 	.short	0x03f0


	//----- nvinfo : EIATTR_SW_WAR
	.align		4
.L_38:
        /*1310*/ 	.byte	0x04, 0x36
        /*1312*/ 	.short	(.L_40 - .L_39)
.L_39:
        /*1314*/ 	.word	0x00000008
.L_40:


//--------------------- .nv.callgraph             --------------------------
	.section	.nv.callgraph,"",@"SHT_CUDA_CALLGRAPH"
	.align	4
	.sectionentsize	8
	.align		4
        /*0000*/ 	.word	0x00000000
	.align		4
        /*0004*/ 	.word	0xffffffff
	.align		4
        /*0008*/ 	.word	0x00000000
	.align		4
        /*000c*/ 	.word	0xfffffffe
	.align		4
        /*0010*/ 	.word	0x00000000
	.align		4
        /*0014*/ 	.word	0xfffffffd
	.align		4
        /*0018*/ 	.word	0x00000000
	.align		4
        /*001c*/ 	.word	0xfffffffc


//--------------------- .nv.constant4             --------------------------
	.section	.nv.constant4,"a",@progbits
	.align	8
	.align		8
.nv.constant4:
        /*0000*/ 	.dword	_ZN39_INTERNAL_6ca2e7ef_4_k_cu_e8050bc6_39544cuda3std3__45__cpo5beginE
	.align		8
        /*0008*/ 	.dword	_ZN39_INTERNAL_6ca2e7ef_4_k_cu_e8050bc6_39544cuda3std3__45__cpo3endE
	.align		8
        /*0010*/ 	.dword	_ZN39_INTERNAL_6ca2e7ef_4_k_cu_e8050bc6_39544cuda3std3__45__cpo6cbeginE
	.align		8
        /*0018*/ 	.dword	_ZN39_INTERNAL_6ca2e7ef_4_k_cu_e8050bc6_39544cuda3std3__45__cpo4cendE
	.align		8
        /*0020*/ 	.dword	_ZN39_INTERNAL_6ca2e7ef_4_k_cu_e8050bc6_39544cuda3std3__441_GLOBAL__N__6ca2e7ef_4_k_cu_e8050bc6_39546ignoreE
	.align		8
        /*0028*/ 	.dword	_ZN39_INTERNAL_6ca2e7ef_4_k_cu_e8050bc6_39544cuda3std3__419piecewise_constructE
	.align		8
        /*0030*/ 	.dword	_ZN39_INTERNAL_6ca2e7ef_4_k_cu_e8050bc6_39544cuda3std3__48in_placeE
	.align		8
        /*0038*/ 	.dword	_ZN39_INTERNAL_6ca2e7ef_4_k_cu_e8050bc6_39544cuda3std6ranges3__45__cpo4swapE
	.align		8
        /*0040*/ 	.dword	_ZN39_INTERNAL_6ca2e7ef_4_k_cu_e8050bc6_39544cuda3std6ranges3__45__cpo9iter_moveE
	.align		8
        /*0048*/ 	.dword	_ZN39_INTERNAL_6ca2e7ef_4_k_cu_e8050bc6_39544cute7productE
	.align		8
        /*0050*/ 	.dword	_ZN39_INTERNAL_6ca2e7ef_4_k_cu_e8050bc6_39544cute1_E


//--------------------- .text._ZN7cutlass13device_kernelINS_4conv6kernel13ConvUniversalINS1_16ConvProblemShapeILNS1_8OperatorE0ELi2EEENS1_10collective14CollectiveConvINS1_46MainloopSm90TmaGmmaWarpSpecializedImplicitGemmILS5_0ELi9ELi2EN4cute5tupleIJNSA_1CILi2EEENSC_ILi1EEESE_EEENS1_36KernelImplicitTmaWarpSpecializedSm90ELi1EEENSB_IJNSC_ILi256EEENSC_ILi128EEENSB_IJNSC_ILi64EEEEEEEEENS_12float_e4m3_tESN_NSA_8TiledMMAINSA_8MMA_AtomIJNSA_4SM904GMMA31MMA_64x128x32_F32E4M3E4M3_SS_TNILNSR_7ScaleInE1ELST_1EEEEEENSA_6LayoutINSB_IJSE_SE_SE_EEENSB_IJNSC_ILi0EEESY_SY_EEEEENSB_IJNSA_10UnderscoreES11_S11_EEEEENS7_6detail26Sm90ImplicitGemmTileTraitsINSA_20SM90_TMA_LOAD_IM2COLENSA_14ComposedLayoutINSA_7SwizzleILi2ELi4ELi3EEENSA_18smem_ptr_flag_bitsILi8EEENSW_INSB_IJNSB_IJNSC_ILi8EEENSC_ILi32EEEEEENSB_IJSK_SE_EEENSB_IJSE_NSC_ILi9EEEEEEEEENSB_IJNSB_IJSK_NSC_ILi512EEEEEENSB_IJSE_SY_EEENSB_IJSY_NSC_ILi16384EEEEEEEEEEEEEvEENS15_INSA_23SM90_TMA_LOAD_MULTICASTENS17_IS19_S1B_NSW_INSB_IJNSB_IJS1C_NSC_ILi16EEEEEES1F_S1H_EEENSB_IJS1K_S1L_NSB_IJSY_NSC_ILi8192EEEEEEEEEEEEEvEEEENS_8epilogue10collective6detail29Sm90TmaWarpSpecializedAdapterINS24_15DefaultEpilogueISN_NSB_IJNSB_IJlllEEESE_SY_EEES29_NS23_6thread17LinearCombinationISN_Li1EffLNS2A_9ScaleType4KindE0ELNS_15FloatRoundStyleE2ESN_EENS_4gemm15EpilogueDefaultEEEEEvvEEEEvNT_6ParamsE --------------------------
	.section	.text._ZN7cutlass13device_kernelINS_4conv6kernel13ConvUniversalINS1_16ConvProblemShapeILNS1_8OperatorE0ELi2EEENS1_10collective14CollectiveConvINS1_46MainloopSm90TmaGmmaWarpSpecializedImplicitGemmILS5_0ELi9ELi2EN4cute5tupleIJNSA_1CILi2EEENSC_ILi1EEESE_EEENS1_36KernelImplicitTmaWarpSpecializedSm90ELi1EEENSB_IJNSC_ILi256EEENSC_ILi128EEENSB_IJNSC_ILi64EEEEEEEEENS_12float_e4m3_tESN_NSA_8TiledMMAINSA_8MMA_AtomIJNSA_4SM904GMMA31MMA_64x128x32_F32E4M3E4M3_SS_TNILNSR_7ScaleInE1ELST_1EEEEEENSA_6LayoutINSB_IJSE_SE_SE_EEENSB_IJNSC_ILi0EEESY_SY_EEEEENSB_IJNSA_10UnderscoreES11_S11_EEEEENS7_6detail26Sm90ImplicitGemmTileTraitsINSA_20SM90_TMA_LOAD_IM2COLENSA_14ComposedLayoutINSA_7SwizzleILi2ELi4ELi3EEENSA_18smem_ptr_flag_bitsILi8EEENSW_INSB_IJNSB_IJNSC_ILi8EEENSC_ILi32EEEEEENSB_IJSK_SE_EEENSB_IJSE_NSC_ILi9EEEEEEEEENSB_IJNSB_IJSK_NSC_ILi512EEEEEENSB_IJSE_SY_EEENSB_IJSY_NSC_ILi16384EEEEEEEEEEEEEvEENS15_INSA_23SM90_TMA_LOAD_MULTICASTENS17_IS19_S1B_NSW_INSB_IJNSB_IJS1C_NSC_ILi16EEEEEES1F_S1H_EEENSB_IJS1K_S1L_NSB_IJSY_NSC_ILi8192EEEEEEEEEEEEEvEEEENS_8epilogue10collective6detail29Sm90TmaWarpSpecializedAdapterINS24_15DefaultEpilogueISN_NSB_IJNSB_IJlllEEESE_SY_EEES29_NS23_6thread17LinearCombinationISN_Li1EffLNS2A_9ScaleType4KindE0ELNS_15FloatRoundStyleE2ESN_EENS_4gemm15EpilogueDefaultEEEEEvvEEEEvNT_6ParamsE,"ax",@progbits
	.align	128
.text._ZN7cutlass13device_kernelINS_4conv6kernel13ConvUniversalINS1_16ConvProblemShapeILNS1_8OperatorE0ELi2EEENS1_10collective14CollectiveConvINS1_46MainloopSm90TmaGmmaWarpSpecializedImplicitGemmILS5_0ELi9ELi2EN4cute5tupleIJNSA_1CILi2EEENSC_ILi1EEESE_EEENS1_36KernelImplicitTmaWarpSpecializedSm90ELi1EEENSB_IJNSC_ILi256EEENSC_ILi128EEENSB_IJNSC_ILi64EEEEEEEEENS_12float_e4m3_tESN_NSA_8TiledMMAINSA_8MMA_AtomIJNSA_4SM904GMMA31MMA_64x128x32_F32E4M3E4M3_SS_TNILNSR_7ScaleInE1ELST_1EEEEEENSA_6LayoutINSB_IJSE_SE_SE_EEENSB_IJNSC_ILi0EEESY_SY_EEEEENSB_IJNSA_10UnderscoreES11_S11_EEEEENS7_6detail26Sm90ImplicitGemmTileTraitsINSA_20SM90_TMA_LOAD_IM2COLENSA_14ComposedLayoutINSA_7SwizzleILi2ELi4ELi3EEENSA_18smem_ptr_flag_bitsILi8EEENSW_INSB_IJNSB_IJNSC_ILi8EEENSC_ILi32EEEEEENSB_IJSK_SE_EEENSB_IJSE_NSC_ILi9EEEEEEEEENSB_IJNSB_IJSK_NSC_ILi512EEEEEENSB_IJSE_SY_EEENSB_IJSY_NSC_ILi16384EEEEEEEEEEEEEvEENS15_INSA_23SM90_TMA_LOAD_MULTICASTENS17_IS19_S1B_NSW_INSB_IJNSB_IJS1C_NSC_ILi16EEEEEES1F_S1H_EEENSB_IJS1K_S1L_NSB_IJSY_NSC_ILi8192EEEEEEEEEEEEEvEEEENS_8epilogue10collective6detail29Sm90TmaWarpSpecializedAdapterINS24_15DefaultEpilogueISN_NSB_IJNSB_IJlllEEESE_SY_EEES29_NS23_6thread17LinearCombinationISN_Li1EffLNS2A_9ScaleType4KindE0ELNS_15FloatRoundStyleE2ESN_EENS_4gemm15EpilogueDefaultEEEEEvvEEEEvNT_6ParamsE:
        .type           _ZN7cutlass13device_kernelINS_4conv6kernel13ConvUniversalINS1_16ConvProblemShapeILNS1_8OperatorE0ELi2EEENS1_10collective14CollectiveConvINS1_46MainloopSm90TmaGmmaWarpSpecializedImplicitGemmILS5_0ELi9ELi2EN4cute5tupleIJNSA_1CILi2EEENSC_ILi1EEESE_EEENS1_36KernelImplicitTmaWarpSpecializedSm90ELi1EEENSB_IJNSC_ILi256EEENSC_ILi128EEENSB_IJNSC_ILi64EEEEEEEEENS_12float_e4m3_tESN_NSA_8TiledMMAINSA_8MMA_AtomIJNSA_4SM904GMMA31MMA_64x128x32_F32E4M3E4M3_SS_TNILNSR_7ScaleInE1ELST_1EEEEEENSA_6LayoutINSB_IJSE_SE_SE_EEENSB_IJNSC_ILi0EEESY_SY_EEEEENSB_IJNSA_10UnderscoreES11_S11_EEEEENS7_6detail26Sm90ImplicitGemmTileTraitsINSA_20SM90_TMA_LOAD_IM2COLENSA_14ComposedLayoutINSA_7SwizzleILi2ELi4ELi3EEENSA_18smem_ptr_flag_bitsILi8EEENSW_INSB_IJNSB_IJNSC_ILi8EEENSC_ILi32EEEEEENSB_IJSK_SE_EEENSB_IJSE_NSC_ILi9EEEEEEEEENSB_IJNSB_IJSK_NSC_ILi512EEEEEENSB_IJSE_SY_EEENSB_IJSY_NSC_ILi16384EEEEEEEEEEEEEvEENS15_INSA_23SM90_TMA_LOAD_MULTICASTENS17_IS19_S1B_NSW_INSB_IJNSB_IJS1C_NSC_ILi16EEEEEES1F_S1H_EEENSB_IJS1K_S1L_NSB_IJSY_NSC_ILi8192EEEEEEEEEEEEEvEEEENS_8epilogue10collective6detail29Sm90TmaWarpSpecializedAdapterINS24_15DefaultEpilogueISN_NSB_IJNSB_IJlllEEESE_SY_EEES29_NS23_6thread17LinearCombinationISN_Li1EffLNS2A_9ScaleType4KindE0ELNS_15FloatRoundStyleE2ESN_EENS_4gemm15EpilogueDefaultEEEEEvvEEEEvNT_6ParamsE,@function
        .size           _ZN7cutlass13device_kernelINS_4conv6kernel13ConvUniversalINS1_16ConvProblemShapeILNS1_8OperatorE0ELi2EEENS1_10collective14CollectiveConvINS1_46MainloopSm90TmaGmmaWarpSpecializedImplicitGemmILS5_0ELi9ELi2EN4cute5tupleIJNSA_1CILi2EEENSC_ILi1EEESE_EEENS1_36KernelImplicitTmaWarpSpecializedSm90ELi1EEENSB_IJNSC_ILi256EEENSC_ILi128EEENSB_IJNSC_ILi64EEEEEEEEENS_12float_e4m3_tESN_NSA_8TiledMMAINSA_8MMA_AtomIJNSA_4SM904GMMA31MMA_64x128x32_F32E4M3E4M3_SS_TNILNSR_7ScaleInE1ELST_1EEEEEENSA_6LayoutINSB_IJSE_SE_SE_EEENSB_IJNSC_ILi0EEESY_SY_EEEEENSB_IJNSA_10UnderscoreES11_S11_EEEEENS7_6detail26Sm90ImplicitGemmTileTraitsINSA_20SM90_TMA_LOAD_IM2COLENSA_14ComposedLayoutINSA_7SwizzleILi2ELi4ELi3EEENSA_18smem_ptr_flag_bitsILi8EEENSW_INSB_IJNSB_IJNSC_ILi8EEENSC_ILi32EEEEEENSB_IJSK_SE_EEENSB_IJSE_NSC_ILi9EEEEEEEEENSB_IJNSB_IJSK_NSC_ILi512EEEEEENSB_IJSE_SY_EEENSB_IJSY_NSC_ILi16384EEEEEEEEEEEEEvEENS15_INSA_23SM90_TMA_LOAD_MULTICASTENS17_IS19_S1B_NSW_INSB_IJNSB_IJS1C_NSC_ILi16EEEEEES1F_S1H_EEENSB_IJS1K_S1L_NSB_IJSY_NSC_ILi8192EEEEEEEEEEEEEvEEEENS_8epilogue10collective6detail29Sm90TmaWarpSpecializedAdapterINS24_15DefaultEpilogueISN_NSB_IJNSB_IJlllEEESE_SY_EEES29_NS23_6thread17LinearCombinationISN_Li1EffLNS2A_9ScaleType4KindE0ELNS_15FloatRoundStyleE2ESN_EENS_4gemm15EpilogueDefaultEEEEEvvEEEEvNT_6ParamsE,(.L_x_109 - _ZN7cutlass13device_kernelINS_4conv6kernel13ConvUniversalINS1_16ConvProblemShapeILNS1_8OperatorE0ELi2EEENS1_10collective14CollectiveConvINS1_46MainloopSm90TmaGmmaWarpSpecializedImplicitGemmILS5_0ELi9ELi2EN4cute5tupleIJNSA_1CILi2EEENSC_ILi1EEESE_EEENS1_36KernelImplicitTmaWarpSpecializedSm90ELi1EEENSB_IJNSC_ILi256EEENSC_ILi128EEENSB_IJNSC_ILi64EEEEEEEEENS_12float_e4m3_tESN_NSA_8TiledMMAINSA_8MMA_AtomIJNSA_4SM904GMMA31MMA_64x128x32_F32E4M3E4M3_SS_TNILNSR_7ScaleInE1ELST_1EEEEEENSA_6LayoutINSB_IJSE_SE_SE_EEENSB_IJNSC_ILi0EEESY_SY_EEEEENSB_IJNSA_10UnderscoreES11_S11_EEEEENS7_6detail26Sm90ImplicitGemmTileTraitsINSA_20SM90_TMA_LOAD_IM2COLENSA_14ComposedLayoutINSA_7SwizzleILi2ELi4ELi3EEENSA_18smem_ptr_flag_bitsILi8EEENSW_INSB_IJNSB_IJNSC_ILi8EEENSC_ILi32EEEEEENSB_IJSK_SE_EEENSB_IJSE_NSC_ILi9EEEEEEEEENSB_IJNSB_IJSK_NSC_ILi512EEEEEENSB_IJSE_SY_EEENSB_IJSY_NSC_ILi16384EEEEEEEEEEEEEvEENS15_INSA_23SM90_TMA_LOAD_MULTICASTENS17_IS19_S1B_NSW_INSB_IJNSB_IJS1C_NSC_ILi16EEEEEES1F_S1H_EEENSB_IJS1K_S1L_NSB_IJSY_NSC_ILi8192EEEEEEEEEEEEEvEEEENS_8epilogue10collective6detail29Sm90TmaWarpSpecializedAdapterINS24_15DefaultEpilogueISN_NSB_IJNSB_IJlllEEESE_SY_EEES29_NS23_6thread17LinearCombinationISN_Li1EffLNS2A_9ScaleType4KindE0ELNS_15FloatRoundStyleE2ESN_EENS_4gemm15EpilogueDefaultEEEEEvvEEEEvNT_6ParamsE)
        .other          _ZN7cutlass13device_kernelINS_4conv6kernel13ConvUniversalINS1_16ConvProblemShapeILNS1_8OperatorE0ELi2EEENS1_10collective14CollectiveConvINS1_46MainloopSm90TmaGmmaWarpSpecializedImplicitGemmILS5_0ELi9ELi2EN4cute5tupleIJNSA_1CILi2EEENSC_ILi1EEESE_EEENS1_36KernelImplicitTmaWarpSpecializedSm90ELi1EEENSB_IJNSC_ILi256EEENSC_ILi128EEENSB_IJNSC_ILi64EEEEEEEEENS_12float_e4m3_tESN_NSA_8TiledMMAINSA_8MMA_AtomIJNSA_4SM904GMMA31MMA_64x128x32_F32E4M3E4M3_SS_TNILNSR_7ScaleInE1ELST_1EEEEEENSA_6LayoutINSB_IJSE_SE_SE_EEENSB_IJNSC_ILi0EEESY_SY_EEEEENSB_IJNSA_10UnderscoreES11_S11_EEEEENS7_6detail26Sm90ImplicitGemmTileTraitsINSA_20SM90_TMA_LOAD_IM2COLENSA_14ComposedLayoutINSA_7SwizzleILi2ELi4ELi3EEENSA_18smem_ptr_flag_bitsILi8EEENSW_INSB_IJNSB_IJNSC_ILi8EEENSC_ILi32EEEEEENSB_IJSK_SE_EEENSB_IJSE_NSC_ILi9EEEEEEEEENSB_IJNSB_IJSK_NSC_ILi512EEEEEENSB_IJSE_SY_EEENSB_IJSY_NSC_ILi16384EEEEEEEEEEEEEvEENS15_INSA_23SM90_TMA_LOAD_MULTICASTENS17_IS19_S1B_NSW_INSB_IJNSB_IJS1C_NSC_ILi16EEEEEES1F_S1H_EEENSB_IJS1K_S1L_NSB_IJSY_NSC_ILi8192EEEEEEEEEEEEEvEEEENS_8epilogue10collective6detail29Sm90TmaWarpSpecializedAdapterINS24_15DefaultEpilogueISN_NSB_IJNSB_IJlllEEESE_SY_EEES29_NS23_6thread17LinearCombinationISN_Li1EffLNS2A_9ScaleType4KindE0ELNS_15FloatRoundStyleE2ESN_EENS_4gemm15EpilogueDefaultEEEEEvvEEEEvNT_6ParamsE,@"STO_CUDA_ENTRY STV_DEFAULT"
_ZN7cutlass13device_kernelINS_4conv6kernel13ConvUniversalINS1_16ConvProblemShapeILNS1_8OperatorE0ELi2EEENS1_10collective14CollectiveConvINS1_46MainloopSm90TmaGmmaWarpSpecializedImplicitGemmILS5_0ELi9ELi2EN4cute5tupleIJNSA_1CILi2EEENSC_ILi1EEESE_EEENS1_36KernelImplicitTmaWarpSpecializedSm90ELi1EEENSB_IJNSC_ILi256EEENSC_ILi128EEENSB_IJNSC_ILi64EEEEEEEEENS_12float_e4m3_tESN_NSA_8TiledMMAINSA_8MMA_AtomIJNSA_4SM904GMMA31MMA_64x128x32_F32E4M3E4M3_SS_TNILNSR_7ScaleInE1ELST_1EEEEEENSA_6LayoutINSB_IJSE_SE_SE_EEENSB_IJNSC_ILi0EEESY_SY_EEEEENSB_IJNSA_10UnderscoreES11_S11_EEEEENS7_6detail26Sm90ImplicitGemmTileTraitsINSA_20SM90_TMA_LOAD_IM2COLENSA_14ComposedLayoutINSA_7SwizzleILi2ELi4ELi3EEENSA_18smem_ptr_flag_bitsILi8EEENSW_INSB_IJNSB_IJNSC_ILi8EEENSC_ILi32EEEEEENSB_IJSK_SE_EEENSB_IJSE_NSC_ILi9EEEEEEEEENSB_IJNSB_IJSK_NSC_ILi512EEEEEENSB_IJSE_SY_EEENSB_IJSY_NSC_ILi16384EEEEEEEEEEEEEvEENS15_INSA_23SM90_TMA_LOAD_MULTICASTENS17_IS19_S1B_NSW_INSB_IJNSB_IJS1C_NSC_ILi16EEEEEES1F_S1H_EEENSB_IJS1K_S1L_NSB_IJSY_NSC_ILi8192EEEEEEEEEEEEEvEEEENS_8epilogue10collective6detail29Sm90TmaWarpSpecializedAdapterINS24_15DefaultEpilogueISN_NSB_IJNSB_IJlllEEESE_SY_EEES29_NS23_6thread17LinearCombinationISN_Li1EffLNS2A_9ScaleType4KindE0ELNS_15FloatRoundStyleE2ESN_EENS_4gemm15EpilogueDefaultEEEEEvvEEEEvNT_6ParamsE:
[----:B------:R-:W0:Y:S01]  /*0000*/  LDC R1, c[0x0][0x28] ;  /* 0x00000a00ff017b82 */ /* 0x000e220000000800 */
[----:B------:R-:W1:Y:S01]  /*0010*/  S2R R4, SR_TID.X ;  /* 0x0000000000047919 */ /* 0x000e620000002100 */
[----:B------:R-:W-:Y:S01]  /*0020*/  ELECT P0, URZ, PT ;  /* 0x00000000003f782f */ /* 0x000fe20003800000 */
[----:B------:R-:W-:Y:S01]  /*0030*/  BSSY B0, `(.L_x_0) ;  /* 0x0000017000007945 */ /* 0x000fe20003800000 */
[----:B0-----:R-:W-:Y:S01]  /*0040*/  VIADD R1, R1, 0xfffffd90 ;  /* 0xfffffd9001017836 */ /* 0x001fe20000000000 */
[----:B------:R-:W0:Y:S01]  /*0050*/  S2R R7, SR_CTAID.X ;  /* 0x0000000000077919 */ /* 0x000e220000002500 */
[--C-:B-1----:R-:W-:Y:S02]  /*0060*/  SHF.R.U32.HI R0, RZ, 0x5, R4.reuse ;  /* 0x00000005ff007819 */ /* 0x102fe40000011604 */
[----:B------:R-:W-:-:S03]  /*0070*/  SHF.R.S32.HI R3, RZ, 0x1f, R4 ;  /* 0x0000001fff037819 */ /* 0x000fc60000011404 */
[----:B------:R-:W1:Y:S02]  /*0080*/  SHFL.IDX PT, R2, R0, RZ, 0x1f ;  /* 0x00001fff00027589 */ /* 0x000e6400000e0000 */
[----:B-1----:R-:W-:Y:S02]  /*0090*/  R2UR UR4, R2 ;  /* 0x00000000020472ca */ /* 0x002fe400000e0000 */
[----:B------:R-:W-:-:S06]  /*00a0*/  SHF.R.U32.HI R2, RZ, 0x7, R4 ;  /* 0x00000007ff027819 */ /* 0x000fcc0000011604 */
[----:B------:R-:W1:Y:S05]  /*00b0*/  SHFL.IDX PT, R2, R2, RZ, 0x1f ;  /* 0x00001fff02027589 */ /* 0x000e6a00000e0000 */
[----:B------:R-:W-:Y:S02]  /*00c0*/  USHF.R.S32.HI UR5, URZ, 0x1f, UR4 ;  /* 0x0000001f3f057899 */ /* 0x000fe40008011404 */
[----:B------:R-:W-:Y:S02]  /*00d0*/  ISETP.NE.OR P0, PT, RZ, UR4, !P0 ;  /* 0x00000004ff007c0c */ /* 0x000fe4000c705670 */
[----:B------:R-:W-:-:S04]  /*00e0*/  ULEA.HI UR5, UR5, UR4, URZ, 0x2 ;  /* 0x0000000405057291 */ /* 0x000fc8000f8f103f */
[----:B------:R-:W-:-:S04]  /*00f0*/  ULOP3.LUT UR5, UR5, 0xfffffffc, URZ, 0xc0, !UPT ;  /* 0xfffffffc05057892 */ /* 0x000fc8000f8ec03f */
[----:B------:R-:W-:-:S03]  /*0100*/  UIADD3 UR7, UR4, -UR5, URZ ;  /* 0x8000000504077290 */ /* 0x000fc6000fffe03f */
[----:B0-----:R-:W-:Y:S09]  /*0110*/  @P0 BRA `(.L_x_1) ;  /* 0x0000000000200947 */ /* 0x001ff20003800000 */
[----:B------:R-:W-:Y:S02]  /*0120*/  ULDC.64 UR4, c[0x0][0x198] ;  /* 0x0000660000047ab9 */ /* 0x000fe40000000a00 */
[----:B------:R-:W-:Y:S02]  /*0130*/  UIADD3 UR8, UP0, UR4, 0xf0, URZ ;  /* 0x000000f004087890 */ /* 0x000fe4000ff1e03f */
[----:B------:R-:W-:Y:S02]  /*0140*/  UIADD3 UR4, UP1, UR4, 0x1f0, URZ ;  /* 0x000001f004047890 */ /* 0x000fe4000ff3e03f */
[----:B------:R-:W-:Y:S02]  /*0150*/  UIADD3.X UR9, URZ, UR5, URZ, UP0, !UPT ;  /* 0x000000053f097290 */ /* 0x000fe400087fe43f */
[----:B------:R-:W-:-:S07]  /*0160*/  UIADD3.X UR5, URZ, UR5, URZ, UP1, !UPT ;  /* 0x000000053f057290 */ /* 0x000fce0008ffe43f */
[----:B------:R0:W-:Y:S02]  /*0170*/  UTMACCTL.PF [UR8] ;  /* 0x00000000080079b9 */ /* 0x0001e40008040000 */
[----:B------:R0:W-:Y:S02]  /*0180*/  UTMACCTL.PF [UR4] ;  /* 0x00000000040079b9 */ /* 0x0001e40008040000 */
[----:B0-----:R-:W-:Y:S01]  /*0190*/  NOP ;  /* 0x0000000000007918 */ /* 0x001fe20000000000 */
.L_x_1:
[----:B------:R-:W-:Y:S05]  /*01a0*/  BSYNC B0 ;  /* 0x0000000000007941 */ /* 0x000fea0003800000 */
.L_x_0:
[----:B------:R-:W0:Y:S01]  /*01b0*/  SHFL.IDX PT, R0, R0, RZ, 0x1f ;  /* 0x00001fff00007589 */ /* 0x000e2200000e0000 */
[----:B------:R-:W-:Y:S02]  /*01c0*/  LEA.HI R3, R3, R4, RZ, 0x7 ;  /* 0x0000000403037211 */ /* 0x000fe400078f38ff */
[----:B-1----:R-:W-:Y:S01]  /*01d0*/  R2UR UR11, R2 ;  /* 0x00000000020b72ca */ /* 0x002fe200000e0000 */
[----:B------:R-:W1:Y:S01]  /*01e0*/  S2R R9, SR_CTAID.Y ;  /* 0x0000000000097919 */ /* 0x000e620000002600 */
[----:B------:R-:W-:Y:S02]  /*01f0*/  LOP3.LUT R3, R3, 0xffffff80, RZ, 0xc0, !PT ;  /* 0xffffff8003037812 */ /* 0x000fe400078ec0ff */
[----:B------:R-:W-:-:S03]  /*0200*/  I2FP.F32.U32 R6, R7 ;  /* 0x0000000700067245 */ /* 0x000fc60000201000 */
[----:B------:R-:W-:-:S05]  /*0210*/  IMAD.IADD R11, R4, 0x1, -R3 ;  /* 0x00000001040b7824 */ /* 0x000fca00078e0a03 */
[----:B------:R-:W-:Y:S01]  /*0220*/  SHF.R.S32.HI R2, RZ, 0x1f, R11 ;  /* 0x0000001fff027819 */ /* 0x000fe2000001140b */
[----:B------:R-:W-:Y:S02]  /*0230*/  ULOP3.LUT UP0, URZ, UR11, UR7, URZ, 0xfc, !UPT ;  /* 0x000000070b3f7292 */ /* 0x000fe4000f80fc3f */
[----:B------:R-:W-:Y:S01]  /*0240*/  UISETP.NE.AND UP1, UPT, UR11, 0x1, UPT ;  /* 0x000000010b00788c */ /* 0x000fe2000bf25270 */
[----:B------:R-:W-:Y:S01]  /*0250*/  LEA.HI R2, R2, R11, RZ, 0x3 ;  /* 0x0000000b02027211 */ /* 0x000fe200078f18ff */
[----:B------:R-:W-:-:S03]  /*0260*/  USEL UR6, URZ, 0x1, UP0 ;  /* 0x000000013f067887 */ /* 0x000fc60008000000 */
[--C-:B------:R-:W-:Y:S01]  /*0270*/  SHF.R.S32.HI R3, RZ, 0x3, R2.reuse ;  /* 0x00000003ff037819 */ /* 0x100fe20000011402 */
[----:B------:R-:W-:Y:S01]  /*0280*/  USEL UR6, UR6, 0x2, UP1 ;  /* 0x0000000206067887 */ /* 0x000fe20008800000 */
[----:B0-----:R-:W-:Y:S02]  /*0290*/  ISETP.NE.AND P0, PT, R0, RZ, PT ;  /* 0x000000ff0000720c */ /* 0x001fe40003f05270 */
[----:B------:R-:W-:Y:S02]  /*02a0*/  SHF.R.S32.HI R2, RZ, 0x1f, R2 ;  /* 0x0000001fff027819 */ /* 0x000fe40000011402 */
[----:B------:R-:W-:Y:S02]  /*02b0*/  SHF.R.S32.HI R5, RZ, 0x1f, R0 ;  /* 0x0000001fff057819 */ /* 0x000fe40000011400 */
[----:B------:R-:W-:Y:S02]  /*02c0*/  LEA.HI R2, R2, R3, RZ, 0x2 ;  /* 0x0000000302027211 */ /* 0x000fe400078f10ff */
[----:B------:R-:W-:-:S05]  /*02d0*/  LEA.HI R5, R5, R0, RZ, 0x2 ;  /* 0x0000000005057211 */ /* 0x000fca00078f10ff */
[----:B-1----:R-:W-:Y:S05]  /*02e0*/  @P0 BRA `(.L_x_2) ;  /* 0x00000000008c0947 */ /* 0x002fea0003800000 */
[----:B------:R-:W-:Y:S01]  /*02f0*/  ELECT P0, URZ, PT ;  /* 0x00000000003f782f */ /* 0x000fe20003800000 */
[----:B------:R-:W-:-:S12]  /*0300*/  BSSY B0, `(.L_x_2) ;  /* 0x0000021000007945 */ /* 0x000fd80003800000 */
[----:B------:R-:W-:Y:S05]  /*0310*/  @!P0 BRA `(.L_x_3) ;  /* 0x00000000007c8947 */ /* 0x000fea0003800000 */
[----:B------:R-:W0:Y:S01]  /*0320*/  S2UR UR10, SR_CgaCtaId ;  /* 0x00000000000a79c3 */ /* 0x000e220000008800 */
[----:B------:R-:W-:Y:S01]  /*0330*/  UMOV UR4, 0x400 ;  /* 0x0000040000047882 */ /* 0x000fe20000000000 */
[----:B------:R-:W-:Y:S01]  /*0340*/  UMOV UR5, 0x1 ;  /* 0x0000000100057882 */ /* 0x000fe20000000000 */
[----:B------:R-:W-:Y:S02]  /*0350*/  UMOV UR8, 0x2 ;  /* 0x0000000200087882 */ /* 0x000fe40000000000 */
[----:B------:R-:W-:-:S04]  /*0360*/  UIADD3 UR8, -UR8, 0x100000, URZ ;  /* 0x0010000008087890 */ /* 0x000fc8000fffe13f */
[----:B------:R-:W-:Y:S02]  /*0370*/  USHF.L.U32 UR9, UR8, 0xb, URZ ;  /* 0x0000000b08097899 */ /* 0x000fe4000800063f */
[----:B------:R-:W-:Y:S02]  /*0380*/  USHF.L.U32 UR8, UR8, 0x1, URZ ;  /* 0x0000000108087899 */ /* 0x000fe4000800063f */
[----:B0-----:R-:W-:Y:S02]  /*0390*/  ULEA UR10, UR10, UR4, 0x18 ;  /* 0x000000040a0a7291 */ /* 0x001fe4000f8ec03f */
[----:B------:R-:W-:-:S04]  /*03a0*/  UIADD3 UR4, -UR5, 0x100000, URZ ;  /* 0x0010000005047890 */ /* 0x000fc8000fffe13f */
[----:B------:R-:W-:Y:S02]  /*03b0*/  USHF.L.U32 UR5, UR4, 0xb, URZ ;  /* 0x0000000b04057899 */ /* 0x000fe4000800063f */
[----:B------:R-:W-:Y:S01]  /*03c0*/  USHF.L.U32 UR4, UR4, 0x1, URZ ;  /* 0x0000000104047899 */ /* 0x000fe2000800063f */
[----:B------:R-:W0:Y:S11]  /*03d0*/  FENCE.VIEW.ASYNC.S ;  /* 0x00000000000073c6 */ /* 0x000e360000000000 */
[----:B0-----:R0:W1:Y:S01]  /*03e0*/  SYNCS.EXCH.64 URZ, [UR10+0x36000], UR4 ;  /* 0x036000040a3f75b2 */ /* 0x0010620008000100 */
[----:B------:R0:W2:Y:S01]  /*03f0*/  SYNCS.EXCH.64 URZ, [UR10+0x36048], UR8 ;  /* 0x036048080a3f75b2 */ /* 0x0000a20008000100 */
[----:B------:R0:W3:Y:S01]  /*0400*/  SYNCS.EXCH.64 URZ, [UR10+0x36008], UR4 ;  /* 0x036008040a3f75b2 */ /* 0x0000e20008000100 */
[----:B------:R0:W4:Y:S01]  /*0410*/  SYNCS.EXCH.64 URZ, [UR10+0x36050], UR8 ;  /* 0x036050080a3f75b2 */ /* 0x0001220008000100 */
[----:B------:R0:W0:Y:S01]  /*0420*/  SYNCS.EXCH.64 URZ, [UR10+0x36010], UR4 ;  /* 0x036010040a3f75b2 */ /* 0x0000220008000100 */
        /* <DEDUP_REMOVED lines=13> */
[----:B------:R-:W-:Y:S01]  /*0500*/  NOP ;  /* 0x0000000000007918 */ /* 0x000fe20000000000 */
.L_x_3:
[----:B0-----:R-:W-:Y:S05]  /*0510*/  BSYNC B0 ;  /* 0x0000000000007941 */ /* 0x001fea0003800000 */
.L_x_2:
[----:B------:R-:W-:Y:S01]  /*0520*/  ULDC UR4, c[0x0][0x150] ;  /* 0x0000540000047ab9 */ /* 0x000fe20000000800 */
[----:B------:R-:W-:Y:S01]  /*0530*/  LOP3.LUT R2, R2, 0xfffffffc, RZ, 0xc0, !PT ;  /* 0xfffffffc02027812 */ /* 0x000fe200078ec0ff */
[----:B------:R-:W-:Y:S01]  /*0540*/  FMUL R6, R6, UR4 ;  /* 0x0000000406067c20 */ /* 0x000fe20008400000 */
[----:B------:R-:W-:Y:S01]  /*0550*/  LOP3.LUT R5, R5, 0x3ffffffc, RZ, 0xc0, !PT ;  /* 0x3ffffffc05057812 */ /* 0x000fe200078ec0ff */
[----:B------:R-:W-:Y:S01]  /*0560*/  ULDC UR4, c[0x0][0x154] ;  /* 0x0000550000047ab9 */ /* 0x000fe20000000800 */
[----:B------:R-:W0:Y:S01]  /*0570*/  LDC R8, c[0x0][0x140] ;  /* 0x00005000ff087b82 */ /* 0x000e220000000800 */
[----:B------:R-:W-:Y:S01]  /*0580*/  IMAD.IADD R2, R3, 0x1, -R2 ;  /* 0x0000000103027824 */ /* 0x000fe200078e0a02 */
[----:B------:R-:W-:Y:S01]  /*0590*/  LOP3.LUT P0, RZ, R11, 0x7, RZ, 0xc0, !PT ;  /* 0x000000070bff7812 */ /* 0x000fe2000780c0ff */
[----:B------:R-:W5:Y:S01]  /*05a0*/  F2I.U32.TRUNC.NTZ R6, R6 ;  /* 0x0000000600067305 */ /* 0x000f62000020f000 */
[----:B------:R-:W-:Y:S01]  /*05b0*/  IMAD.IADD R5, R0, 0x1, -R5 ;  /* 0x0000000100057824 */ /* 0x000fe200078e0a05 */
[----:B------:R-:W-:Y:S01]  /*05c0*/  NOP ;  /* 0x0000000000007918 */ /* 0x000fe20000000000 */
[----:B------:R-:W-:-:S02]  /*05d0*/  NOP ;  /* 0x0000000000007918 */ /* 0x000fc40000000000 */
[----:B------:R-:W-:Y:S01]  /*05e0*/  IMAD R2, R5, 0x4, R2 ;  /* 0x0000000405027824 */ /* 0x000fe200078e0202 */
[----:B------:R-:W-:-:S04]  /*05f0*/  I2FP.F32.U32 R5, R9 ;  /* 0x0000000900057245 */ /* 0x000fc80000201000 */
[----:B------:R-:W-:Y:S01]  /*0600*/  LEA.HI R0, R2, R2, RZ, 0x1 ;  /* 0x0000000202007211 */ /* 0x000fe200078f08ff */
[----:B------:R-:W-:Y:S01]  /*0610*/  FMUL R5, R5, UR4 ;  /* 0x0000000405057c20 */ /* 0x000fe20008400000 */
[----:B------:R-:W-:Y:S02]  /*0620*/  ULDC UR4, c[0x0][0x144] ;  /* 0x0000510000047ab9 */ /* 0x000fe40000000800 */
[----:B------:R-:W-:Y:S01]  /*0630*/  LOP3.LUT R3, R0, 0xfffffffe, RZ, 0xc0, !PT ;  /* 0xfffffffe00037812 */ /* 0x000fe200078ec0ff */
[----:B-----5:R-:W-:Y:S02]  /*0640*/  IMAD.MOV R0, RZ, RZ, -R6 ;  /* 0x000000ffff007224 */ /* 0x020fe400078e0a06 */
[----:B------:R-:W5:Y:S02]  /*0650*/  F2I.U32.TRUNC.NTZ R5, R5 ;  /* 0x0000000500057305 */ /* 0x000f64000020f000 */
[----:B------:R-:W-:Y:S02]  /*0660*/  IMAD.IADD R3, R2, 0x1, -R3 ;  /* 0x0000000102037824 */ /* 0x000fe400078e0a03 */
[----:B------:R-:W-:Y:S01]  /*0670*/  IMAD R0, R0, UR4, R7 ;  /* 0x0000000400007c24 */ /* 0x000fe2000f8e0207 */
[----:B------:R-:W-:Y:S01]  /*0680*/  ULDC UR4, c[0x0][0x148] ;  /* 0x0000520000047ab9 */ /* 0x000fe20000000800 */
[----:B0-----:R-:W-:-:S03]  /*0690*/  ISETP.EQ.U32.AND P1, PT, R8, 0x1, PT ;  /* 0x000000010800780c */ /* 0x001fc60003f22070 */
[----:B------:R-:W-:Y:S01]  /*06a0*/  ISETP.NE.AND P2, PT, R3, R0, PT ;  /* 0x000000000300720c */ /* 0x000fe20003f45270 */
[----:B------:R-:W-:-:S05]  /*06b0*/  IMAD.SHL.U32 R3, R2, 0x4, RZ ;  /* 0x0000000402037824 */ /* 0x000fca00078e00ff */
[----:B------:R-:W-:Y:S01]  /*06c0*/  LOP3.LUT R6, R2, 0xc, R3, 0x78, !PT ;  /* 0x0000000c02067812 */ /* 0x000fe200078e7803 */
[----:B-----5:R-:W-:Y:S02]  /*06d0*/  IMAD.MOV R2, RZ, RZ, -R5 ;  /* 0x000000ffff027224 */ /* 0x020fe400078e0a05 */
[----:B------:R-:W-:Y:S01]  /*06e0*/  IMAD.MOV.U32 R5, RZ, RZ, 0x1 ;  /* 0x00000001ff057424 */ /* 0x000fe200078e00ff */
[----:B------:R-:W-:Y:S01]  /*06f0*/  ISETP.LT.U32.AND P0, PT, R6, 0x2, !P0 ;  /* 0x000000020600780c */ /* 0x000fe20004701070 */
[----:B------:R-:W-:Y:S02]  /*0700*/  IMAD R3, R2, UR4, R9 ;  /* 0x0000000402037c24 */ /* 0x000fe4000f8e0209 */
[----:B------:R-:W-:-:S04]  /*0710*/  @P2 LEA.HI R0, R6, R6, RZ, 0x1 ;  /* 0x0000000606002211 */ /* 0x000fc800078f08ff */
[----:B------:R-:W-:-:S04]  /*0720*/  @P2 SHF.R.S32.HI R0, RZ, 0x1, R0 ;  /* 0x00000001ff002819 */ /* 0x000fc80000011400 */
[----:B------:R-:W-:Y:S02]  /*0730*/  @P2 ISETP.NE.AND P3, PT, R0, R3, PT ;  /* 0x000000030000220c */ /* 0x000fe40003f65270 */
[----:B------:R-:W-:Y:S02]  /*0740*/  SEL R0, RZ, 0x1, !P0 ;  /* 0x00000001ff007807 */ /* 0x000fe40004000000 */
[----:B------:R-:W-:-:S04]  /*0750*/  @P2 SEL R5, RZ, 0x1, P3 ;  /* 0x00000001ff052807 */ /* 0x000fc80001800000 */
[----:B------:R-:W-:Y:S01]  /*0760*/  LOP3.LUT R5, R5, R0, RZ, 0xc0, !PT ;  /* 0x0000000005057212 */ /* 0x000fe200078ec0ff */
[----:B------:R-:W-:Y:S06]  /*0770*/  @!P1 BRA `(.L_x_4) ;  /* 0x0000000000089947 */ /* 0x000fec0003800000 */
[----:B-1234-:R-:W-:Y:S01]  /*0780*/  UCGABAR_ARV ;  /* 0x00000000000079c7 */ /* 0x01efe20008000000 */
[----:B------:R-:W-:Y:S05]  /*0790*/  BRA `(.L_x_5) ;  /* 0x0000000000047947 */ /* 0x000fea0003800000 */
.L_x_4:
[----:B-1234-:R-:W-:Y:S01]  /*07a0*/  NOP ;  /* 0x0000000000007918 */ /* 0x01efe20000000000 */
.L_x_5:
[----:B------:R-:W-:Y:S01]  /*07b0*/  ULDC.64 UR4, c[0x0][0x598] ;  /* 0x0001660000047ab9 */ /* 0x000fe20000000a00 */
[----:B------:R-:W-:Y:S01]  /*07c0*/  ULDC.64 UR14, c[0x0][0x208] ;  /* 0x00008200000e7ab9 */ /* 0x000fe20000000a00 */
[----:B------:R-:W-:-:S04]  /*07d0*/  ISETP.NE.U32.AND P0, PT, RZ, UR4, PT ;  /* 0x00000004ff007c0c */ /* 0x000fc8000bf05070 */
[----:B------:R-:W-:-:S13]  /*07e0*/  ISETP.NE.AND.EX P0, PT, RZ, UR5, PT, P0 ;  /* 0x00000005ff007c0c */ /* 0x000fda000bf05300 */
[----:B------:R-:W-:Y:S05]  /*07f0*/  @!P0 BRA `(.L_x_6) ;  /* 0x0000000000208947 */ /* 0x000fea0003800000 */
[----:B------:R-:W0:Y:S02]  /*0800*/  LDC.64 R2, c[0x0][0x598] ;  /* 0x00016600ff027b82 */ /* 0x000e240000000a00 */
[----:B0-----:R-:W2:Y:S02]  /*0810*/  LDG.E.64 R2, desc[UR14][R2.64] ;  /* 0x0000000e02027981 */ /* 0x001ea4000c1e1b00 */
[----:B--2---:R-:W-:-:S04]  /*0820*/  ISETP.NE.U32.AND P0, PT, R2, RZ, PT ;  /* 0x000000ff0200720c */ /* 0x004fc80003f05070 */
[----:B------:R-:W-:-:S13]  /*0830*/  ISETP.NE.AND.EX P0, PT, R3, RZ, PT, P0 ;  /* 0x000000ff0300720c */ /* 0x000fda0003f05300 */
[----:B------:R-:W-:Y:S05]  /*0840*/  @!P0 BRA `(.L_x_6) ;  /* 0x00000000000c8947 */ /* 0x000fea0003800000 */
[----:B------:R-:W2:Y:S02]  /*0850*/  LD.E R2, desc[UR14][R2.64] ;  /* 0x0000000e02027980 */ /* 0x000ea4000c101900 */
[----:B--2---:R-:W-:Y:S01]  /*0860*/  R2UR UR13, R2 ;  /* 0x00000000020d72ca */ /* 0x004fe200000e0000 */
[----:B------:R-:W-:-:S14]  /*0870*/  BRA `(.L_x_7) ;  /* 0x0000000000247947 */ /* 0x000fdc0003800000 */
.L_x_6:
[----:B------:R-:W-:Y:S02]  /*0880*/  ULDC.64 UR4, c[0x0][0x588] ;  /* 0x0001620000047ab9 */ /* 0x000fe40000000a00 */
[----:B------:R-:W-:-:S04]  /*0890*/  ISETP.NE.U32.AND P0, PT, RZ, UR4, PT ;  /* 0x00000004ff007c0c */ /* 0x000fc8000bf05070 */
[----:B------:R-:W-:-:S13]  /*08a0*/  ISETP.NE.AND.EX P0, PT, RZ, UR5, PT, P0 ;  /* 0x00000005ff007c0c */ /* 0x000fda000bf05300 */
[----:B------:R-:W-:Y:S05]  /*08b0*/  @!P0 BRA `(.L_x_8) ;  /* 0x0000000000108947 */ /* 0x000fea0003800000 */
[----:B------:R-:W0:Y:S02]  /*08c0*/  LDC.64 R2, c[0x0][0x588] ;  /* 0x00016200ff027b82 */ /* 0x000e240000000a00 */
[----:B0-----:R-:W2:Y:S02]  /*08d0*/  LDG.E R2, desc[UR14][R2.64] ;  /* 0x0000000e02027981 */ /* 0x001ea4000c1e1900 */
[----:B--2---:R-:W-:Y:S01]  /*08e0*/  R2UR UR13, R2 ;  /* 0x00000000020d72ca */ /* 0x004fe200000e0000 */
[----:B------:R-:W-:-:S14]  /*08f0*/  BRA `(.L_x_7) ;  /* 0x0000000000047947 */ /* 0x000fdc0003800000 */
.L_x_8:
[----:B------:R-:W-:-:S05]  /*0900*/  ULDC UR13, c[0x0][0x580] ;  /* 0x00016000000d7ab9 */ /* 0x000fca0000000800 */
.L_x_7:
[----:B------:R-:W-:Y:S02]  /*0910*/  ULDC.64 UR4, c[0x0][0x5a0] ;  /* 0x0001680000047ab9 */ /* 0x000fe40000000a00 */
        /* <DEDUP_REMOVED lines=11> */
.L_x_9:
        /* <DEDUP_REMOVED lines=8> */
.L_x_11:
[----:B------:R-:W-:-:S05]  /*0a50*/  ULDC UR16, c[0x0][0x584] ;  /* 0x0001610000107ab9 */ /* 0x000fca0000000800 */
.L_x_10:
[----:B------:R-:W-:Y:S01]  /*0a60*/  ULDC UR4, c[0x0][0x3c4] ;  /* 0x0000f10000047ab9 */ /* 0x000fe20000000800 */
[----:B------:R-:W-:Y:S01]  /*0a70*/  ULDC.64 UR26, c[0x0][0x3c8] ;  /* 0x0000f200001a7ab9 */ /* 0x000fe20000000a00 */
[----:B------:R-:W-:-:S04]  /*0a80*/  UIADD3 UR4, UR4, 0x3f, URZ ;  /* 0x0000003f04047890 */ /* 0x000fc8000fffe03f */
[----:B------:R-:W-:-:S04]  /*0a90*/  USHF.R.S32.HI UR5, URZ, 0x1f, UR4 ;  /* 0x0000001f3f057899 */ /* 0x000fc80008011404 */
[----:B------:R-:W-:-:S04]  /*0aa0*/  ULEA.HI UR4, UR5, UR4, URZ, 0x6 ;  /* 0x0000000405047291 */ /* 0x000fc8000f8f303f */
[----:B------:R-:W-:-:S04]  /*0ab0*/  USHF.R.S32.HI UR4, URZ, 0x6, UR4 ;  /* 0x000000063f047899 */ /* 0x000fc80008011404 */
[----:B------:R-:W-:-:S04]  /*0ac0*/  UIMAD UR5, UR4, UR26, URZ ;  /* 0x0000001a040572a4 */ /* 0x000fc8000f8e023f */
[----:B------:R-:W-:Y:S01]  /*0ad0*/  UIMAD UR5, UR5, UR27, URZ ;  /* 0x0000001b050572a4 */ /* 0x000fe2000f8e023f */
[----:B------:R-:W-:Y:S11]  /*0ae0*/  @!P1 BRA `(.L_x_12) ;  /* 0x00000000000c9947 */ /* 0x000ff60003800000 */
[----:B------:R-:W-:Y:S01]  /*0af0*/  UCGABAR_WAIT ;  /* 0x0000000000007dc7 */ /* 0x000fe20008000000 */
[----:B------:R-:W-:Y:S01]  /*0b00*/  CCTL.IVALL ;  /* 0x00000000ff00798f */ /* 0x000fe20002000000 */
[----:B------:R-:W-:Y:S05]  /*0b10*/  BRA `(.L_x_13) ;  /* 0x0000000000047947 */ /* 0x000fea0003800000 */
.L_x_12:
[----:B------:R-:W-:Y:S06]  /*0b20*/  BAR.SYNC.DEFER_BLOCKING 0x0 ;  /* 0x0000000000007b1d */ /* 0x000fec0000010000 */
.L_x_13:
[----:B------:R-:W-:-:S13]  /*0b30*/  ISETP.NE.AND P0, PT, RZ, UR11, PT ;  /* 0x0000000bff007c0c */ /* 0x000fda000bf05270 */
[----:B------:R-:W-:Y:S05]  /*0b40*/  @!P0 BRA `(.L_x_14) ;  /* 0x0000020000408947 */ /* 0x000fea0003800000 */
[----:B------:R-:W-:-:S06]  /*0b50*/  UISETP.NE.AND UP0, UPT, UR11, 0x1, UPT ;  /* 0x000000010b00788c */ /* 0x000fcc000bf05270 */
[----:B------:R-:W-:-:S13]  /*0b60*/  PLOP3.LUT P0, PT, PT, PT, UP0, 0x80, 0x0 ;  /* 0x000000000000781c */ /* 0x000fda0003f0f008 */
[----:B------:R-:W-:Y:S05]  /*0b70*/  @P0 EXIT ;  /* 0x000000000000094d */ /* 0x000fea0003800000 */
[----:B------:R0:W-:Y:S01]  /*0b80*/  STL [R1], RZ ;  /* 0x000000ff01007387 */ /* 0x0001e20000100800 */
[----:B------:R-:W-:Y:S01]  /*0b90*/  UISETP.GE.AND UP0, UPT, UR5, 0x1, UPT ;  /* 0x000000010500788c */ /* 0x000fe2000bf06270 */
[----:B------:R-:W-:Y:S01]  /*0ba0*/  CS2R R86, SRZ ;  /* 0x0000000000567805 */ /* 0x000fe2000001ff00 */
[----:B------:R-:W-:Y:S01]  /*0bb0*/  UMOV UR4, URZ ;  /* 0x0000003f00047c82 */ /* 0x000fe20008000000 */
[----:B------:R0:W-:Y:S01]  /*0bc0*/  STL [R1+0x4], RZ ;  /* 0x000004ff01007387 */ /* 0x0001e20000100800 */
[----:B------:R-:W-:Y:S02]  /*0bd0*/  CS2R R152, SRZ ;  /* 0x0000000000987805 */ /* 0x000fe4000001ff00 */
[----:B------:R-:W-:Y:S02]  /*0be0*/  CS2R R154, SRZ ;  /* 0x00000000009a7805 */ /* 0x000fe4000001ff00 */
[----:B------:R-:W-:Y:S01]  /*0bf0*/  PLOP3.LUT P0, PT, PT, PT, UP0, 0x80, 0x0 ;  /* 0x000000000000781c */ /* 0x000fe20003f0f008 */
[----:B------:R0:W-:Y:S01]  /*0c00*/  STL [R1+0x8], RZ ;  /* 0x000008ff01007387 */ /* 0x0001e20000100800 */
[----:B------:R-:W-:-:S02]  /*0c10*/  CS2R R156, SRZ ;  /* 0x00000000009c7805 */ /* 0x000fc4000001ff00 */
[----:B------:R-:W-:Y:S02]  /*0c20*/  CS2R R158, SRZ ;  /* 0x00000000009e7805 */ /* 0x000fe4000001ff00 */
[----:B------:R-:W-:Y:S01]  /*0c30*/  CS2R R160, SRZ ;  /* 0x0000000000a07805 */ /* 0x000fe2000001ff00 */
[----:B------:R0:W-:Y:S01]  /*0c40*/  STL [R1+0xc], RZ ;  /* 0x00000cff01007387 */ /* 0x0001e20000100800 */
[----:B------:R-:W-:Y:S02]  /*0c50*/  CS2R R162, SRZ ;  /* 0x0000000000a27805 */ /* 0x000fe4000001ff00 */
[----:B------:R-:W-:Y:S02]  /*0c60*/  CS2R R164, SRZ ;  /* 0x0000000000a47805 */ /* 0x000fe4000001ff00 */
[----:B------:R-:W-:Y:S01]  /*0c70*/  CS2R R166, SRZ ;  /* 0x0000000000a67805 */ /* 0x000fe2000001ff00 */
        /* <DEDUP_REMOVED lines=116> */
[----:B------:R0:W-:Y:S04]  /*13c0*/  STL [R1+0x84], RZ ;  /* 0x000084ff01007387 */ /* 0x0001e80000100800 */
        /* <DEDUP_REMOVED lines=29> */
[----:B------:R0:W-:Y:S01]  /*15a0*/  STL [R1+0xfc], RZ ;  /* 0x0000fcff01007387 */ /* 0x0001e20000100800 */
[----:B------:R-:W-:Y:S05]  /*15b0*/  @!P0 BRA `(.L_x_15) ;  /* 0x0000000c00f88947 */ /* 0x000fea0003800000 */
[----:B------:R-:W-:-:S04]  /*15c0*/  ULOP3.LUT UR4, UR6, 0x1, URZ, 0xfc, !UPT ;  /* 0x0000000106047892 */ /* 0x000fc8000f8efc3f */
[----:B------:R-:W-:-:S06]  /*15d0*/  UISETP.NE.AND UP0, UPT, UR4, 0x3, UPT ;  /* 0x000000030400788c */ /* 0x000fcc000bf05270 */
[----:B------:R-:W-:-:S13]  /*15e0*/  PLOP3.LUT P1, PT, PT, PT, UP0, 0x80, 0x0 ;  /* 0x000000000000781c */ /* 0x000fda0003f2f008 */
[----:B------:R-:W-:Y:S05]  /*15f0*/  @!P1 BRA `(.L_x_16) ;  /* 0x0000000000049947 */ /* 0x000fea0003800000 */
[----:B------:R-:W-:Y:S01]  /*1600*/  BPT.TRAP 0x1 ;  /* 0x000000040000795c */ /* 0x000fe20000300000 */
.L_x_16:
[----:B------:R-:W1:Y:S01]  /*1610*/  S2UR UR7, SR_CgaCtaId ;  /* 0x00000000000779c3 */ /* 0x000e620000008800 */
[----:B------:R-:W-:Y:S01]  /*1620*/  SHF.L.U32 R0, RZ, 0x1f, RZ ;  /* 0x0000001fff007819 */ /* 0x000fe200000006ff */
[----:B------:R-:W-:Y:S02]  /*1630*/  UMOV UR4, 0x400 ;  /* 0x0000040000047882 */ /* 0x000fe40000000000 */
[----:B-1----:R-:W-:-:S12]  /*1640*/  ULEA UR4, UR7, UR4, 0x18 ;  /* 0x0000000407047291 */ /* 0x002fd8000f8ec03f */
.L_x_17:
[----:B-1----:R-:W-:-:S04]  /*1650*/  IMAD.U32 R3, RZ, RZ, UR4 ;  /* 0x00000004ff037e24 */ /* 0x002fc8000f8e00ff */
[----:B------:R1:W2:Y:S03]  /*1660*/  SYNCS.PHASECHK.TRANS64.TRYWAIT P1, [R3+URZ+0x36000], R0 ;  /* 0x03600000030075a7 */ /* 0x0002a6000802017f */
[----:B--2---:R-:W-:Y:S05]  /*1670*/  @!P1 NANOSLEEP.SYNCS 0x989680 ;  /* 0x009896800000995d */ /* 0x004fea0003900000 */
[----:B------:R-:W2:Y:S02]  /*1680*/  @!P1 SYNCS.PHASECHK.TRANS64 P1, [R3+URZ+0x36000], R0 ;  /* 0x03600000030095a7 */ /* 0x000ea4000802007f */
[----:B--2---:R-:W-:Y:S05]  /*1690*/  @!P1 BRA `(.L_x_17) ;  /* 0xfffffffc00ec9947 */ /* 0x004fea000383ffff */
[----:B------:R-:W-:Y:S01]  /*16a0*/  UIADD3 UR7, UR4, 0x24000, URZ ;  /* 0x0002400004077890 */ /* 0x000fe2000fffe03f */
[----:B------:R-:W-:Y:S01]  /*16b0*/  WARPGROUP.ARRIVE ;  /* 0x00000000000079c5 */ /* 0x000fe20000000000 */
[----:B------:R-:W-:Y:S02]  /*16c0*/  USHF.R.U32.HI UR4, URZ, 0x4, UR4 ;  /* 0x000000043f047899 */ /* 0x000fe40008011604 */
[----:B------:R-:W-:Y:S02]  /*16d0*/  USHF.R.U32.HI UR7, URZ, 0x4, UR7 ;  /* 0x000000043f077899 */ /* 0x000fe40008011607 */
[----:B------:R-:W-:Y:S02]  /*16e0*/  ULOP3.LUT UR4, UR4, 0x3fff, URZ, 0xc0, !UPT ;  /* 0x00003fff04047892 */ /* 0x000fe4000f8ec03f */
[----:B------:R-:W-:Y:S02]  /*16f0*/  ULOP3.LUT UR7, UR7, 0x3fff, URZ, 0xc0, !UPT ;  /* 0x00003fff07077892 */ /* 0x000fe4000f8ec03f */
[----:B------:R-:W-:-:S02]  /*1700*/  ULOP3.LUT UR4, UR4, 0x10000, URZ, 0xfc, !UPT ;  /* 0x0001000004047892 */ /* 0x000fc4000f8efc3f */
[----:B------:R-:W-:Y:S01]  /*1710*/  ULOP3.LUT UR7, UR7, 0x10000, URZ, 0xfc, !UPT ;  /* 0x0001000007077892 */ /* 0x000fe2000f8efc3f */
[----:B------:R-:W-:Y:S01]  /*1720*/  UMOV UR9, 0x80000020 ;  /* 0x8000002000097882 */ /* 0x000fe20000000000 */
[----:B------:R-:W-:-:S03]  /*1730*/  UMOV UR11, 0x80000020 ;  /* 0x80000020000b7882 */ /* 0x000fc60000000000 */
[----:B------:R-:W-:Y:S02]  /*1740*/  UMOV UR8, UR4 ;  /* 0x0000000400087c82 */ /* 0x000fe40008000000 */
[----:B------:R-:W-:Y:S02]  /*1750*/  UMOV UR10, UR7 ;  /* 0x00000007000a7c82 */ /* 0x000fe40008000000 */
[----:B------:R-:W-:Y:S01]  /*1760*/  QGMMA.64x128x32.F32.E4M3.E4M3 R68, gdesc[UR8], RZ, !UPT, gsb0 ;  /* 0x01e00000084479f3 */ /* 0x000fe2000c0008ff */
[----:B------:R-:W-:Y:S01]  /*1770*/  UIADD3 UR8, UR4, 0x100, URZ ;  /* 0x0000010004087890 */ /* 0x000fe2000fffe03f */
[----:B------:R-:W-:Y:S01]  /*1780*/  UMOV UR9, 0x80000020 ;  /* 0x8000002000097882 */ /* 0x000fe20000000000 */
[----:B------:R-:W-:Y:S02]  /*1790*/  WARPGROUP.DEPBAR.LE gsb0, 0x0 ;  /* 0x00008000000079c5 */ /* 0x000fe40000010000 */
[----:B------:R-:W-:Y:S01]  /*17a0*/  WARPGROUP.ARRIVE ;  /* 0x00000000000079c5 */ /* 0x000fe20000000000 */
[----:B------:R-:W-:-:S02]  /*17b0*/  IMAD.MOV.U32 R46, RZ, RZ, R88 ;  /* 0x000000ffff2e7224 */ /* 0x000fc400078e0058 */
[----:B------:R-:W-:Y:S02]  /*17c0*/  IMAD.MOV.U32 R45, RZ, RZ, R89 ;  /* 0x000000ffff2d7224 */ /* 0x000fe400078e0059 */
[----:B------:R-:W-:Y:S02]  /*17d0*/  IMAD.MOV.U32 R44, RZ, RZ, R90 ;  /* 0x000000ffff2c7224 */ /* 0x000fe400078e005a */
[----:B------:R-:W-:Y:S01]  /*17e0*/  QGMMA.64x128x32.F32.E4M3.E4M3 R152, gdesc[UR8], RZ, !UPT, gsb0 ;  /* 0x01e00000089879f3 */ /* 0x000fe2000c0008ff */
[----:B------:R-:W-:Y:S01]  /*17f0*/  UIADD3 UR8, UR4, 0x200, URZ ;  /* 0x0000020004087890 */ /* 0x000fe2000fffe03f */
[----:B------:R-:W-:Y:S01]  /*1800*/  IMAD.MOV.U32 R43, RZ, RZ, R91 ;  /* 0x000000ffff2b7224 */ /* 0x000fe200078e005b */
[----:B------:R-:W-:Y:S01]  /*1810*/  UMOV UR9, 0x80000020 ;  /* 0x8000002000097882 */ /* 0x000fe20000000000 */
[----:B------:R-:W-:Y:S02]  /*1820*/  IMAD.MOV.U32 R42, RZ, RZ, R92 ;  /* 0x000000ffff2a7224 */ /* 0x000fe400078e005c */
[----:B------:R-:W-:-:S02]  /*1830*/  IMAD.MOV.U32 R41, RZ, RZ, R93 ;  /* 0x000000ffff297224 */ /* 0x000fc400078e005d */
[----:B------:R-:W-:Y:S02]  /*1840*/  IMAD.MOV.U32 R40, RZ, RZ, R94 ;  /* 0x000000ffff287224 */ /* 0x000fe400078e005e */
[----:B------:R-:W-:Y:S02]  /*1850*/  IMAD.MOV.U32 R39, RZ, RZ, R95 ;  /* 0x000000ffff277224 */ /* 0x000fe400078e005f */
[----:B------:R-:W-:Y:S02]  /*1860*/  IMAD.MOV.U32 R38, RZ, RZ, R96 ;  /* 0x000000ffff267224 */ /* 0x000fe400078e0060 */
[----:B------:R-:W-:Y:S02]  /*1870*/  IMAD.MOV.U32 R37, RZ, RZ, R97 ;  /* 0x000000ffff257224 */ /* 0x000fe400078e0061 */
        /* <DEDUP_REMOVED lines=31> */
[----:B-1----:R-:W-:-:S02]  /*1a70*/  IMAD.MOV.U32 R3, RZ, RZ, R129 ;  /* 0x000000ffff037224 */ /* 0x002fc400078e0081 */
        /* <DEDUP_REMOVED lines=26> */
[----:B------:R-:W-:Y:S01]  /*1c20*/  IMAD.MOV.U32 R220, RZ, RZ, R34 ;  /* 0x000000ffffdc7224 */ /* 0x000fe200078e0022 */
[----:B------:R-:W-:Y:S02]  /*1c30*/  WARPGROUP.DEPBAR.LE gsb0, 0x0 ;  /* 0x00008000000079c5 */ /* 0x000fe40000010000 */
[----:B------:R-:W-:Y:S01]  /*1c40*/  WARPGROUP.ARRIVE ;  /* 0x00000000000079c5 */ /* 0x000fe20000000000 */
[----:B------:R1:W-:Y:S01]  /*1c50*/  STL.64 [R1+0x168], R214 ;  /* 0x000168d601007387 */ /* 0x0003e20000100a00 */
[----:B------:R-:W-:Y:S02]  /*1c60*/  IMAD.MOV.U32 R221, RZ, RZ, R33 ;  /* 0x000000ffffdd7224 */ /* 0x000fe400078e0021 */
[----:B------:R-:W-:Y:S01]  /*1c70*/  IMAD.MOV.U32 R222, RZ, RZ, R32 ;  /* 0x000000ffffde7224 */ /* 0x000fe200078e0020 */
[----:B------:R2:W-:Y:S01]  /*1c80*/  STL.64 [R1+0x160], R212 ;  /* 0x000160d401007387 */ /* 0x0005e20000100a00 */
[----:B------:R-:W-:Y:S01]  /*1c90*/  QGMMA.64x128x32.F32.E4M3.E4M3 R88, gdesc[UR8], RZ, !UPT, gsb0 ;  /* 0x01e00000085879f3 */ /* 0x000fe2000c0008ff */
[----:B------:R-:W-:Y:S01]  /*1ca0*/  UIADD3 UR8, UR4, 0x300, URZ ;  /* 0x0000030004087890 */ /* 0x000fe2000fffe03f */
[----:B------:R-:W-:Y:S01]  /*1cb0*/  IMAD.MOV.U32 R223, RZ, RZ, R31 ;  /* 0x000000ffffdf7224 */ /* 0x000fe200078e001f */
[----:B------:R3:W-:Y:S01]  /*1cc0*/  STL.64 [R1+0x158], R210 ;  /* 0x000158d201007387 */ /* 0x0007e20000100a00 */
[----:B------:R-:W-:Y:S01]  /*1cd0*/  IMAD.MOV.U32 R224, RZ, RZ, R30 ;  /* 0x000000ffffe07224 */ /* 0x000fe200078e001e */
[----:B------:R-:W-:Y:S01]  /*1ce0*/  UMOV UR9, 0x80000020 ;  /* 0x8000002000097882 */ /* 0x000fe20000000000 */
[----:B------:R-:W-:Y:S01]  /*1cf0*/  IMAD.MOV.U32 R225, RZ, RZ, R29 ;  /* 0x000000ffffe17224 */ /* 0x000fe200078e001d */
[----:B------:R4:W-:Y:S01]  /*1d00*/  STL.64 [R1+0x150], R208 ;  /* 0x000150d001007387 */ /* 0x0009e20000100a00 */
[----:B-1----:R-:W-:-:S02]  /*1d10*/  IMAD.MOV.U32 R214, RZ, RZ, R40 ;  /* 0x000000ffffd67224 */ /* 0x002fc400078e0028 */
[----:B------:R-:W-:Y:S01]  /*1d20*/  IMAD.MOV.U32 R215, RZ, RZ, R39 ;  /* 0x000000ffffd77224 */ /* 0x000fe200078e0027 */
[----:B------:R1:W-:Y:S01]  /*1d30*/  STL.64 [R1+0x148], R206 ;  /* 0x000148ce01007387 */ /* 0x0003e20000100a00 */
[----:B--2---:R-:W-:Y:S02]  /*1d40*/  IMAD.MOV.U32 R212, RZ, RZ, R42 ;  /* 0x000000ffffd47224 */ /* 0x004fe400078e002a */
[----:B------:R-:W-:Y:S01]  /*1d50*/  IMAD.MOV.U32 R213, RZ, RZ, R41 ;  /* 0x000000ffffd57224 */ /* 0x000fe200078e0029 */
[----:B------:R2:W-:Y:S01]  /*1d60*/  STL.64 [R1+0x140], R204 ;  /* 0x000140cc01007387 */ /* 0x0005e20000100a00 */
[----:B---3--:R-:W-:Y:S02]  /*1d70*/  IMAD.MOV.U32 R210, RZ, RZ, R44 ;  /* 0x000000ffffd27224 */ /* 0x008fe400078e002c */
[----:B------:R-:W-:Y:S01]  /*1d80*/  IMAD.MOV.U32 R211, RZ, RZ, R43 ;  /* 0x000000ffffd37224 */ /* 0x000fe200078e002b */
[----:B------:R3:W-:Y:S01]  /*1d90*/  STL.64 [R1+0x138], R202 ;  /* 0x000138ca01007387 */ /* 0x0007e20000100a00 */
[----:B----4-:R-:W-:-:S02]  /*1da0*/  IMAD.MOV.U32 R208, RZ, RZ, R46 ;  /* 0x000000ffffd07224 */ /* 0x010fc400078e002e */
[----:B------:R-:W-:Y:S01]  /*1db0*/  IMAD.MOV.U32 R209, RZ, RZ, R45 ;  /* 0x000000ffffd17224 */ /* 0x000fe200078e002d */
[----:B------:R4:W-:Y:S01]  /*1dc0*/  STL.64 [R1+0x130], R200 ;  /* 0x000130c801007387 */ /* 0x0009e20000100a00 */
[----:B-1----:R-:W-:Y:S02]  /*1dd0*/  IMAD.MOV.U32 R206, RZ, RZ, R48 ;  /* 0x000000ffffce7224 */ /* 0x002fe400078e0030 */
[----:B------:R-:W-:Y:S01]  /*1de0*/  IMAD.MOV.U32 R207, RZ, RZ, R47 ;  /* 0x000000ffffcf7224 */ /* 0x000fe200078e002f */
[----:B------:R1:W-:Y:S01]  /*1df0*/  STL.64 [R1+0x128], R198 ;  /* 0x000128c601007387 */ /* 0x0003e20000100a00 */
[----:B--2---:R-:W-:Y:S02]  /*1e00*/  IMAD.MOV.U32 R204, RZ, RZ, R50 ;  /* 0x000000ffffcc7224 */ /* 0x004fe400078e0032 */
[----:B------:R-:W-:Y:S01]  /*1e10*/  IMAD.MOV.U32 R205, RZ, RZ, R49 ;  /* 0x000000ffffcd7224 */ /* 0x000fe200078e0031 */
[----:B------:R2:W-:Y:S01]  /*1e20*/  STL.64 [R1+0x120], R196 ;  /* 0x000120c401007387 */ /* 0x0005e20000100a00 */
[----:B---3--:R-:W-:-:S02]  /*1e30*/  IMAD.MOV.U32 R202, RZ, RZ, R52 ;  /* 0x000000ffffca7224 */ /* 0x008fc400078e0034 */
[----:B------:R-:W-:Y:S01]  /*1e40*/  IMAD.MOV.U32 R203, RZ, RZ, R51 ;  /* 0x000000ffffcb7224 */ /* 0x000fe200078e0033 */
[----:B------:R3:W-:Y:S01]  /*1e50*/  STL.64 [R1+0x118], R194 ;  /* 0x000118c201007387 */ /* 0x0007e20000100a00 */
[----:B----4-:R-:W-:Y:S02]  /*1e60*/  IMAD.MOV.U32 R200, RZ, RZ, R54 ;  /* 0x000000ffffc87224 */ /* 0x010fe400078e0036 */
[----:B------:R-:W-:Y:S01]  /*1e70*/  IMAD.MOV.U32 R201, RZ, RZ, R53 ;  /* 0x000000ffffc97224 */ /* 0x000fe200078e0035 */
[----:B------:R4:W-:Y:S01]  /*1e80*/  STL.64 [R1+0x110], R192 ;  /* 0x000110c001007387 */ /* 0x0009e20000100a00 */
[----:B-1----:R-:W-:Y:S02]  /*1e90*/  IMAD.MOV.U32 R198, RZ, RZ, R56 ;  /* 0x000000ffffc67224 */ /* 0x002fe400078e0038 */
[----:B------:R-:W-:Y:S01]  /*1ea0*/  IMAD.MOV.U32 R199, RZ, RZ, R55 ;  /* 0x000000ffffc77224 */ /* 0x000fe200078e0037 */
[----:B------:R1:W-:Y:S01]  /*1eb0*/  STL.64 [R1+0x108], R190 ;  /* 0x000108be01007387 */ /* 0x0003e20000100a00 */
[----:B--2---:R-:W-:-:S02]  /*1ec0*/  IMAD.MOV.U32 R196, RZ, RZ, R58 ;  /* 0x000000ffffc47224 */ /* 0x004fc400078e003a */
[----:B------:R-:W-:Y:S01]  /*1ed0*/  IMAD.MOV.U32 R197, RZ, RZ, R57 ;  /* 0x000000ffffc57224 */ /* 0x000fe200078e0039 */
[----:B------:R2:W-:Y:S01]  /*1ee0*/  STL.64 [R1+0x100], R188 ;  /* 0x000100bc01007387 */ /* 0x0005e20000100a00 */
[----:B---3--:R-:W-:Y:S02]  /*1ef0*/  IMAD.MOV.U32 R194, RZ, RZ, R60 ;  /* 0x000000ffffc27224 */ /* 0x008fe400078e003c */
[----:B------:R-:W-:Y:S02]  /*1f00*/  IMAD.MOV.U32 R195, RZ, RZ, R59 ;  /* 0x000000ffffc37224 */ /* 0x000fe400078e003b */
[----:B----4-:R-:W-:Y:S02]  /*1f10*/  IMAD.MOV.U32 R192, RZ, RZ, R62 ;  /* 0x000000ffffc07224 */ /* 0x010fe400078e003e */
[----:B------:R-:W-:Y:S02]  /*1f20*/  IMAD.MOV.U32 R193, RZ, RZ, R61 ;  /* 0x000000ffffc17224 */ /* 0x000fe400078e003d */
[----:B-1----:R-:W-:-:S02]  /*1f30*/  IMAD.MOV.U32 R190, RZ, RZ, R64 ;  /* 0x000000ffffbe7224 */ /* 0x002fc400078e0040 */
[----:B------:R-:W-:Y:S02]  /*1f40*/  IMAD.MOV.U32 R191, RZ, RZ, R63 ;  /* 0x000000ffffbf7224 */ /* 0x000fe400078e003f */
[----:B--2---:R-:W-:Y:S02]  /*1f50*/  IMAD.MOV.U32 R188, RZ, RZ, R66 ;  /* 0x000000ffffbc7224 */ /* 0x004fe400078e0042 */
        /* <DEDUP_REMOVED lines=26> */
[----:B------:R-:W-:Y:S01]  /*2100*/  IMAD.MOV.U32 R251, RZ, RZ, R0 ;  /* 0x000000fffffb7224 */ /* 0x000fe200078e0000 */
[----:B------:R-:W-:Y:S02]  /*2110*/  WARPGROUP.DEPBAR.LE gsb0, 0x0 ;  /* 0x00008000000079c5 */ /* 0x000fe40000010000 */
[----:B------:R-:W-:-:S06]  /*2120*/  WARPGROUP.ARRIVE ;  /* 0x00000000000079c5 */ /* 0x000fcc0000000000 */
[----:B------:R-:W-:Y:S01]  /*2130*/  QGMMA.64x128x32.F32.E4M3.E4M3 R24, gdesc[UR8], RZ, !UPT, gsb0 ;  /* 0x01e00000081879f3 */ /* 0x000fe2000c0008ff */
[----:B------:R-:W-:Y:S02]  /*2140*/  UIADD3 UR8, UR4, 0x2, URZ ;  /* 0x0000000204087890 */ /* 0x000fe4000fffe03f */
[----:B------:R-:W-:Y:S01]  /*2150*/  UIADD3 UR10, UR7, 0x2, URZ ;  /* 0x00000002070a7890 */ /* 0x000fe2000fffe03f */
[----:B------:R-:W-:Y:S01]  /*2160*/  UMOV UR9, 0x80000020 ;  /* 0x8000002000097882 */ /* 0x000fe20000000000 */
[----:B------:R-:W-:Y:S01]  /*2170*/  UMOV UR11, 0x80000020 ;  /* 0x80000020000b7882 */ /* 0x000fe20000000000 */
[----:B------:R-:W-:Y:S02]  /*2180*/  WARPGROUP.DEPBAR.LE gsb0, 0x0 ;  /* 0x00008000000079c5 */ /* 0x000fe40000010000 */
[----:B------:R-:W-:-:S06]  /*2190*/  WARPGROUP.ARRIVE ;  /* 0x00000000000079c5 */ /* 0x000fcc0000000000 */
[----:B------:R-:W-:Y:S03]  /*21a0*/  QGMMA.64x128x32.F32.E4M3.E4M3 R188, gdesc[UR8], R188, gsb0 ;  /* 0x01e0000008bc79f3 */ /* 0x000fe600080008bc */
[----:B------:R-:W-:Y:S02]  /*21b0*/  WARPGROUP.DEPBAR.LE gsb0, 0x0 ;  /* 0x00008000000079c5 */ /* 0x000fe40000010000 */
[----:B------:R-:W-:Y:S04]  /*21c0*/  STL.64 [R1], R188 ;  /* 0x000000bc01007387 */ /* 0x000fe80000100a00 */
[----:B------:R-:W-:Y:S04]  /*21d0*/  STL.64 [R1+0x8], R190 ;  /* 0x000008be01007387 */ /* 0x000fe80000100a00 */
        /* <DEDUP_REMOVED lines=11> */
[----:B------:R1:W-:Y:S04]  /*2290*/  STL.64 [R1+0x68], R214 ;  /* 0x000068d601007387 */ /* 0x0003e80000100a00 */
        /* <DEDUP_REMOVED lines=18> */
[----:B-1----:R-:W3:Y:S04]  /*23c0*/  LDL.LU.64 R214, [R1+0x168] ;  /* 0x0001680001d67983 */ /* 0x002ee80000300a00 */
[----:B------:R-:W3:Y:S04]  /*23d0*/  LDL.LU.64 R212, [R1+0x160] ;  /* 0x0001600001d47983 */ /* 0x000ee80000300a00 */
        /* <DEDUP_REMOVED lines=11> */
[----:B------:R-:W3:Y:S01]  /*2490*/  LDL.LU.64 R188, [R1+0x100] ;  /* 0x0001000001bc7983 */ /* 0x000ee20000300a00 */
[----:B------:R-:W-:Y:S01]  /*24a0*/  UIADD3 UR8, UR4, 0x102, URZ ;  /* 0x0000010204087890 */ /* 0x000fe2000fffe03f */
[----:B------:R-:W-:Y:S01]  /*24b0*/  UMOV UR9, 0x80000020 ;  /* 0x8000002000097882 */ /* 0x000fe20000000000 */
[----:B---3--:R-:W-:-:S07]  /*24c0*/  WARPGROUP.ARRIVE ;  /* 0x00000000000079c5 */ /* 0x008fce0000000000 */
[----:B------:R-:W-:Y:S01]  /*24d0*/  QGMMA.64x128x32.F32.E4M3.E4M3 R152, gdesc[UR8], R152, gsb0 ;  /* 0x01e00000089879f3 */ /* 0x000fe20008000898 */
[----:B------:R-:W-:Y:S01]  /*24e0*/  UIADD3 UR8, UR4, 0x202, URZ ;  /* 0x0000020204087890 */ /* 0x000fe2000fffe03f */
[----:B------:R-:W-:Y:S01]  /*24f0*/  UMOV UR9, 0x80000020 ;  /* 0x8000002000097882 */ /* 0x000fe20000000000 */
[----:B------:R-:W-:Y:S02]  /*2500*/  WARPGROUP.DEPBAR.LE gsb0, 0x0 ;  /* 0x00008000000079c5 */ /* 0x000fe40000010000 */
[----:B------:R-:W-:-:S07]  /*2510*/  WARPGROUP.ARRIVE ;  /* 0x00000000000079c5 */ /* 0x000fce0000000000 */
[----:B------:R-:W-:Y:S01]  /*2520*/  QGMMA.64x128x32.F32.E4M3.E4M3 R88, gdesc[UR8], R88, gsb0 ;  /* 0x01e00000085879f3 */ /* 0x000fe20008000858 */
[----:B------:R-:W-:Y:S01]  /*2530*/  UIADD3 UR8, UR4, 0x302, URZ ;  /* 0x0000030204087890 */ /* 0x000fe2000fffe03f */
[----:B------:R-:W-:Y:S02]  /*2540*/  UMOV UR9, 0x80000020 ;  /* 0x8000002000097882 */ /* 0x000fe40000000000 */
[----:B------:R-:W-:Y:S01]  /*2550*/  UMOV UR4, 0x1 ;  /* 0x0000000100047882 */ /* 0x000fe20000000000 */
[----:B------:R-:W-:Y:S02]  /*2560*/  WARPGROUP.DEPBAR.LE gsb0, 0x0 ;  /* 0x00008000000079c5 */ /* 0x000fe40000010000 */
[----:B------:R-:W-:-:S06]  /*2570*/  WARPGROUP.ARRIVE ;  /* 0x00000000000079c5 */ /* 0x000fcc0000000000 */
[----:B--2---:R-:W-:Y:S03]  /*2580*/  QGMMA.64x128x32.F32.E4M3.E4M3 R24, gdesc[UR8], R24, gsb0 ;  /* 0x01e00000081879f3 */ /* 0x004fe60008000818 */
[----:B------:R-:W-:Y:S02]  /*2590*/  WARPGROUP.DEPBAR.LE gsb0, 0x0 ;  /* 0x00008000000079c5 */ /* 0x000fe40000010000 */
.L_x_15:
[----:B------:R-:W-:-:S04]  /*25a0*/  UISETP.LT.AND UP0, UPT, UR5, 0x1, UPT ;  /* 0x000000010500788c */ /* 0x000fc8000bf01270 */
[----:B------:R-:W-:-:S04]  /*25b0*/  USEL UR7, UR5, 0x1, UP0 ;  /* 0x0000000105077887 */ /* 0x000fc80008000000 */
[----:B------:R-:W-:-:S04]  /*25c0*/  UIADD3 UR7, UR5, -UR7, URZ ;  /* 0x8000000705077290 */ /* 0x000fc8000fffe03f */
[----:B------:R-:W-:-:S06]  /*25d0*/  UISETP.GE.AND UP0, UPT, UR7, 0x1, UPT ;  /* 0x000000010700788c */ /* 0x000fcc000bf06270 */
[----:B------:R-:W-:-:S13]  /*25e0*/  PLOP3.LUT P1, PT, PT, PT, UP0, 0x80, 0x0 ;  /* 0x000000000000781c */ /* 0x000fda0003f2f008 */
[----:B------:R-:W-:Y:S05]  /*25f0*/  @!P1 BRA `(.L_x_18) ;  /* 0x0000001400a09947 */ /* 0x000fea0003800000 */
[----:B------:R-:W-:Y:S01]  /*2600*/  IMAD.MOV.U32 R4, RZ, RZ, RZ ;  /* 0x000000ffff047224 */ /* 0x000fe200078e00ff */
[----:B------:R-:W-:Y:S01]  /*2610*/  ULOP3.LUT UR19, UR6, 0x1, URZ, 0xfc, !UPT ;  /* 0x0000000106137892 */ /* 0x000fe2000f8efc3f */
[----:B------:R-:W-:Y:S01]  /*2620*/  IMAD.U32 R3, RZ, RZ, UR7 ;  /* 0x00000007ff037e24 */ /* 0x000fe2000f8e00ff */
[----:B------:R-:W-:Y:S01]  /*2630*/  UISETP.NE.U32.AND UP0, UPT, UR4, URZ, UPT ;  /* 0x0000003f0400728c */ /* 0x000fe2000bf05070 */
[----:B------:R-:W-:-:S10]  /*2640*/  UMOV UR5, URZ ;  /* 0x0000003f00057c82 */ /* 0x000fd40008000000 */
.L_x_23:
[----:B------:R-:W-:-:S06]  /*2650*/  UISETP.NE.AND UP1, UPT, UR19, 0x3, UPT ;  /* 0x000000031300788c */ /* 0x000fcc000bf25270 */
[----:B------:R-:W-:-:S13]  /*2660*/  PLOP3.LUT P2, PT, PT, PT, UP1, 0x80, 0x0 ;  /* 0x000000000000781c */ /* 0x000fda0003f4f018 */
[----:B------:R-:W-:Y:S05]  /*2670*/  @!P2 BRA `(.L_x_19) ;  /* 0x000000000004a947 */ /* 0x000fea0003800000 */
[----:B------:R-:W-:Y:S01]  /*2680*/  BPT.TRAP 0x1 ;  /* 0x000000040000795c */ /* 0x000fe20000300000 */
.L_x_19:
[----:B------:R-:W1:Y:S01]  /*2690*/  S2UR UR8, SR_CgaCtaId ;  /* 0x00000000000879c3 */ /* 0x000e620000008800 */
[----:B------:R-:W-:Y:S01]  /*26a0*/  UMOV UR12, 0x400 ;  /* 0x00000400000c7882 */ /* 0x000fe20000000000 */
[----:B------:R-:W-:Y:S01]  /*26b0*/  SHF.L.U32 R2, R4, 0x1f, RZ ;  /* 0x0000001f04027819 */ /* 0x000fe200000006ff */
[----:B-1----:R-:W-:-:S04]  /*26c0*/  ULEA UR12, UR8, UR12, 0x18 ;  /* 0x0000000c080c7291 */ /* 0x002fc8000f8ec03f */
[----:B------:R-:W-:-:S12]  /*26d0*/  ULEA UR8, UR4, UR12, 0x3 ;  /* 0x0000000c04087291 */ /* 0x000fd8000f8e183f */
.L_x_20:
[----:B-1----:R-:W-:-:S04]  /*26e0*/  IMAD.U32 R0, RZ, RZ, UR8 ;  /* 0x00000008ff007e24 */ /* 0x002fc8000f8e00ff */
[----:B------:R1:W2:Y:S03]  /*26f0*/  SYNCS.PHASECHK.TRANS64.TRYWAIT P1, [R0+URZ+0x36000], R2 ;  /* 0x03600002000075a7 */ /* 0x0002a6000802017f */
[----:B--2---:R-:W-:Y:S05]  /*2700*/  @!P1 NANOSLEEP.SYNCS 0x989680 ;  /* 0x009896800000995d */ /* 0x004fea0003900000 */
[----:B------:R-:W2:Y:S02]  /*2710*/  @!P1 SYNCS.PHASECHK.TRANS64 P1, [R0+URZ+0x36000], R2 ;  /* 0x03600002000095a7 */ /* 0x000ea4000802007f */
[----:B--2---:R-:W-:Y:S05]  /*2720*/  @!P1 BRA `(.L_x_20) ;  /* 0xfffffffc00ec9947 */ /* 0x004fea000383ffff */
        /* <DEDUP_REMOVED lines=32> */
[----:B--2---:R-:W2:Y:S04]  /*2930*/  LDL.LU.64 R24, [R1] ;  /* 0x0000000001187983 */ /* 0x004ea80000300a00 */
[----:B------:R-:W2:Y:S04]  /*2940*/  LDL.LU.64 R26, [R1+0x8] ;  /* 0x00000800011a7983 */ /* 0x000ea80000300a00 */
        /* <DEDUP_REMOVED lines=29> */
[----:B------:R-:W2:Y:S01]  /*2b20*/  LDL.LU.64 R86, [R1+0xf8] ;  /* 0x0000f80001567983 */ /* 0x000ea20000300a00 */
[----:B------:R-:W-:-:S02]  /*2b30*/  UIADD3 UR9, UR12, 0x24000, URZ ;  /* 0x000240000c097890 */ /* 0x000fc4000fffe03f */
[----:B------:R-:W-:Y:S02]  /*2b40*/  USHF.R.U32.HI UR8, URZ, 0x4, UR12 ;  /* 0x000000043f087899 */ /* 0x000fe4000801160c */
[----:B------:R-:W-:Y:S02]  /*2b50*/  USHF.R.U32.HI UR9, URZ, 0x4, UR9 ;  /* 0x000000043f097899 */ /* 0x000fe40008011609 */
[----:B------:R-:W-:Y:S02]  /*2b60*/  ULOP3.LUT UR8, UR8, 0x3fff, URZ, 0xc0, !UPT ;  /* 0x00003fff08087892 */ /* 0x000fe4000f8ec03f */
[----:B------:R-:W-:Y:S02]  /*2b70*/  ULOP3.LUT UR9, UR9, 0x3fff, URZ, 0xc0, !UPT ;  /* 0x00003fff09097892 */ /* 0x000fe4000f8ec03f */
[----:B------:R-:W-:Y:S02]  /*2b80*/  ULOP3.LUT UR8, UR8, 0x10000, URZ, 0xfc, !UPT ;  /* 0x0001000008087892 */ /* 0x000fe4000f8efc3f */
[----:B------:R-:W-:-:S02]  /*2b90*/  ULOP3.LUT UR9, UR9, 0x10000, URZ, 0xfc, !UPT ;  /* 0x0001000009097892 */ /* 0x000fc4000f8efc3f */
[----:B------:R-:W-:Y:S02]  /*2ba0*/  ULEA UR17, UR4, UR8, 0xa ;  /* 0x0000000804117291 */ /* 0x000fe4000f8e503f */
[----:B------:R-:W-:Y:S01]  /*2bb0*/  ULEA UR18, UR4, UR9, 0x9 ;  /* 0x0000000904127291 */ /* 0x000fe2000f8e483f */
[----:B------:R-:W-:Y:S02]  /*2bc0*/  UMOV UR11, 0x80000020 ;  /* 0x80000020000b7882 */ /* 0x000fe40000000000 */
[----:B------:R-:W-:Y:S02]  /*2bd0*/  UMOV UR9, 0x80000020 ;  /* 0x8000002000097882 */ /* 0x000fe40000000000 */
[----:B------:R-:W-:Y:S02]  /*2be0*/  UMOV UR8, UR17 ;  /* 0x0000001100087c82 */ /* 0x000fe40008000000 */
[----:B------:R-:W-:Y:S01]  /*2bf0*/  UMOV UR10, UR18 ;  /* 0x00000012000a7c82 */ /* 0x000fe20008000000 */
[----:B--2---:R-:W-:-:S06]  /*2c00*/  WARPGROUP.ARRIVE ;  /* 0x00000000000079c5 */ /* 0x004fcc0000000000 */
[----:B------:R-:W-:Y:S01]  /*2c10*/  QGMMA.64x128x32.F32.E4M3.E4M3 R24, gdesc[UR8], R24, UP0, gsb0 ;  /* 0x01e00000081879f3 */ /* 0x000fe2000b800818 */
[----:B------:R-:W-:Y:S01]  /*2c20*/  UIADD3 UR8, UR17, 0x100, URZ ;  /* 0x0000010011087890 */ /* 0x000fe2000fffe03f */
[----:B------:R-:W-:Y:S01]  /*2c30*/  UMOV UR9, 0x80000020 ;  /* 0x8000002000097882 */ /* 0x000fe20000000000 */
[----:B------:R-:W-:Y:S02]  /*2c40*/  WARPGROUP.DEPBAR.LE gsb0, 0x0 ;  /* 0x00008000000079c5 */ /* 0x000fe40000010000 */
[----:B------:R-:W-:Y:S01]  /*2c50*/  STL.64 [R1], R24 ;  /* 0x0000001801007387 */ /* 0x000fe20000100a00 */
[----:B-1----:R-:W-:Y:S02]  /*2c60*/  IMAD.MOV.U32 R2, RZ, RZ, R86 ;  /* 0x000000ffff027224 */ /* 0x002fe400078e0056 */
[----:B------:R-:W-:Y:S01]  /*2c70*/  IMAD.MOV.U32 R0, RZ, RZ, R87 ;  /* 0x000000ffff007224 */ /* 0x000fe200078e0057 */
[----:B------:R-:W-:Y:S01]  /*2c80*/  STL.64 [R1+0x8], R26 ;  /* 0x0000081a01007387 */ /* 0x000fe20000100a00 */
[----:B------:R-:W-:-:S02]  /*2c90*/  IMAD.MOV.U32 R8, RZ, RZ, R84 ;  /* 0x000000ffff087224 */ /* 0x000fc400078e0054 */
[----:B------:R-:W-:Y:S01]  /*2ca0*/  IMAD.MOV.U32 R7, RZ, RZ, R85 ;  /* 0x000000ffff077224 */ /* 0x000fe200078e0055 */
[----:B------:R-:W-:Y:S01]  /*2cb0*/  STL.64 [R1+0x10], R28 ;  /* 0x0000101c01007387 */ /* 0x000fe20000100a00 */
[----:B------:R-:W-:Y:S02]  /*2cc0*/  IMAD.MOV.U32 R10, RZ, RZ, R82 ;  /* 0x000000ffff0a7224 */ /* 0x000fe400078e0052 */
[----:B------:R-:W-:Y:S01]  /*2cd0*/  IMAD.MOV.U32 R9, RZ, RZ, R83 ;  /* 0x000000ffff097224 */ /* 0x000fe200078e0053 */
[----:B------:R1:W-:Y:S01]  /*2ce0*/  STL.64 [R1+0x18], R30 ;  /* 0x0000181e01007387 */ /* 0x0003e20000100a00 */
[----:B------:R-:W-:Y:S02]  /*2cf0*/  IMAD.MOV.U32 R12, RZ, RZ, R80 ;  /* 0x000000ffff0c7224 */ /* 0x000fe400078e0050 */
[----:B------:R-:W-:Y:S01]  /*2d00*/  IMAD.MOV.U32 R11, RZ, RZ, R81 ;  /* 0x000000ffff0b7224 */ /* 0x000fe200078e0051 */
[----:B------:R-:W2:Y:S01]  /*2d10*/  LDL.LU.64 R86, [R1+0x268] ;  /* 0x0002680001567983 */ /* 0x000ea20000300a00 */
[----:B------:R-:W-:-:S02]  /*2d20*/  IMAD.MOV.U32 R14, RZ, RZ, R78 ;  /* 0x000000ffff0e7224 */ /* 0x000fc400078e004e */
[----:B------:R-:W-:Y:S01]  /*2d30*/  IMAD.MOV.U32 R13, RZ, RZ, R79 ;  /* 0x000000ffff0d7224 */ /* 0x000fe200078e004f */
[----:B------:R-:W2:Y:S01]  /*2d40*/  LDL.LU.64 R84, [R1+0x260] ;  /* 0x0002600001547983 */ /* 0x000ea20000300a00 */
[----:B------:R-:W-:Y:S02]  /*2d50*/  IMAD.MOV.U32 R16, RZ, RZ, R76 ;  /* 0x000000ffff107224 */ /* 0x000fe400078e004c */
[----:B------:R-:W-:Y:S01]  /*2d60*/  IMAD.MOV.U32 R15, RZ, RZ, R77 ;  /* 0x000000ffff0f7224 */ /* 0x000fe200078e004d */
[----:B------:R-:W2:Y:S01]  /*2d70*/  LDL.LU.64 R82, [R1+0x258] ;  /* 0x0002580001527983 */ /* 0x000ea20000300a00 */
        /* <DEDUP_REMOVED lines=15> */
[----:B------:R-:W-:Y:S01]  /*2e70*/  IMAD.MOV.U32 R228, RZ, RZ, R64 ;  /* 0x000000ffffe47224 */ /* 0x000fe200078e0040 */
[----:B------:R-:W-:Y:S01]  /*2e80*/  WARPGROUP.ARRIVE ;  /* 0x00000000000079c5 */ /* 0x000fe20000000000 */
[----:B------:R-:W-:Y:S01]  /*2e90*/  IMAD.MOV.U32 R229, RZ, RZ, R65 ;  /* 0x000000ffffe57224 */ /* 0x000fe200078e0041 */
[----:B------:R-:W2:Y:S01]  /*2ea0*/  LDL.LU.64 R70, [R1+0x228] ;  /* 0x0002280001467983 */ /* 0x000ea20000300a00 */
[----:B------:R-:W-:Y:S02]  /*2eb0*/  IMAD.MOV.U32 R226, RZ, RZ, R62 ;  /* 0x000000ffffe27224 */ /* 0x000fe400078e003e */
[----:B------:R-:W-:Y:S01]  /*2ec0*/  IMAD.MOV.U32 R227, RZ, RZ, R63 ;  /* 0x000000ffffe37224 */ /* 0x000fe200078e003f */
[----:B------:R-:W2:Y:S01]  /*2ed0*/  LDL.LU.64 R68, [R1+0x220] ;  /* 0x0002200001447983 */ /* 0x000ea20000300a00 */
[----:B------:R-:W-:Y:S01]  /*2ee0*/  IMAD.MOV.U32 R224, RZ, RZ, R60 ;  /* 0x000000ffffe07224 */ /* 0x000fe200078e003c */
[----:B------:R-:W-:Y:S01]  /*2ef0*/  QGMMA.64x128x32.F32.E4M3.E4M3 R152, gdesc[UR8], R152, UP0, gsb0 ;  /* 0x01e00000089879f3 */ /* 0x000fe2000b800898 */
        /* <DEDUP_REMOVED lines=43> */
[----:B------:R-:W2:Y:S04]  /*31b0*/  LDL.LU.64 R38, [R1+0x1a8] ;  /* 0x0001a80001267983 */ /* 0x000ea80000300a00 */
[----:B------:R-:W2:Y:S04]  /*31c0*/  LDL.LU.64 R36, [R1+0x1a0] ;  /* 0x0001a00001247983 */ /* 0x000ea80000300a00 */
[----:B------:R-:W2:Y:S04]  /*31d0*/  LDL.LU.64 R34, [R1+0x198] ;  /* 0x0001980001227983 */ /* 0x000ea80000300a00 */
[----:B------:R-:W2:Y:S04]  /*31e0*/  LDL.LU.64 R32, [R1+0x190] ;  /* 0x0001900001207983 */ /* 0x000ea80000300a00 */
[----:B-1----:R-:W2:Y:S04]  /*31f0*/  LDL.LU.64 R30, [R1+0x188] ;  /* 0x00018800011e7983 */ /* 0x002ea80000300a00 */
[----:B------:R-:W2:Y:S04]  /*3200*/  LDL.LU.64 R28, [R1+0x180] ;  /* 0x00018000011c7983 */ /* 0x000ea80000300a00 */
[----:B------:R-:W2:Y:S04]  /*3210*/  LDL.LU.64 R26, [R1+0x178] ;  /* 0x00017800011a7983 */ /* 0x000ea80000300a00 */
[----:B------:R-:W2:Y:S01]  /*3220*/  LDL.LU.64 R24, [R1+0x170] ;  /* 0x0001700001187983 */ /* 0x000ea20000300a00 */
[----:B------:R-:W-:-:S03]  /*3230*/  WARPGROUP.DEPBAR.LE gsb0, 0x0 ;  /* 0x00008000000079c5 */ /* 0x000fc60000010000 */
        /* <DEDUP_REMOVED lines=14> */
[----:B-1----:R-:W3:Y:S04]  /*3320*/  LDL.LU R188, [R1] ;  /* 0x0000000001bc7983 */ /* 0x002ee80000300800 */
[----:B------:R-:W3:Y:S04]  /*3330*/  LDL.LU R189, [R1+0x4] ;  /* 0x0000040001bd7983 */ /* 0x000ee80000300800 */
[----:B------:R-:W3:Y:S04]  /*3340*/  LDL.LU R190, [R1+0x8] ;  /* 0x0000080001be7983 */ /* 0x000ee80000300800 */
[----:B------:R-:W3:Y:S04]  /*3350*/  LDL.LU R191, [R1+0xc] ;  /* 0x00000c0001bf7983 */ /* 0x000ee80000300800 */
[----:B------:R-:W3:Y:S04]  /*3360*/  LDL.LU R192, [R1+0x10] ;  /* 0x0000100001c07983 */ /* 0x000ee80000300800 */
[----:B------:R-:W3:Y:S04]  /*3370*/  LDL.LU R193, [R1+0x14] ;  /* 0x0000140001c17983 */ /* 0x000ee80000300800 */
[----:B------:R-:W3:Y:S04]  /*3380*/  LDL.LU R194, [R1+0x18] ;  /* 0x0000180001c27983 */ /* 0x000ee80000300800 */
[----:B------:R-:W3:Y:S01]  /*3390*/  LDL.LU R195, [R1+0x1c] ;  /* 0x00001c0001c37983 */ /* 0x000ee20000300800 */
[----:B------:R-:W-:Y:S01]  /*33a0*/  UIADD3 UR8, UR17, 0x200, URZ ;  /* 0x0000020011087890 */ /* 0x000fe2000fffe03f */
[----:B------:R-:W-:Y:S01]  /*33b0*/  WARPGROUP.ARRIVE ;  /* 0x00000000000079c5 */ /* 0x000fe20000000000 */
[----:B------:R-:W-:-:S07]  /*33c0*/  UMOV UR9, 0x80000020 ;  /* 0x8000002000097882 */ /* 0x000fce0000000000 */
[----:B------:R-:W-:Y:S01]  /*33d0*/  QGMMA.64x128x32.F32.E4M3.E4M3 R88, gdesc[UR8], R88, UP0, gsb0 ;  /* 0x01e00000085879f3 */ /* 0x000fe2000b800858 */
[----:B------:R-:W-:Y:S01]  /*33e0*/  UIADD3 UR8, UR17, 0x300, URZ ;  /* 0x0000030011087890 */ /* 0x000fe2000fffe03f */
[----:B------:R-:W-:Y:S01]  /*33f0*/  UMOV UR9, 0x80000020 ;  /* 0x8000002000097882 */ /* 0x000fe20000000000 */
        /* <DEDUP_REMOVED lines=10> */
[----:B------:R-:W-:Y:S01]  /*34a0*/  IMAD.MOV.U32 R207, RZ, RZ, R241 ;  /* 0x000000ffffcf7224 */ /* 0x000fe200078e00f1 */
[----:B------:R-:W-:-:S02]  /*34b0*/  WARPGROUP.DEPBAR.LE gsb0, 0x0 ;  /* 0x00008000000079c5 */ /* 0x000fc40000010000 */
[----:B--2---:R-:W-:-:S06]  /*34c0*/  WARPGROUP.ARRIVE ;  /* 0x00000000000079c5 */ /* 0x004fcc0000000000 */
[----:B------:R-:W-:Y:S01]  /*34d0*/  QGMMA.64x128x32.F32.E4M3.E4M3 R24, gdesc[UR8], R24, UP0, gsb0 ;  /* 0x01e00000081879f3 */ /* 0x000fe2000b800818 */
        /* <DEDUP_REMOVED lines=27> */
[----:B------:R-:W-:Y:S01]  /*3690*/  IMAD.MOV.U32 R251, RZ, RZ, R0 ;  /* 0x000000fffffb7224 */ /* 0x000fe200078e0000 */
[----:B------:R-:W-:Y:S02]  /*36a0*/  UIADD3 UR8, UR17, 0x2, URZ ;  /* 0x0000000211087890 */ /* 0x000fe4000fffe03f */
[----:B------:R-:W-:Y:S01]  /*36b0*/  UIADD3 UR10, UR18, 0x2, URZ ;  /* 0x00000002120a7890 */ /* 0x000fe2000fffe03f */
[----:B------:R-:W-:Y:S01]  /*36c0*/  UMOV UR9, 0x80000020 ;  /* 0x8000002000097882 */ /* 0x000fe20000000000 */
[----:B------:R-:W-:Y:S01]  /*36d0*/  UMOV UR11, 0x80000020 ;  /* 0x80000020000b7882 */ /* 0x000fe20000000000 */
[----:B------:R-:W-:-:S02]  /*36e0*/  WARPGROUP.DEPBAR.LE gsb0, 0x0 ;  /* 0x00008000000079c5 */ /* 0x000fc40000010000 */
[----:B---3--:R-:W-:-:S06]  /*36f0*/  WARPGROUP.ARRIVE ;  /* 0x00000000000079c5 */ /* 0x008fcc0000000000 */
        /* <DEDUP_REMOVED lines=58> */
[----:B------:R-:W-:Y:S01]  /*3aa0*/  UMOV UR9, 0x80000020 ;  /* 0x8000002000097882 */ /* 0x000fe20000000000 */
[----:B------:R-:W-:Y:S02]  /*3ab0*/  WARPGROUP.DEPBAR.LE gsb0, 0x0 ;  /* 0x00008000000079c5 */ /* 0x000fe40000010000 */
[----:B------:R-:W-:-:S07]  /*3ac0*/  WARPGROUP.ARRIVE ;  /* 0x00000000000079c5 */ /* 0x000fce0000000000 */
[----:B------:R-:W-:Y:S03]  /*3ad0*/  QGMMA.64x128x32.F32.E4M3.E4M3 R24, gdesc[UR8], R24, gsb0 ;  /* 0x01e00000081879f3 */ /* 0x000fe60008000818 */
[----:B------:R-:W-:Y:S02]  /*3ae0*/  WARPGROUP.DEPBAR.LE gsb0, 0x0 ;  /* 0x00008000000079c5 */ /* 0x000fe40000010000 */
[----:B--2---:R-:W-:Y:S05]  /*3af0*/  @!P2 BRA `(.L_x_21) ;  /* 0x000000000004a947 */ /* 0x004fea0003800000 */
[----:B------:R-:W-:Y:S01]  /*3b00*/  BPT.TRAP 0x1 ;  /* 0x000000040000795c */ /* 0x000fe20000300000 */
.L_x_21:
[----:B------:R-:W-:-:S13]  /*3b10*/  ISETP.NE.AND P1, PT, R5, RZ, PT ;  /* 0x000000ff0500720c */ /* 0x000fda0003f25270 */
[----:B------:R-:W-:-:S05]  /*3b20*/  VOTEU.ANY UP0, P1 ;  /* 0x00000000003f7886 */ /* 0x000fca0000800100 */
[----:B------:R-:W-:-:S04]  /*3b30*/  @UP0 ULEA UR12, UR5, UR12, 0x3 ;  /* 0x0000000c050c0291 */ /* 0x000fc8000f8e183f */
[----:B------:R-:W-:Y:S02]  /*3b40*/  @UP0 UIADD3 UR12, UR12, 0x36048, URZ ;  /* 0x000360480c0c0890 */ /* 0x000fe4000fffe03f */
[----:B------:R-:W-:-:S04]  /*3b50*/  UISETP.GT.U32.AND UP0, UPT, UR6, 0x1, UPT ;  /* 0x000000010600788c */ /* 0x000fc8000bf04070 */
[----:B------:R-:W-:-:S05]  /*3b60*/  IMAD.U32 R0, RZ, RZ, UR12 ;  /* 0x0000000cff007e24 */ /* 0x000fca000f8e00ff */
[----:B------:R-:W-:-:S04]  /*3b70*/  @P1 PRMT R0, R6, 0x654, R0 ;  /* 0x0000065406001816 */ /* 0x000fc80000000000 */
[----:B------:R1:W-:Y:S01]  /*3b80*/  @P1 SYNCS.ARRIVE.TRANS64.RED.A1T0 RZ, [R0+URZ], RZ ;  /* 0x000000ff00ff19a7 */ /* 0x0003e2000810043f */
[----:B------:R-:W-:-:S13]  /*3b90*/  PLOP3.LUT P1, PT, PT, PT, UP0, 0x80, 0x0 ;  /* 0x000000000000781c */ /* 0x000fda0003f2f008 */
[----:B-1----:R-:W-:Y:S05]  /*3ba0*/  @P1 BRA `(.L_x_22) ;  /* 0x0000000000041947 */ /* 0x002fea0003800000 */
[----:B------:R-:W-:Y:S01]  /*3bb0*/  BPT.TRAP 0x1 ;  /* 0x000000040000795c */ /* 0x000fe20000300000 */
.L_x_22:
[----:B------:R-:W-:Y:S01]  /*3bc0*/  UIADD3 UR4, UR4, 0x1, URZ ;  /* 0x0000000104047890 */ /* 0x000fe2000fffe03f */
[C---:B------:R-:W-:Y:S01]  /*3bd0*/  ISETP.GT.AND P1, PT, R3.reuse, 0x1, PT ;  /* 0x000000010300780c */ /* 0x040fe20003f24270 */
[----:B------:R-:W-:Y:S01]  /*3be0*/  UIADD3 UR5, UR5, 0x1, URZ ;  /* 0x0000000105057890 */ /* 0x000fe2000fffe03f */
[----:B------:R-:W-:Y:S01]  /*3bf0*/  VIADD R3, R3, 0xffffffff ;  /* 0xffffffff03037836 */ /* 0x000fe20000000000 */
[----:B------:R-:W-:Y:S02]  /*3c00*/  UISETP.NE.AND UP0, UPT, UR4, 0x9, UPT ;  /* 0x000000090400788c */ /* 0x000fe4000bf05270 */
[----:B------:R-:W-:Y:S02]  /*3c10*/  UISETP.NE.AND UP1, UPT, UR5, 0x9, UPT ;  /* 0x000000090500788c */ /* 0x000fe4000bf25270 */
[----:B------:R-:W-:Y:S02]  /*3c20*/  USEL UR8, URZ, 0x1, UP0 ;  /* 0x000000013f087887 */ /* 0x000fe40008000000 */
[----:B------:R-:W-:-:S02]  /*3c30*/  USEL UR4, UR4, URZ, UP0 ;  /* 0x0000003f04047287 */ /* 0x000fc40008000000 */
[----:B------:R-:W-:Y:S02]  /*3c40*/  USEL UR5, UR5, URZ, UP1 ;  /* 0x0000003f05057287 */ /* 0x000fe40008800000 */
[----:B------:R-:W-:Y:S01]  /*3c50*/  UPLOP3.LUT UP0, UPT, UPT, UPT, UPT, 0x80, 0x0 ;  /* 0x000000000000789c */ /* 0x000fe20003f0f070 */
[----:B------:R-:W-:Y:S01]  /*3c60*/  LOP3.LUT R4, R4, UR8, RZ, 0x3c, !PT ;  /* 0x0000000804047c12 */ /* 0x000fe2000f8e3cff */
[----:B------:R-:W-:Y:S09]  /*3c70*/  @P1 BRA `(.L_x_23) ;  /* 0xffffffe800741947 */ /* 0x000ff2000383ffff */
.L_x_18:
[----:B------:R-:W-:Y:S05]  /*3c80*/  @!P0 BRA `(.L_x_24) ;  /* 0x0000000000608947 */ /* 0x000fea0003800000 */
[----:B------:R-:W-:-:S04]  /*3c90*/  ULOP3.LUT UR4, UR6, 0x1, URZ, 0xfc, !UPT ;  /* 0x0000000106047892 */ /* 0x000fc8000f8efc3f */
[----:B------:R-:W-:-:S06]  /*3ca0*/  UISETP.NE.AND UP0, UPT, UR4, 0x3, UPT ;  /* 0x000000030400788c */ /* 0x000fcc000bf05270 */
[----:B------:R-:W-:-:S13]  /*3cb0*/  PLOP3.LUT P0, PT, PT, PT, UP0, 0x80, 0x0 ;  /* 0x000000000000781c */ /* 0x000fda0003f0f008 */
[----:B------:R-:W-:Y:S05]  /*3cc0*/  @!P0 BRA `(.L_x_25) ;  /* 0x0000000000048947 */ /* 0x000fea0003800000 */
[----:B------:R-:W-:Y:S01]  /*3cd0*/  BPT.TRAP 0x1 ;  /* 0x000000040000795c */ /* 0x000fe20000300000 */
.L_x_25:
[----:B------:R-:W-:Y:S01]  /*3ce0*/  ISETP.NE.AND P0, PT, R5, RZ, PT ;  /* 0x000000ff0500720c */ /* 0x000fe20003f05270 */
[----:B------:R-:W-:-:S12]  /*3cf0*/  BSSY B0, `(.L_x_26) ;  /* 0x000000d000007945 */ /* 0x000fd80003800000 */
[----:B------:R-:W-:Y:S05]  /*3d00*/  @!P0 BRA `(.L_x_27) ;  /* 0x00000000002c8947 */ /* 0x000fea0003800000 */
[----:B------:R-:W1:Y:S01]  /*3d10*/  S2UR UR8, SR_CgaCtaId ;  /* 0x00000000000879c3 */ /* 0x000e620000008800 */
[----:B------:R-:W-:-:S04]  /*3d20*/  UIMAD.WIDE.U32 UR4, UR7, 0x38e38e39, URZ ;  /* 0x38e38e39070478a5 */ /* 0x000fc8000f8e003f */
[----:B------:R-:W-:-:S03]  /*3d30*/  USHF.R.U32.HI UR4, URZ, 0x1, UR5 ;  /* 0x000000013f047899 */ /* 0x000fc60008011605 */
[----:B------:R-:W-:Y:S01]  /*3d40*/  UMOV UR5, 0x400 ;  /* 0x0000040000057882 */ /* 0x000fe20000000000 */
[----:B------:R-:W-:Y:S02]  /*3d50*/  UIMAD UR4, UR4, -0x9, UR7 ;  /* 0xfffffff7040478a4 */ /* 0x000fe4000f8e0207 */
[----:B-1----:R-:W-:-:S04]  /*3d60*/  ULEA UR5, UR8, UR5, 0x18 ;  /* 0x0000000508057291 */ /* 0x002fc8000f8ec03f */
[----:B------:R-:W-:-:S04]  /*3d70*/  ULEA UR4, UR4, UR5, 0x3 ;  /* 0x0000000504047291 */ /* 0x000fc8000f8e183f */
[----:B------:R-:W-:-:S06]  /*3d80*/  UIADD3 UR4, UR4, 0x36048, URZ ;  /* 0x0003604804047890 */ /* 0x000fcc000fffe03f */
[----:B------:R-:W-:-:S05]  /*3d90*/  IMAD.U32 R0, RZ, RZ, UR4 ;  /* 0x00000004ff007e24 */ /* 0x000fca000f8e00ff */
[----:B------:R-:W-:-:S04]  /*3da0*/  PRMT R6, R6, 0x654, R0 ;  /* 0x0000065406067816 */ /* 0x000fc80000000000 */
[----:B------:R1:W-:Y:S03]  /*3db0*/  SYNCS.ARRIVE.TRANS64.RED.A1T0 RZ, [R6+URZ], RZ ;  /* 0x000000ff06ff79a7 */ /* 0x0003e6000810043f */
.L_x_27:
[----:B------:R-:W-:Y:S05]  /*3dc0*/  BSYNC B0 ;  /* 0x0000000000007941 */ /* 0x000fea0003800000 */
.L_x_26:
[----:B------:R-:W-:-:S06]  /*3dd0*/  UISETP.GT.U32.AND UP0, UPT, UR6, 0x1, UPT ;  /* 0x000000010600788c */ /* 0x000fcc000bf04070 */
[----:B------:R-:W-:-:S13]  /*3de0*/  PLOP3.LUT P0, PT, PT, PT, UP0, 0x80, 0x0 ;  /* 0x000000000000781c */ /* 0x000fda0003f0f008 */
[----:B------:R-:W-:Y:S05]  /*3df0*/  @P0 BRA `(.L_x_24) ;  /* 0x0000000000040947 */ /* 0x000fea0003800000 */
[----:B------:R-:W-:Y:S01]  /*3e00*/  BPT.TRAP 0x1 ;  /* 0x000000040000795c */ /* 0x000fe20000300000 */
.L_x_24:
[----:B------:R-:W2:Y:S01]  /*3e10*/  S2R R2, SR_TID.X ;  /* 0x0000000000027919 */ /* 0x000ea20000002100 */
[----:B------:R-:W-:Y:S01]  /*3e20*/  ULDC.64 UR4, c[0x0][0x280] ;  /* 0x0000a00000047ab9 */ /* 0x000fe20000000a00 */
[----:B------:R-:W3:Y:S01]  /*3e30*/  S2R R4, SR_CTAID.Y ;  /* 0x0000000000047919 */ /* 0x000ee20000002600 */
[----:B--2---:R-:W-:-:S04]  /*3e40*/  SHF.R.S32.HI R0, RZ, 0x1f, R2 ;  /* 0x0000001fff007819 */ /* 0x004fc80000011402 */
[----:B------:R-:W-:Y:S01]  /*3e50*/  LEA.HI R0, R0, R2, RZ, 0x7 ;  /* 0x0000000200007211 */ /* 0x000fe200078f38ff */
[----:B---3--:R-:W-:-:S03]  /*3e60*/  IMAD.SHL.U32 R4, R4, 0x80, RZ ;  /* 0x0000008004047824 */ /* 0x008fc600078e00ff */
[----:B------:R-:W-:Y:S02]  /*3e70*/  LOP3.LUT R0, R0, 0xffffff80, RZ, 0xc0, !PT ;  /* 0xffffff8000007812 */ /* 0x000fe400078ec0ff */
[----:B------:R-:W-:-:S03]  /*3e80*/  ISETP.GE.AND P0, PT, R4, UR5, PT ;  /* 0x0000000504007c0c */ /* 0x000fc6000bf06270 */
[----:B------:R-:W-:-:S05]  /*3e90*/  IMAD.IADD R0, R2, 0x1, -R0 ;  /* 0x0000000102007824 */ /* 0x000fca00078e0a00 */
[----:B------:R-:W-:-:S04]  /*3ea0*/  SHF.R.S32.HI R3, RZ, 0x1f, R0 ;  /* 0x0000001fff037819 */ /* 0x000fc80000011400 */
[CC--:B------:R-:W-:Y:S02]  /*3eb0*/  LEA.HI R2, R3.reuse, R0.reuse, RZ, 0x2 ;  /* 0x0000000003027211 */ /* 0x0c0fe400078f10ff */
[----:B------:R-:W-:Y:S02]  /*3ec0*/  LEA.HI R3, R3, R0, RZ, 0x5 ;  /* 0x0000000003037211 */ /* 0x000fe400078f28ff */
[--C-:B------:R-:W-:Y:S02]  /*3ed0*/  SHF.R.S32.HI R12, RZ, 0x2, R2.reuse ;  /* 0x00000002ff0c7819 */ /* 0x100fe40000011402 */
[----:B------:R-:W-:Y:S02]  /*3ee0*/  SHF.R.S32.HI R13, RZ, 0x1f, R2 ;  /* 0x0000001fff0d7819 */ /* 0x000fe40000011402 */
[----:B------:R-:W-:Y:S02]  /*3ef0*/  LOP3.LUT R2, R2, 0x7ffffffc, RZ, 0xc0, !PT ;  /* 0x7ffffffc02027812 */ /* 0x000fe400078ec0ff */
[----:B------:R-:W-:-:S03]  /*3f00*/  LEA.HI R13, R13, R12, RZ, 0x3 ;  /* 0x0000000c0d0d7211 */ /* 0x000fc600078f18ff */
[----:B------:R-:W-:Y:S01]  /*3f10*/  IMAD.IADD R2, R0, 0x1, -R2 ;  /* 0x0000000100027824 */ /* 0x000fe200078e0a02 */
[----:B------:R-:W-:-:S03]  /*3f20*/  LOP3.LUT R13, R13, 0xfffffff8, RZ, 0xc0, !PT ;  /* 0xfffffff80d0d7812 */ /* 0x000fc600078ec0ff */
[----:B------:R-:W-:Y:S02]  /*3f30*/  IMAD.SHL.U32 R0, R2, 0x2, RZ ;  /* 0x0000000202007824 */ /* 0x000fe400078e00ff */
[----:B------:R-:W-:-:S03]  /*3f40*/  IMAD.IADD R12, R12, 0x1, -R13 ;  /* 0x000000010c0c7824 */ /* 0x000fc600078e0a0d */
[----:B------:R-:W-:Y:S02]  /*3f50*/  SHF.R.S32.HI R2, RZ, 0x1f, R0 ;  /* 0x0000001fff027819 */ /* 0x000fe40000011400 */
[----:B------:R-:W-:Y:S02]  /*3f60*/  IADD3 R14, P1, R4, R0, RZ ;  /* 0x00000000040e7210 */ /* 0x000fe40007f3e0ff */
[----:B------:R-:W-:Y:S02]  /*3f70*/  IADD3 R0, -R0, UR5, -R4 ;  /* 0x0000000500007c10 */ /* 0x000fe4000fffe904 */
[----:B------:R-:W-:Y:S02]  /*3f80*/  LEA.HI.X.SX32 R15, R4, R2, 0x1, P1 ;  /* 0x00000002040f7211 */ /* 0x000fe400008f0eff */
[----:B------:R-:W2:Y:S01]  /*3f90*/  S2R R4, SR_CTAID.X ;  /* 0x0000000000047919 */ /* 0x000ea20000002500 */
[----:B------:R-:W-:Y:S02]  /*3fa0*/  SHF.R.S32.HI R2, RZ, 0x5, R3 ;  /* 0x00000005ff027819 */ /* 0x000fe40000011403 */
[----:B------:R-:W-:Y:S01]  /*3fb0*/  SHF.R.S32.HI R13, RZ, 0x1f, R12 ;  /* 0x0000001fff0d7819 */ /* 0x000fe2000001140c */
[----:B--2---:R-:W-:-:S02]  /*3fc0*/  IMAD.SHL.U32 R3, R4, 0x100, RZ ;  /* 0x0000010004037824 */ /* 0x004fc400078e00ff */
[----:B------:R-:W-:-:S03]  /*3fd0*/  IMAD.WIDE R10, R4, 0x100, R12 ;  /* 0x00000100040a7825 */ /* 0x000fc600078e020c */
[----:B------:R-:W-:Y:S01]  /*3fe0*/  ISETP.GE.OR P0, PT, R3, UR4, P0 ;  /* 0x0000000403007c0c */ /* 0x000fe20008706670 */
[----:B------:R-:W-:-:S04]  /*3ff0*/  IMAD.WIDE R10, R2, 0x10, R10 ;  /* 0x00000010020a7825 */ /* 0x000fc800078e020a */
[----:B------:R-:W-:-:S05]  /*4000*/  IMAD R2, R2, -0x10, -R3 ;  /* 0xfffffff002027824 */ /* 0x000fca00078e0a03 */
[----:B------:R-:W-:-:S03]  /*4010*/  IADD3 R12, R2, UR4, -R12 ;  /* 0x00000004020c7c10 */ /* 0x000fc6000fffe80c */
[----:B------:R-:W-:Y:S05]  /*4020*/  @P0 EXIT ;  /* 0x000000000000094d */ /* 0x000fea0003800000 */
[----:B------:R-:W-:Y:S01]  /*4030*/  FSETP.NEU.AND P0, PT, RZ, UR16, PT ;  /* 0x00000010ff007c0b */ /* 0x000fe2000bf0d000 */
[----:B------:R-:W-:Y:S02]  /*4040*/  ULDC.64 UR6, c[0x0][0x5d0] ;  /* 0x0001740000067ab9 */ /* 0x000fe40000000a00 */
[----:B------:R-:W-:Y:S01]  /*4050*/  IMAD R2, R11, UR6, RZ ;  /* 0x000000060b027c24 */ /* 0x000fe2000f8e02ff */
[----:B------:R-:W-:Y:S02]  /*4060*/  USHF.L.U64.HI UR5, UR6, 0x3, UR7 ;  /* 0x0000000306057899 */ /* 0x000fe40008010207 */
[----:B------:R-:W-:Y:S01]  /*4070*/  IMAD.WIDE.U32 R4, R10, UR6, R14 ;  /* 0x000000060a047c25 */ /* 0x000fe2000f8e000e */
[----:B------:R-:W-:-:S03]  /*4080*/  USHF.L.U32 UR8, UR6, 0x3, URZ ;  /* 0x0000000306087899 */ /* 0x000fc6000800063f */
[----:B------:R-:W-:-:S04]  /*4090*/  IMAD R2, R10, UR7, R2 ;  /* 0x000000070a027c24 */ /* 0x000fc8000f8e0202 */
[----:B------:R-:W-:Y:S01]  /*40a0*/  IMAD.IADD R3, R5, 0x1, R2 ;  /* 0x0000000105037824 */ /* 0x000fe200078e0202 */
[----:B------:R-:W-:Y:S06]  /*40b0*/  @!P0 BRA `(.L_x_28) ;  /* 0x0000010800f88947 */ /* 0x000fec0003800000 */
[----:B------:R-:W-:Y:S01]  /*40c0*/  ULDC.64 UR18, c[0x0][0x5b0] ;  /* 0x00016c0000127ab9 */ /* 0x000fe20000000a00 */
[----:B------:R-:W-:Y:S01]  /*40d0*/  ULDC.64 UR20, c[0x0][0x5a8] ;  /* 0x00016a0000147ab9 */ /* 0x000fe20000000a00 */
[----:B------:R-:W-:Y:S01]  /*40e0*/  IMAD R2, R11, UR18, RZ ;  /* 0x000000120b027c24 */ /* 0x000fe2000f8e02ff */
[----:B------:R-:W2:Y:S01]  /*40f0*/  LDL.LU R17, [R1] ;  /* 0x0000000001117983 */ /* 0x000ea20000300800 */
[----:B-1----:R-:W-:Y:S01]  /*4100*/  IMAD.WIDE.U32 R6, R10, UR18, R14 ;  /* 0x000000120a067c25 */ /* 0x002fe2000f8e000e */
[----:B------:R-:W-:Y:S02]  /*4110*/  ISETP.GE.AND P1, PT, R12, 0x1, PT ;  /* 0x000000010c00780c */ /* 0x000fe40003f26270 */
[----:B------:R-:W3:Y:S01]  /*4120*/  LDL.LU R16, [R1+0x4] ;  /* 0x0000040001107983 */ /* 0x000ee20000300800 */
[----:B------:R-:W-:Y:S01]  /*4130*/  IMAD R2, R10, UR19, R2 ;  /* 0x000000130a027c24 */ /* 0x000fe2000f8e0202 */
[----:B------:R-:W-:Y:S02]  /*4140*/  IADD3 R8, P0, R6, UR20, RZ ;  /* 0x0000001406087c10 */ /* 0x000fe4000ff1e0ff */
[----:B------:R1:W-:Y:S02]  /*4150*/  STL [R1+0x140], R71 ;  /* 0x0001404701007387 */ /* 0x0003e40000100800 */
[----:B------:R-:W-:-:S02]  /*4160*/  IADD3.X R9, R7, UR21, R2, P0, !PT ;  /* 0x0000001507097c10 */ /* 0x000fc400087fe402 */
[----:B------:R-:W-:Y:S02]  /*4170*/  ISETP.LT.OR P0, PT, R0, 0x1, !P1 ;  /* 0x000000010000780c */ /* 0x000fe40004f01670 */
[----:B------:R-:W-:Y:S01]  /*4180*/  PRMT R2, RZ, 0x7610, R2 ;  /* 0x00007610ff027816 */ /* 0x000fe20000000002 */
[----:B-1----:R-:W4:Y:S04]  /*4190*/  LDL.LU R71, [R1+0x8] ;  /* 0x0000080001477983 */ /* 0x002f280000300800 */
[----:B------:R1:W-:Y:S06]  /*41a0*/  STL [R1+0x13c], R72 ;  /* 0x00013c4801007387 */ /* 0x0003ec0000100800 */
[----:B------:R-:W0:Y:S01]  /*41b0*/  @!P0 LDC.64 R6, c[0x0][0x5c8] ;  /* 0x00017200ff068b82 */ /* 0x000e220000000a00 */
[----:B------:R-:W2:Y:S04]  /*41c0*/  @!P0 LDG.E.U8 R2, desc[UR14][R8.64] ;  /* 0x0000000e08028981 */ /* 0x000ea8000c1e1100 */
[----:B-1----:R-:W4:Y:S04]  /*41d0*/  LDL.LU R72, [R1+0xc] ;  /* 0x00000c0001487983 */ /* 0x002f280000300800 */
[----:B------:R1:W-:Y:S04]  /*41e0*/  STL [R1+0x138], R73 ;  /* 0x0001384901007387 */ /* 0x0003e80000100800 */
[----:B-1----:R-:W4:Y:S01]  /*41f0*/  LDL.LU R73, [R1+0x14] ;  /* 0x0000140001497983 */ /* 0x002f220000300800 */
[----:B0-----:R-:W-:-:S03]  /*4200*/  @!P0 IADD3 R6, P2, R4, R6, RZ ;  /* 0x0000000604068210 */ /* 0x001fc60007f5e0ff */
[----:B------:R0:W-:Y:S02]  /*4210*/  STL [R1+0x134], R74 ;  /* 0x0001344a01007387 */ /* 0x0001e40000100800 */
[----:B------:R-:W-:Y:S02]  /*4220*/  @!P0 IMAD.X R7, R3, 0x1, R7, P2 ;  /* 0x0000000103078824 */ /* 0x000fe400010e0607 */
[----:B0-----:R-:W4:Y:S04]  /*4230*/  LDL.LU R74, [R1+0x18] ;  /* 0x00001800014a7983 */ /* 0x001f280000300800 */
[----:B------:R0:W-:Y:S04]  /*4240*/  STL [R1+0x130], R75 ;  /* 0x0001304b01007387 */ /* 0x0001e80000100800 */
        /* <DEDUP_REMOVED lines=25> */
[----:B------:R-:W4:Y:S04]  /*43e0*/  LDL.LU R13, [R1+0x50] ;  /* 0x00005000010d7983 */ /* 0x000f280000300800 */
        /* <DEDUP_REMOVED lines=18> */
[----:B------:R-:W4:Y:S01]  /*4510*/  LDL.LU R238, [R1+0x9c] ;  /* 0x00009c0001ee7983 */ /* 0x000f220000300800 */
[----:B--2---:R-:W-:-:S03]  /*4520*/  LOP3.LUT R2, R2, 0xff, RZ, 0xc0, !PT ;  /* 0x000000ff02027812 */ /* 0x004fc600078ec0ff */
[----:B------:R-:W2:Y:S01]  /*4530*/  LDL.LU R237, [R1+0xa0] ;  /* 0x0000a00001ed7983 */ /* 0x000ea20000300800 */
[----:B------:R-:W-:-:S03]  /*4540*/  F2FP.F16.E4M3.UNPACK_B R2, R2 ;  /* 0x00000002ff02723e */ /* 0x000fc600020006ff */
[----:B------:R-:W2:Y:S02]  /*4550*/  LDL.LU R236, [R1+0xa4] ;  /* 0x0000a40001ec7983 */ /* 0x000ea40000300800 */
[----:B------:R-:W-:Y:S02]  /*4560*/  HADD2.F32 R2, -RZ, R2.H0_H0 ;  /* 0x20000002ff027230 */ /* 0x000fe40000004100 */
[----:B------:R-:W2:Y:S03]  /*4570*/  LDL.LU R235, [R1+0xa8] ;  /* 0x0000a80001eb7983 */ /* 0x000ea60000300800 */
[----:B------:R-:W-:Y:S01]  /*4580*/  FMUL R2, R2, UR16 ;  /* 0x0000001002027c20 */ /* 0x000fe20008400000 */
[----:B------:R-:W2:Y:S03]  /*4590*/  LDL.LU R234, [R1+0xac] ;  /* 0x0000ac0001ea7983 */ /* 0x000ea60000300800 */
[----:B------:R-:W-:Y:S01]  /*45a0*/  FFMA R2, R17, UR13, R2 ;  /* 0x0000000d11027c23 */ /* 0x000fe20008000002 */
[----:B------:R-:W2:Y:S04]  /*45b0*/  LDL.LU R233, [R1+0xb0] ;  /* 0x0000b00001e97983 */ /* 0x000ea80000300800 */
[----:B------:R-:W-:Y:S01]  /*45c0*/  F2FP.SATFINITE.E4M3.F32.PACK_AB_MERGE_C R2, RZ, R2, RZ ;  /* 0x00000002ff02723e */ /* 0x000fe200048070ff */
[----:B------:R-:W2:Y:S04]  /*45d0*/  LDL.LU R232, [R1+0xb4] ;  /* 0x0000b40001e87983 */ /* 0x000ea80000300800 */
[----:B------:R0:W-:Y:S01]  /*45e0*/  @!P0 STG.E.U8 desc[UR14][R6.64], R2 ;  /* 0x0000000206008986 */ /* 0x0001e2000c10110e */
[----:B------:R-:W-:-:S03]  /*45f0*/  ISETP.LT.OR P0, PT, R0, 0x2, !P1 ;  /* 0x000000020000780c */ /* 0x000fc60004f01670 */
[----:B------:R-:W2:Y:S04]  /*4600*/  LDL.LU R231, [R1+0xb8] ;  /* 0x0000b80001e77983 */ /* 0x000ea80000300800 */
[----:B------:R-:W2:Y:S01]  /*4610*/  LDL.LU R230, [R1+0xbc] ;  /* 0x0000bc0001e67983 */ /* 0x000ea20000300800 */
[----:B0-----:R-:W-:-:S03]  /*4620*/  PRMT R2, RZ, 0x7610, R2 ;  /* 0x00007610ff027816 */ /* 0x001fc60000000002 */
[----:B------:R-:W2:Y:S02]  /*4630*/  LDL.LU R229, [R1+0xc0] ;  /* 0x0000c00001e57983 */ /* 0x000ea40000300800 */
[----:B------:R-:W0:Y:S02]  /*4640*/  @!P0 LDC.64 R6, c[0x0][0x5c8] ;  /* 0x00017200ff068b82 */ /* 0x000e240000000a00 */
[----:B------:R-:W2:Y:S04]  /*4650*/  LDL.LU R228, [R1+0xc4] ;  /* 0x0000c40001e47983 */ /* 0x000ea80000300800 */
[----:B------:R-:W3:Y:S04]  /*4660*/  @!P0 LDG.E.U8 R2, desc[UR14][R8.64+0x1] ;  /* 0x0000010e08028981 */ /* 0x000ee8000c1e1100 */
[----:B------:R-:W2:Y:S04]  /*4670*/  LDL.LU R227, [R1+0xc8] ;  /* 0x0000c80001e37983 */ /* 0x000ea80000300800 */
[----:B------:R-:W2:Y:S04]  /*4680*/  LDL.LU R226, [R1+0xcc] ;  /* 0x0000cc0001e27983 */ /* 0x000ea80000300800 */
[----:B------:R-:W2:Y:S04]  /*4690*/  LDL.LU R225, [R1+0xd0] ;  /* 0x0000d00001e17983 */ /* 0x000ea80000300800 */
[----:B------:R-:W2:Y:S01]  /*46a0*/  LDL.LU R224, [R1+0xd4] ;  /* 0x0000d40001e07983 */ /* 0x000ea20000300800 */
[----:B0-----:R-:W-:-:S03]  /*46b0*/  @!P0 IADD3 R6, P2, R4, R6, RZ ;  /* 0x0000000604068210 */ /* 0x001fc60007f5e0ff */
[----:B------:R-:W2:Y:S02]  /*46c0*/  LDL.LU R223, [R1+0xd8] ;  /* 0x0000d80001df7983 */ /* 0x000ea40000300800 */
[----:B------:R-:W-:Y:S02]  /*46d0*/  @!P0 IMAD.X R7, R3, 0x1, R7, P2 ;  /* 0x0000000103078824 */ /* 0x000fe400010e0607 */
[----:B------:R-:W2:Y:S04]  /*46e0*/  LDL.LU R222, [R1+0xdc] ;  /* 0x0000dc0001de7983 */ /* 0x000ea80000300800 */
[----:B------:R-:W2:Y:S04]  /*46f0*/  LDL.LU R221, [R1+0xe0] ;  /* 0x0000e00001dd7983 */ /* 0x000ea80000300800 */
[----:B------:R-:W2:Y:S04]  /*4700*/  LDL.LU R220, [R1+0xe4] ;  /* 0x0000e40001dc7983 */ /* 0x000ea80000300800 */
[----:B------:R-:W2:Y:S04]  /*4710*/  LDL.LU R219, [R1+0xe8] ;  /* 0x0000e80001db7983 */ /* 0x000ea80000300800 */
[----:B------:R-:W2:Y:S04]  /*4720*/  LDL.LU R218, [R1+0xec] ;  /* 0x0000ec0001da7983 */ /* 0x000ea80000300800 */
[----:B------:R-:W2:Y:S04]  /*4730*/  LDL.LU R217, [R1+0xf0] ;  /* 0x0000f00001d97983 */ /* 0x000ea80000300800 */
[----:B------:R-:W2:Y:S04]  /*4740*/  LDL.LU R216, [R1+0xf4] ;  /* 0x0000f40001d87983 */ /* 0x000ea80000300800 */
[----:B------:R-:W2:Y:S04]  /*4750*/  LDL.LU R23, [R1+0xf8] ;  /* 0x0000f80001177983 */ /* 0x000ea80000300800 */
[----:B------:R-:W2:Y:S01]  /*4760*/  LDL.LU R22, [R1+0xfc] ;  /* 0x0000fc0001167983 */ /* 0x000ea20000300800 */
[----:B---3--:R-:W-:-:S04]  /*4770*/  LOP3.LUT R2, R2, 0xff, RZ, 0xc0, !PT ;  /* 0x000000ff02027812 */ /* 0x008fc800078ec0ff */
[----:B------:R-:W-:-:S05]  /*4780*/  F2FP.F16.E4M3.UNPACK_B R2, R2 ;  /* 0x00000002ff02723e */ /* 0x000fca00020006ff */
[----:B------:R-:W-:-:S05]  /*4790*/  HADD2.F32 R2, -RZ, R2.H0_H0 ;  /* 0x20000002ff027230 */ /* 0x000fca0000004100 */
[----:B------:R-:W-:-:S04]  /*47a0*/  FMUL R2, R2, UR16 ;  /* 0x0000001002027c20 */ /* 0x000fc80008400000 */
[----:B------:R-:W-:-:S05]  /*47b0*/  FFMA R2, R16, UR13, R2 ;  /* 0x0000000d10027c23 */ /* 0x000fca0008000002 */
[----:B------:R-:W-:-:S05]  /*47c0*/  F2FP.SATFINITE.E4M3.F32.PACK_AB_MERGE_C R2, RZ, R2, RZ ;  /* 0x00000002ff02723e */ /* 0x000fca00048070ff */
[----:B------:R0:W-:Y:S02]  /*47d0*/  @!P0 STG.E.U8 desc[UR14][R6.64+0x1], R2 ;  /* 0x0000010206008986 */ /* 0x0001e4000c10110e */
[----:B0-----:R-:W-:-:S05]  /*47e0*/  IADD3 R6, P0, R10, 0x8, RZ ;  /* 0x000000080a067810 */ /* 0x001fca0007f1e0ff */
[----:B------:R-:W-:-:S04]  /*47f0*/  IMAD.X R2, RZ, RZ, R11, P0 ;  /* 0x000000ffff027224 */ /* 0x000fc800000e060b */
[----:B------:R-:W-:-:S04]  /*4800*/  IMAD R2, R2, UR18, RZ ;  /* 0x0000001202027c24 */ /* 0x000fc8000f8e02ff */
[C---:B------:R-:W-:Y:S02]  /*4810*/  IMAD R2, R6.reuse, UR19, R2 ;  /* 0x0000001306027c24 */ /* 0x040fe4000f8e0202 */
[----:B------:R-:W-:-:S03]  /*4820*/  IMAD.WIDE.U32 R6, R6, UR18, R14 ;  /* 0x0000001206067c25 */ /* 0x000fc6000f8e000e */
[----:B------:R-:W-:-:S04]  /*4830*/  IADD3 R6, P0, R6, UR20, RZ ;  /* 0x0000001406067c10 */ /* 0x000fc8000ff1e0ff */
[----:B------:R-:W-:Y:S02]  /*4840*/  IADD3.X R7, R7, UR21, R2, P0, !PT ;  /* 0x0000001507077c10 */ /* 0x000fe400087fe402 */
[----:B------:R-:W-:-:S04]  /*4850*/  ISETP.GE.AND P0, PT, R12, 0x9, PT ;  /* 0x000000090c00780c */ /* 0x000fc80003f06270 */
[----:B------:R-:W-:Y:S02]  /*4860*/  ISETP.LT.OR P2, PT, R0, 0x1, !P0 ;  /* 0x000000010000780c */ /* 0x000fe40004741670 */
[----:B------:R-:W-:-:S11]  /*4870*/  PRMT R2, RZ, 0x7610, R2 ;  /* 0x00007610ff027816 */ /* 0x000fd60000000002 */
[----:B------:R-:W3:Y:S01]  /*4880*/  @!P2 LDG.E.U8 R2, desc[UR14][R6.64] ;  /* 0x0000000e0602a981 */ /* 0x000ee2000c1e1100 */
[----:B------:R-:W0:Y:S02]  /*4890*/  @!P2 LDC.64 R16, c[0x0][0x5c8] ;  /* 0x00017200ff10ab82 */ /* 0x000e240000000a00 */
[----:B0-----:R-:W-:-:S04]  /*48a0*/  @!P2 IADD3 R16, P3, P4, R4, UR8, R16 ;  /* 0x000000080410ac10 */ /* 0x001fc8000fc7e010 */
[----:B------:R-:W-:Y:S02]  /*48b0*/  @!P2 IADD3.X R17, R3, UR5, R17, P3, P4 ;  /* 0x000000050311ac10 */ /* 0x000fe40009fe8411 */
[----:B---3--:R-:W-:-:S04]  /*48c0*/  LOP3.LUT R2, R2, 0xff, RZ, 0xc0, !PT ;  /* 0x000000ff02027812 */ /* 0x008fc800078ec0ff */
[----:B------:R-:W-:-:S05]  /*48d0*/  F2FP.F16.E4M3.UNPACK_B R2, R2 ;  /* 0x00000002ff02723e */ /* 0x000fca00020006ff */
[----:B------:R-:W-:-:S05]  /*48e0*/  HADD2.F32 R2, -RZ, R2.H0_H0 ;  /* 0x20000002ff027230 */ /* 0x000fca0000004100 */
[----:B------:R-:W-:-:S04]  /*48f0*/  FMUL R2, R2, UR16 ;  /* 0x0000001002027c20 */ /* 0x000fc80008400000 */
[----:B----4-:R-:W-:Y:S02]  /*4900*/  FFMA R2, R71, UR13, R2 ;  /* 0x0000000d47027c23 */ /* 0x010fe40008000002 */
[----:B------:R-:W3:Y:S03]  /*4910*/  LDL.LU R71, [R1+0x140] ;  /* 0x0001400001477983 */ /* 0x000ee60000300800 */
[----:B------:R-:W-:-:S05]  /*4920*/  F2FP.SATFINITE.E4M3.F32.PACK_AB_MERGE_C R2, RZ, R2, RZ ;  /* 0x00000002ff02723e */ /* 0x000fca00048070ff */
[----:B------:R0:W-:Y:S01]  /*4930*/  @!P2 STG.E.U8 desc[UR14][R16.64], R2 ;  /* 0x000000021000a986 */ /* 0x0001e2000c10110e */
[----:B------:R-:W-:Y:S02]  /*4940*/  ISETP.LT.OR P2, PT, R0, 0x2, !P0 ;  /* 0x000000020000780c */ /* 0x000fe40004741670 */
[----:B0-----:R-:W-:-:S11]  /*4950*/  PRMT R2, RZ, 0x7610, R2 ;  /* 0x00007610ff027816 */ /* 0x001fd60000000002 */
[----:B------:R-:W0:Y:S01]  /*4960*/  @!P2 LDC.64 R16, c[0x0][0x5c8] ;  /* 0x00017200ff10ab82 */ /* 0x000e220000000a00 */
[----:B------:R-:W4:Y:S01]  /*4970*/  @!P2 LDG.E.U8 R2, desc[UR14][R6.64+0x1] ;  /* 0x0000010e0602a981 */ /* 0x000f22000c1e1100 */
[----:B0-----:R-:W-:-:S04]  /*4980*/  @!P2 IADD3 R16, P3, P4, R4, UR8, R16 ;  /* 0x000000080410ac10 */ /* 0x001fc8000fc7e010 */
[----:B------:R-:W-:Y:S02]  /*4990*/  @!P2 IADD3.X R17, R3, UR5, R17, P3, P4 ;  /* 0x000000050311ac10 */ /* 0x000fe40009fe8411 */
[----:B----4-:R-:W-:-:S04]  /*49a0*/  LOP3.LUT R2, R2, 0xff, RZ, 0xc0, !PT ;  /* 0x000000ff02027812 */ /* 0x010fc800078ec0ff */
[----:B------:R-:W-:-:S05]  /*49b0*/  F2FP.F16.E4M3.UNPACK_B R2, R2 ;  /* 0x00000002ff02723e */ /* 0x000fca00020006ff */
[----:B------:R-:W-:-:S05]  /*49c0*/  HADD2.F32 R2, -RZ, R2.H0_H0 ;  /* 0x20000002ff027230 */ /* 0x000fca0000004100 */
[----:B------:R-:W-:-:S04]  /*49d0*/  FMUL R2, R2, UR16 ;  /* 0x0000001002027c20 */ /* 0x000fc80008400000 */
[----:B------:R-:W-:Y:S02]  /*49e0*/  FFMA R2, R72, UR13, R2 ;  /* 0x0000000d48027c23 */ /* 0x000fe40008000002 */
[----:B------:R-:W4:Y:S03]  /*49f0*/  LDL.LU R72, [R1+0x13c] ;  /* 0x00013c0001487983 */ /* 0x000f260000300800 */
[----:B------:R-:W-:-:S05]  /*4a00*/  F2FP.SATFINITE.E4M3.F32.PACK_AB_MERGE_C R2, RZ, R2, RZ ;  /* 0x00000002ff02723e */ /* 0x000fca00048070ff */
[----:B------:R0:W-:Y:S01]  /*4a10*/  @!P2 STG.E.U8 desc[UR14][R16.64+0x1], R2 ;  /* 0x000001021000a986 */ /* 0x0001e2000c10110e */
[C---:B------:R-:W-:Y:S02]  /*4a20*/  ISETP.LT.OR P2, PT, R0.reuse, 0x9, !P1 ;  /* 0x000000090000780c */ /* 0x040fe40004f41670 */
[----:B0-----:R-:W-:Y:S01]  /*4a30*/  PRMT R2, RZ, 0x7610, R2 ;  /* 0x00007610ff027816 */ /* 0x001fe20000000002 */
[----:B------:R-:W2:Y:S10]  /*4a40*/  LDL.LU R17, [R1+0x10] ;  /* 0x0000100001117983 */ /* 0x000eb40000300800 */
[----:B------:R-:W3:Y:S01]  /*4a50*/  @!P2 LDG.E.U8 R2, desc[UR14][R8.64+0x8] ;  /* 0x0000080e0802a981 */ /* 0x000ee2000c1e1100 */
[----:B------:R-:W-:-:S02]  /*4a60*/  ISETP.LT.OR P3, PT, R0, 0xa, !P1 ;  /* 0x0000000a0000780c */ /* 0x000fc40004f61670 */
[----:B---3--:R-:W-:-:S04]  /*4a70*/  LOP3.LUT R2, R2, 0xff, RZ, 0xc0, !PT ;  /* 0x000000ff02027812 */ /* 0x008fc800078ec0ff */
[----:B------:R-:W-:-:S05]  /*4a80*/  F2FP.F16.E4M3.UNPACK_B R2, R2 ;  /* 0x00000002ff02723e */ /* 0x000fca00020006ff */
[----:B------:R-:W-:-:S05]  /*4a90*/  HADD2.F32 R2, -RZ, R2.H0_H0 ;  /* 0x20000002ff027230 */ /* 0x000fca0000004100 */
[----:B------:R-:W-:-:S04]  /*4aa0*/  FMUL R2, R2, UR16 ;  /* 0x0000001002027c20 */ /* 0x000fc80008400000 */
[----:B--2---:R-:W-:Y:S02]  /*4ab0*/  FFMA R2, R17, UR13, R2 ;  /* 0x0000000d11027c23 */ /* 0x004fe40008000002 */
[----:B------:R-:W0:Y:S03]  /*4ac0*/  @!P2 LDC.64 R16, c[0x0][0x5c8] ;  /* 0x00017200ff10ab82 */ /* 0x000e260000000a00 */
[----:B------:R-:W-:Y:S02]  /*4ad0*/  F2FP.SATFINITE.E4M3.F32.PACK_AB_MERGE_C R2, RZ, R2, RZ ;  /* 0x00000002ff02723e */ /* 0x000fe400048070ff */
[----:B0-----:R-:W-:-:S05]  /*4ae0*/  @!P2 IADD3 R16, P4, R4, R16, RZ ;  /* 0x000000100410a210 */ /* 0x001fca0007f9e0ff */
[----:B------:R-:W-:-:S05]  /*4af0*/  @!P2 IMAD.X R17, R3, 0x1, R17, P4 ;  /* 0x000000010311a824 */ /* 0x000fca00020e0611 */
[----:B------:R0:W-:Y:S02]  /*4b00*/  @!P2 STG.E.U8 desc[UR14][R16.64+0x8], R2 ;  /* 0x000008021000a986 */ /* 0x0001e4000c10110e */
[----:B0-----:R-:W-:Y:S01]  /*4b10*/  PRMT R2, RZ, 0x7610, R2 ;  /* 0x00007610ff027816 */ /* 0x001fe20000000002 */
[----:B------:R-:W0:Y:S05]  /*4b20*/  @!P3 LDC.64 R16, c[0x0][0x5c8] ;  /* 0x00017200ff10bb82 */ /* 0x000e2a0000000a00 */
[----:B------:R-:W2:Y:S01]  /*4b30*/  @!P3 LDG.E.U8 R2, desc[UR14][R8.64+0x9] ;  /* 0x0000090e0802b981 */ /* 0x000ea2000c1e1100 */
[----:B------:R-:W-:Y:S02]  /*4b40*/  ISETP.LT.OR P2, PT, R0, 0x9, !P0 ;  /* 0x000000090000780c */ /* 0x000fe40004741670 */
[----:B0-----:R-:W-:-:S05]  /*4b50*/  @!P3 IADD3 R16, P4, R4, R16, RZ ;  /* 0x000000100410b210 */ /* 0x001fca0007f9e0ff */
[----:B------:R-:W-:Y:S01]  /*4b60*/  @!P3 IMAD.X R17, R3, 0x1, R17, P4 ;  /* 0x000000010311b824 */ /* 0x000fe200020e0611 */
[----:B--2---:R-:W-:-:S04]  /*4b70*/  LOP3.LUT R2, R2, 0xff, RZ, 0xc0, !PT ;  /* 0x000000ff02027812 */ /* 0x004fc800078ec0ff */
[----:B------:R-:W-:-:S05]  /*4b80*/  F2FP.F16.E4M3.UNPACK_B R2, R2 ;  /* 0x00000002ff02723e */ /* 0x000fca00020006ff */
[----:B------:R-:W-:-:S05]  /*4b90*/  HADD2.F32 R2, -RZ, R2.H0_H0 ;  /* 0x20000002ff027230 */ /* 0x000fca0000004100 */
[----:B------:R-:W-:-:S04]  /*4ba0*/  FMUL R2, R2, UR16 ;  /* 0x0000001002027c20 */ /* 0x000fc80008400000 */
[----:B------:R-:W-:Y:S01]  /*4bb0*/  FFMA R2, R73, UR13, R2 ;  /* 0x0000000d49027c23 */ /* 0x000fe20008000002 */
[----:B------:R-:W-:Y:S01]  /*4bc0*/  USHF.L.U32 UR9, UR6, 0x6, URZ ;  /* 0x0000000606097899 */ /* 0x000fe2000800063f */
[----:B------:R-:W2:Y:S03]  /*4bd0*/  LDL.LU R73, [R1+0x138] ;  /* 0x0001380001497983 */ /* 0x000ea60000300800 */
[----:B------:R-:W-:-:S05]  /*4be0*/  F2FP.SATFINITE.E4M3.F32.PACK_AB_MERGE_C R2, RZ, R2, RZ ;  /* 0x00000002ff02723e */ /* 0x000fca00048070ff */
[----:B------:R0:W-:Y:S02]  /*4bf0*/  @!P3 STG.E.U8 desc[UR14][R16.64+0x9], R2 ;  /* 0x000009021000b986 */ /* 0x0001e4000c10110e */
[----:B0-----:R-:W-:Y:S01]  /*4c00*/  PRMT R2, RZ, 0x7610, R2 ;  /* 0x00007610ff027816 */ /* 0x001fe20000000002 */
[----:B------:R-:W0:Y:S05]  /*4c10*/  @!P2 LDC.64 R16, c[0x0][0x5c8] ;  /* 0x00017200ff10ab82 */ /* 0x000e2a0000000a00 */
[----:B------:R-:W3:Y:S01]  /*4c20*/  @!P2 LDG.E.U8 R2, desc[UR14][R6.64+0x8] ;  /* 0x0000080e0602a981 */ /* 0x000ee2000c1e1100 */
[----:B------:R-:W-:Y:S02]  /*4c30*/  ISETP.LT.OR P3, PT, R0, 0xa, !P0 ;  /* 0x0000000a0000780c */ /* 0x000fe40004761670 */
[----:B0-----:R-:W-:-:S04]  /*4c40*/  @!P2 IADD3 R16, P4, P5, R4, UR8, R16 ;  /* 0x000000080410ac10 */ /* 0x001fc8000fd9e010 */
[----:B------:R-:W-:Y:S02]  /*4c50*/  @!P2 IADD3.X R17, R3, UR5, R17, P4, P5 ;  /* 0x000000050311ac10 */ /* 0x000fe4000a7ea411 */
[----:B---3--:R-:W-:-:S04]  /*4c60*/  LOP3.LUT R2, R2, 0xff, RZ, 0xc0, !PT ;  /* 0x000000ff02027812 */ /* 0x008fc800078ec0ff */
[----:B------:R-:W-:-:S05]  /*4c70*/  F2FP.F16.E4M3.UNPACK_B R2, R2 ;  /* 0x00000002ff02723e */ /* 0x000fca00020006ff */
[----:B------:R-:W-:-:S05]  /*4c80*/  HADD2.F32 R2, -RZ, R2.H0_H0 ;  /* 0x20000002ff027230 */ /* 0x000fca0000004100 */
[----:B------:R-:W-:-:S04]  /*4c90*/  FMUL R2, R2, UR16 ;  /* 0x0000001002027c20 */ /* 0x000fc80008400000 */
[----:B------:R-:W-:Y:S01]  /*4ca0*/  FFMA R2, R74, UR13, R2 ;  /* 0x0000000d4a027c23 */ /* 0x000fe20008000002 */
[----:B------:R-:W-:Y:S01]  /*4cb0*/  USHF.L.U64.HI UR4, UR6, 0x6, UR7 ;  /* 0x0000000606047899 */ /* 0x000fe20008010207 */
[----:B------:R-:W3:Y:S03]  /*4cc0*/  LDL.LU R74, [R1+0x134] ;  /* 0x00013400014a7983 */ /* 0x000ee60000300800 */
[----:B------:R-:W-:-:S05]  /*4cd0*/  F2FP.SATFINITE.E4M3.F32.PACK_AB_MERGE_C R2, RZ, R2, RZ ;  /* 0x00000002ff02723e */ /* 0x000fca00048070ff */
[----:B------:R0:W-:Y:S02]  /*4ce0*/  @!P2 STG.E.U8 desc[UR14][R16.64+0x8], R2 ;  /* 0x000008021000a986 */ /* 0x0001e4000c10110e */
[----:B0-----:R-:W-:Y:S01]  /*4cf0*/  PRMT R2, RZ, 0x7610, R2 ;  /* 0x00007610ff027816 */ /* 0x001fe20000000002 */
[----:B------:R-:W0:Y:S05]  /*4d00*/  @!P3 LDC.64 R16, c[0x0][0x5c8] ;  /* 0x00017200ff10bb82 */ /* 0x000e2a0000000a00 */
[----:B------:R-:W4:Y:S01]  /*4d10*/  @!P3 LDG.E.U8 R2, desc[UR14][R6.64+0x9] ;  /* 0x0000090e0602b981 */ /* 0x000f22000c1e1100 */
[----:B------:R-:W-:Y:S02]  /*4d20*/  ISETP.LT.OR P2, PT, R0, 0x11, !P1 ;  /* 0x000000110000780c */ /* 0x000fe40004f41670 */
[----:B0-----:R-:W-:-:S04]  /*4d30*/  @!P3 IADD3 R16, P4, P5, R4, UR8, R16 ;  /* 0x000000080410bc10 */ /* 0x001fc8000fd9e010 */
[----:B------:R-:W-:Y:S02]  /*4d40*/  @!P3 IADD3.X R17, R3, UR5, R17, P4, P5 ;  /* 0x000000050311bc10 */ /* 0x000fe4000a7ea411 */
[----:B----4-:R-:W-:-:S04]  /*4d50*/  LOP3.LUT R2, R2, 0xff, RZ, 0xc0, !PT ;  /* 0x000000ff02027812 */ /* 0x010fc800078ec0ff */
[----:B------:R-:W-:-:S05]  /*4d60*/  F2FP.F16.E4M3.UNPACK_B R2, R2 ;  /* 0x00000002ff02723e */ /* 0x000fca00020006ff */
[----:B------:R-:W-:-:S05]  /*4d70*/  HADD2.F32 R2, -RZ, R2.H0_H0 ;  /* 0x20000002ff027230 */ /* 0x000fca0000004100 */
[----:B------:R-:W-:-:S04]  /*4d80*/  FMUL R2, R2, UR16 ;  /* 0x0000001002027c20 */ /* 0x000fc80008400000 */
[----:B------:R-:W-:Y:S01]  /*4d90*/  FFMA R2, R75, UR13, R2 ;  /* 0x0000000d4b027c23 */ /* 0x000fe20008000002 */
[----:B------:R-:W-:Y:S01]  /*4da0*/  UIMAD.WIDE.U32 UR10, UR6, 0x80, URZ ;  /* 0x00000080060a78a5 */ /* 0x000fe2000f8e003f */
[----:B------:R-:W4:Y:S03]  /*4db0*/  LDL.LU R75, [R1+0x130] ;  /* 0x00013000014b7983 */ /* 0x000f260000300800 */
[----:B------:R-:W-:-:S05]  /*4dc0*/  F2FP.SATFINITE.E4M3.F32.PACK_AB_MERGE_C R2, RZ, R2, RZ ;  /* 0x00000002ff02723e */ /* 0x000fca00048070ff */
        /* <DEDUP_REMOVED lines=11> */
[----:B------:R-:W-:Y:S02]  /*4e80*/  FFMA R2, R76, UR13, R2 ;  /* 0x0000000d4c027c23 */ /* 0x000fe40008000002 */
[----:B------:R-:W2:Y:S03]  /*4e90*/  LDL.LU R76, [R1+0x12c] ;  /* 0x00012c00014c7983 */ /* 0x000ea60000300800 */
[----:B------:R-:W-:-:S05]  /*4ea0*/  F2FP.SATFINITE.E4M3.F32.PACK_AB_MERGE_C R2, RZ, R2, RZ ;  /* 0x00000002ff02723e */ /* 0x000fca00048070ff */
[----:B------:R0:W-:Y:S02]  /*4eb0*/  @!P2 STG.E.U8 desc[UR14][R16.64+0x10], R2 ;  /* 0x000010021000a986 */ /* 0x0001e4000c10110e */
[----:B0-----:R-:W-:Y:S01]  /*4ec0*/  PRMT R2, RZ, 0x7610, R2 ;  /* 0x00007610ff027816 */ /* 0x001fe20000000002 */
[----:B------:R-:W0:Y:S05]  /*4ed0*/  @!P3 LDC.64 R16, c[0x0][0x5c8] ;  /* 0x00017200ff10bb82 */ /* 0x000e2a0000000a00 */
[----:B------:R-:W3:Y:S01]  /*4ee0*/  @!P3 LDG.E.U8 R2, desc[UR14][R8.64+0x11] ;  /* 0x0000110e0802b981 */ /* 0x000ee2000c1e1100 */
[----:B------:R-:W-:Y:S02]  /*4ef0*/  ISETP.LT.OR P2, PT, R0, 0x11, !P0 ;  /* 0x000000110000780c */ /* 0x000fe40004741670 */
[----:B0-----:R-:W-:-:S05]  /*4f00*/  @!P3 IADD3 R16, P4, R4, R16, RZ ;  /* 0x000000100410b210 */ /* 0x001fca0007f9e0ff */
[----:B------:R-:W-:Y:S01]  /*4f10*/  @!P3 IMAD.X R17, R3, 0x1, R17, P4 ;  /* 0x000000010311b824 */ /* 0x000fe200020e0611 */
[----:B---3--:R-:W-:-:S04]  /*4f20*/  LOP3.LUT R2, R2, 0xff, RZ, 0xc0, !PT ;  /* 0x000000ff02027812 */ /* 0x008fc800078ec0ff */
[----:B------:R-:W-:-:S05]  /*4f30*/  F2FP.F16.E4M3.UNPACK_B R2, R2 ;  /* 0x00000002ff02723e */ /* 0x000fca00020006ff */
[----:B------:R-:W-:-:S05]  /*4f40*/  HADD2.F32 R2, -RZ, R2.H0_H0 ;  /* 0x20000002ff027230 */ /* 0x000fca0000004100 */
[----:B------:R-:W-:-:S04]  /*4f50*/  FMUL R2, R2, UR16 ;  /* 0x0000001002027c20 */ /* 0x000fc80008400000 */
[----:B------:R-:W-:Y:S02]  /*4f60*/  FFMA R2, R77, UR13, R2 ;  /* 0x0000000d4d027c23 */ /* 0x000fe40008000002 */
        /* <DEDUP_REMOVED lines=16> */
[----:B------:R0:W-:Y:S02]  /*5070*/  @!P2 STG.E.U8 desc[UR14][R16.64+0x10], R2 ;  /* 0x000010021000a986 */ /* 0x0001e4000c10110e */
[----:B0-----:R-:W-:Y:S01]  /*5080*/  PRMT R2, RZ, 0x7610, R2 ;  /* 0x00007610ff027816 */ /* 0x001fe20000000002 */
[----:B------:R-:W0:Y:S05]  /*5090*/  @!P3 LDC.64 R16, c[0x0][0x5c8] ;  /* 0x00017200ff10bb82 */ /* 0x000e2a0000000a00 */
[----:B------:R-:W2:Y:S01]  /*50a0*/  @!P3 LDG.E.U8 R2, desc[UR14][R6.64+0x11] ;  /* 0x0000110e0602b981 */ /* 0x000ea2000c1e1100 */
[----:B------:R-:W-:Y:S02]  /*50b0*/  ISETP.LT.OR P2, PT, R0, 0x19, !P1 ;  /* 0x000000190000780c */ /* 0x000fe40004f41670 */
[----:B0-----:R-:W-:-:S04]  /*50c0*/  @!P3 IADD3 R16, P4, P5, R4, UR8, R16 ;  /* 0x000000080410bc10 */ /* 0x001fc8000fd9e010 */
[----:B------:R-:W-:Y:S02]  /*50d0*/  @!P3 IADD3.X R17, R3, UR5, R17, P4, P5 ;  /* 0x000000050311bc10 */ /* 0x000fe4000a7ea411 */
        /* <DEDUP_REMOVED lines=26> */
[----:B0-----:R-:W-:-:S05]  /*5280*/  @!P3 IADD3 R16, P4, R4, R16, RZ ;  /* 0x000000100410b210 */ /* 0x001fca0007f9e0ff */
[----:B------:R-:W-:Y:S01]  /*5290*/  @!P3 IMAD.X R17, R3, 0x1, R17, P4 ;  /* 0x000000010311b824 */ /* 0x000fe200020e0611 */
        /* <DEDUP_REMOVED lines=89> */
[----:B------:R-:W5:Y:S03]  /*5830*/  LDL.LU R87, [R1+0x100] ;  /* 0x0001000001577983 */ /* 0x000f660000300800 */
        /* <DEDUP_REMOVED lines=12> */
[----:B------:R-:W-:-:S05]  /*5900*/  FFMA R2, R13, UR13, R2 ;  /* 0x0000000d0d027c23 */ /* 0x000fca0008000002 */
[----:B------:R-:W-:Y:S02]  /*5910*/  F2FP.SATFINITE.E4M3.F32.PACK_AB_MERGE_C R13, RZ, R2, RZ ;  /* 0x00000002ff0d723e */ /* 0x000fe400048070ff */
[----:B------:R-:W-:-:S03]  /*5920*/  PRMT R2, RZ, 0x7610, R2 ;  /* 0x00007610ff027816 */ /* 0x000fc60000000002 */
[----:B------:R0:W-:Y:S04]  /*5930*/  @!P2 STG.E.U8 desc[UR14][R16.64+0x28], R13 ;  /* 0x0000280d1000a986 */ /* 0x0001e8000c10110e */
[----:B------:R-:W4:Y:S01]  /*5940*/  @!P3 LDG.E.U8 R2, desc[UR14][R8.64+0x29] ;  /* 0x0000290e0802b981 */ /* 0x000f22000c1e1100 */
[----:B0-----:R-:W0:Y:S01]  /*5950*/  @!P3 LDC.64 R16, c[0x0][0x5c8] ;  /* 0x00017200ff10bb82 */ /* 0x001e220000000a00 */
        /* <DEDUP_REMOVED lines=14> */
[----:B0-----:R-:W-:-:S04]  /*5a40*/  @!P2 IADD3 R16, P4, P5, R4, UR8, R16 ;  /* 0x000000080410ac10 */ /* 0x001fc8000fd9e010 */
[----:B------:R-:W-:Y:S02]  /*5a50*/  @!P2 IADD3.X R17, R3, UR5, R17, P4, P5 ;  /* 0x000000050311ac10 */ /* 0x000fe4000a7ea411 */
        /* <DEDUP_REMOVED lines=44> */
[----:B------:R-:W0:Y:S03]  /*5d20*/  @!P2 LDC.64 R18, c[0x0][0x5c8] ;  /* 0x00017200ff12ab82 */ /* 0x000e260000000a00 */
[----:B------:R-:W-:Y:S02]  /*5d30*/  F2FP.SATFINITE.E4M3.F32.PACK_AB_MERGE_C R13, RZ, R2, RZ ;  /* 0x00000002ff0d723e */ /* 0x000fe400048070ff */
[----:B------:R-:W-:-:S03]  /*5d40*/  PRMT R2, RZ, 0x7610, R2 ;  /* 0x00007610ff027816 */ /* 0x000fc60000000002 */
[----:B------:R1:W-:Y:S04]  /*5d50*/  @!P3 STG.E.U8 desc[UR14][R16.64+0x31], R13 ;  /* 0x0000310d1000b986 */ /* 0x0003e8000c10110e */
[----:B------:R-:W4:Y:S01]  /*5d60*/  @!P2 LDG.E.U8 R2, desc[UR14][R6.64+0x30] ;  /* 0x0000300e0602a981 */ /* 0x000f22000c1e1100 */
[----:B------:R-:W-:Y:S02]  /*5d70*/  ISETP.LT.OR P3, PT, R0, 0x32, !P0 ;  /* 0x000000320000780c */ /* 0x000fe40004761670 */
[----:B0-----:R-:W-:-:S11]  /*5d80*/  @!P2 IADD3 R18, P4, P5, R4, UR8, R18 ;  /* 0x000000080412ac10 */ /* 0x001fd6000fd9e012 */
[----:B-1----:R-:W0:Y:S01]  /*5d90*/  @!P3 LDC.64 R16, c[0x0][0x5c8] ;  /* 0x00017200ff10bb82 */ /* 0x002e220000000a00 */
        /* <DEDUP_REMOVED lines=10> */
[----:B------:R-:W-:Y:S02]  /*5e40*/  ISETP.LT.OR P2, PT, R0, 0x39, !P1 ;  /* 0x000000390000780c */ /* 0x000fe40004f41670 */
[----:B0-----:R-:W-:-:S04]  /*5e50*/  @!P3 IADD3 R16, P4, P5, R4, UR8, R16 ;  /* 0x000000080410bc10 */ /* 0x001fc8000fd9e010 */
[----:B------:R-:W-:-:S07]  /*5e60*/  @!P3 IADD3.X R17, R3, UR5, R17, P4, P5 ;  /* 0x000000050311bc10 */ /* 0x000fce000a7ea411 */
[----:B-1----:R-:W0:Y:S01]  /*5e70*/  @!P2 LDC.64 R18, c[0x0][0x5c8] ;  /* 0x00017200ff12ab82 */ /* 0x002e220000000a00 */
        /* <DEDUP_REMOVED lines=10> */
[----:B0-----:R-:W-:-:S05]  /*5f20*/  @!P2 IADD3 R18, P4, R4, R18, RZ ;  /* 0x000000120412a210 */ /* 0x001fca0007f9e0ff */
[----:B------:R-:W-:-:S06]  /*5f30*/  @!P2 IMAD.X R19, R3, 0x1, R19, P4 ;  /* 0x000000010313a824 */ /* 0x000fcc00020e0613 */
        /* <DEDUP_REMOVED lines=65> */
[----:B------:R-:W0:Y:S01]  /*6350*/  @!P2 LDC.64 R16, c[0x0][0x5c8] ;  /* 0x00017200ff10ab82 */ /* 0x000e220000000a00 */
[----:B----4-:R-:W-:-:S04]  /*6360*/  LOP3.LUT R2, R2, 0xff, RZ, 0xc0, !PT ;  /* 0x000000ff02027812 */ /* 0x010fc800078ec0ff */
[----:B------:R-:W-:-:S05]  /*6370*/  F2FP.F16.E4M3.UNPACK_B R2, R2 ;  /* 0x00000002ff02723e */ /* 0x000fca00020006ff */
[----:B------:R-:W-:-:S05]  /*6380*/  HADD2.F32 R2, -RZ, R2.H0_H0 ;  /* 0x20000002ff027230 */ /* 0x000fca0000004100 */
[----:B------:R-:W-:-:S04]  /*6390*/  FMUL R2, R2, UR16 ;  /* 0x0000001002027c20 */ /* 0x000fc80008400000 */
[----:B------:R-:W-:-:S05]  /*63a0*/  FFMA R2, R244, UR13, R2 ;  /* 0x0000000df4027c23 */ /* 0x000fca0008000002 */
[----:B-1----:R-:W-:Y:S02]  /*63b0*/  F2FP.SATFINITE.E4M3.F32.PACK_AB_MERGE_C R13, RZ, R2, RZ ;  /* 0x00000002ff0d723e */ /* 0x002fe400048070ff */
[----:B------:R-:W-:-:S03]  /*63c0*/  PRMT R2, RZ, 0x7610, R2 ;  /* 0x00007610ff027816 */ /* 0x000fc60000000002 */
[----:B------:R1:W-:Y:S04]  /*63d0*/  @!P3 STG.E.U8 desc[UR14][R20.64+0x41], R13 ;  /* 0x0000410d1400b986 */ /* 0x0003e8000c10110e */
[----:B------:R-:W4:Y:S01]  /*63e0*/  @!P2 LDG.E.U8 R2, desc[UR14][R6.64+0x40] ;  /* 0x0000400e0602a981 */ /* 0x000f22000c1e1100 */
[----:B------:R-:W-:Y:S02]  /*63f0*/  ISETP.LT.OR P3, PT, R0, 0x42, !P0 ;  /* 0x000000420000780c */ /* 0x000fe40004761670 */
[----:B0-----:R-:W-:-:S04]  /*6400*/  @!P2 IADD3 R18, P4, P5, R4, UR8, R16 ;  /* 0x000000080412ac10 */ /* 0x001fc8000fd9e010 */
[----:B------:R-:W-:-:S07]  /*6410*/  @!P2 IADD3.X R19, R3, UR5, R17, P4, P5 ;  /* 0x000000050313ac10 */ /* 0x000fce000a7ea411 */
        /* <DEDUP_REMOVED lines=373> */
[----:B------:R4:W2:Y:S01]  /*7b70*/  @!P1 LDG.E.U8 R2, desc[UR14][R6.64+0x79] ;  /* 0x0000790e06029981 */ /* 0x0008a2000c1e1100 */
[----:B------:R-:W-:-:S05]  /*7b80*/  IADD3 R13, P0, R10, 0x40, RZ ;  /* 0x000000400a0d7810 */ /* 0x000fca0007f1e0ff */
[----:B------:R-:W-:Y:S01]  /*7b90*/  IMAD.X R16, RZ, RZ, R11, P0 ;  /* 0x000000ffff107224 */ /* 0x000fe200000e060b */
[----:B------:R-:W-:Y:S01]  /*7ba0*/  ISETP.GE.AND P0, PT, R12, 0x41, PT ;  /* 0x000000410c00780c */ /* 0x000fe20003f06270 */
[----:B------:R-:W-:-:S03]  /*7bb0*/  IMAD.WIDE.U32 R8, R13, UR18, R14 ;  /* 0x000000120d087c25 */ /* 0x000fc6000f8e000e */
[----:B------:R-:W-:Y:S01]  /*7bc0*/  ISETP.LT.OR P3, PT, R0, 0x1, !P0 ;  /* 0x000000010000780c */ /* 0x000fe20004761670 */
[----:B-1----:R-:W-:Y:S01]  /*7bd0*/  IMAD R18, R16, UR18, RZ ;  /* 0x0000001210127c24 */ /* 0x002fe2000f8e02ff */
[----:B0-----:R-:W-:Y:S02]  /*7be0*/  @!P1 IADD3 R16, P4, P5, R4, UR8, R20 ;  /* 0x0000000804109c10 */ /* 0x001fe4000fd9e014 */
[----:B----4-:R-:W-:Y:S01]  /*7bf0*/  IADD3 R6, P2, R8, UR20, RZ ;  /* 0x0000001408067c10 */ /* 0x010fe2000ff5e0ff */
[----:B------:R-:W-:Y:S01]  /*7c00*/  IMAD R13, R13, UR19, R18 ;  /* 0x000000130d0d7c24 */ /* 0x000fe2000f8e0212 */
[----:B------:R-:W-:-:S04]  /*7c10*/  @!P1 IADD3.X R17, R3, UR5, R21, P4, P5 ;  /* 0x0000000503119c10 */ /* 0x000fc8000a7ea415 */
[----:B------:R-:W-:-:S03]  /*7c20*/  IADD3.X R7, R9, UR21, R13, P2, !PT ;  /* 0x0000001509077c10 */ /* 0x000fc600097fe40d */
[----:B------:R-:W0:Y:S01]  /*7c30*/  @!P3 LDC.64 R20, c[0x0][0x5c8] ;  /* 0x00017200ff14bb82 */ /* 0x000e220000000a00 */
[----:B--2---:R-:W-:-:S04]  /*7c40*/  LOP3.LUT R2, R2, 0xff, RZ, 0xc0, !PT ;  /* 0x000000ff02027812 */ /* 0x004fc800078ec0ff */
[----:B------:R-:W-:-:S05]  /*7c50*/  F2FP.F16.E4M3.UNPACK_B R2, R2 ;  /* 0x00000002ff02723e */ /* 0x000fca00020006ff */
[----:B------:R-:W-:-:S05]  /*7c60*/  HADD2.F32 R2, -RZ, R2.H0_H0 ;  /* 0x20000002ff027230 */ /* 0x000fca0000004100 */
[----:B------:R-:W-:-:S04]  /*7c70*/  FMUL R2, R2, UR16 ;  /* 0x0000001002027c20 */ /* 0x000fc80008400000 */
[----:B------:R-:W-:-:S05]  /*7c80*/  FFMA R2, R22, UR13, R2 ;  /* 0x0000000d16027c23 */ /* 0x000fca0008000002 */
[----:B------:R-:W-:Y:S02]  /*7c90*/  F2FP.SATFINITE.E4M3.F32.PACK_AB_MERGE_C R19, RZ, R2, RZ ;  /* 0x00000002ff13723e */ /* 0x000fe400048070ff */
[----:B------:R-:W-:-:S03]  /*7ca0*/  PRMT R2, RZ, 0x7610, R2 ;  /* 0x00007610ff027816 */ /* 0x000fc60000000002 */
[----:B------:R1:W-:Y:S04]  /*7cb0*/  @!P1 STG.E.U8 desc[UR14][R16.64+0x79], R19 ;  /* 0x0000791310009986 */ /* 0x0003e8000c10110e */
[----:B------:R-:W2:Y:S01]  /*7cc0*/  @!P3 LDG.E.U8 R2, desc[UR14][R6.64] ;  /* 0x0000000e0602b981 */ /* 0x000ea2000c1e1100 */
[----:B------:R-:W-:Y:S02]  /*7cd0*/  ISETP.LT.OR P2, PT, R0, 0x2, !P0 ;  /* 0x000000020000780c */ /* 0x000fe40004741670 */
[----:B0-----:R-:W-:Y:S02]  /*7ce0*/  @!P3 IADD3 R8, P1, P4, R4, UR9, R20 ;  /* 0x000000090408bc10 */ /* 0x001fe4000fc3e014 */
[----:B--2---:R-:W-:-:S04]  /*7cf0*/  LOP3.LUT R2, R2, 0xff, RZ, 0xc0, !PT ;  /* 0x000000ff02027812 */ /* 0x004fc800078ec0ff */
[----:B------:R-:W-:-:S05]  /*7d00*/  F2FP.F16.E4M3.UNPACK_B R2, R2 ;  /* 0x00000002ff02723e */ /* 0x000fca00020006ff */
[----:B------:R-:W-:-:S05]  /*7d10*/  HADD2.F32 R2, -RZ, R2.H0_H0 ;  /* 0x20000002ff027230 */ /* 0x000fca0000004100 */
[----:B------:R-:W-:-:S04]  /*7d20*/  FMUL R9, R2, UR16 ;  /* 0x0000001002097c20 */ /* 0x000fc80008400000 */
[----:B------:R-:W-:Y:S01]  /*7d30*/  FFMA R152, R152, UR13, R9 ;  /* 0x0000000d98987c23 */ /* 0x000fe20008000009 */
[----:B------:R-:W-:Y:S02]  /*7d40*/  @!P3 IADD3.X R9, R3, UR4, R21, P1, P4 ;  /* 0x000000040309bc10 */ /* 0x000fe40008fe8415 */
[----:B------:R-:W-:Y:S01]  /*7d50*/  PRMT R2, RZ, 0x7610, R2 ;  /* 0x00007610ff027816 */ /* 0x000fe20000000002 */
[----:B------:R-:W0:Y:S01]  /*7d60*/  @!P2 LDC.64 R20, c[0x0][0x5c8] ;  /* 0x00017200ff14ab82 */ /* 0x000e220000000a00 */
[----:B-1----:R-:W-:-:S05]  /*7d70*/  F2FP.SATFINITE.E4M3.F32.PACK_AB_MERGE_C R19, RZ, R152, RZ ;  /* 0x00000098ff13723e */ /* 0x002fca00048070ff */
[----:B------:R1:W-:Y:S04]  /*7d80*/  @!P3 STG.E.U8 desc[UR14][R8.64], R19 ;  /* 0x000000130800b986 */ /* 0x0003e8000c10110e */
[----:B------:R-:W2:Y:S01]  /*7d90*/  @!P2 LDG.E.U8 R2, desc[UR14][R6.64+0x1] ;  /* 0x0000010e0602a981 */ /* 0x000ea2000c1e1100 */
[----:B------:R-:W-:-:S05]  /*7da0*/  IADD3 R13, P1, R10, 0x48, RZ ;  /* 0x000000480a0d7810 */ /* 0x000fca0007f3e0ff */
[----:B------:R-:W-:Y:S01]  /*7db0*/  IMAD.X R18, RZ, RZ, R11, P1 ;  /* 0x000000ffff127224 */ /* 0x000fe200008e060b */
[----:B------:R-:W-:Y:S01]  /*7dc0*/  ISETP.GE.AND P1, PT, R12, 0x49, PT ;  /* 0x000000490c00780c */ /* 0x000fe20003f26270 */
[----:B------:R-:W-:-:S03]  /*7dd0*/  IMAD.WIDE.U32 R16, R13, UR18, R14 ;  /* 0x000000120d107c25 */ /* 0x000fc6000f8e000e */
[----:B------:R-:W-:Y:S01]  /*7de0*/  ISETP.LT.OR P3, PT, R0, 0x1, !P1 ;  /* 0x000000010000780c */ /* 0x000fe20004f61670 */
[----:B-1----:R-:W-:Y:S01]  /*7df0*/  IMAD R8, R18, UR18, RZ ;  /* 0x0000001212087c24 */ /* 0x002fe2000f8e02ff */
[----:B0-----:R-:W-:-:S03]  /*7e00*/  @!P2 IADD3 R18, P5, P6, R4, UR9, R20 ;  /* 0x000000090412ac10 */ /* 0x001fc6000febe014 */
[----:B------:R-:W-:Y:S01]  /*7e10*/  IMAD R13, R13, UR19, R8 ;  /* 0x000000130d0d7c24 */ /* 0x000fe2000f8e0208 */
[----:B------:R-:W-:Y:S02]  /*7e20*/  IADD3 R8, P4, R16, UR20, RZ ;  /* 0x0000001410087c10 */ /* 0x000fe4000ff9e0ff */
[----:B------:R-:W-:Y:S02]  /*7e30*/  @!P2 IADD3.X R19, R3, UR4, R21, P5, P6 ;  /* 0x000000040313ac10 */ /* 0x000fe4000afec415 */
        /* <DEDUP_REMOVED lines=11> */
[----:B------:R-:W-:Y:S01]  /*7ef0*/  IMAD.U32 R17, RZ, RZ, UR8 ;  /* 0x00000008ff117e24 */ /* 0x000fe2000f8e00ff */
[----:B------:R-:W-:-:S04]  /*7f00*/  ISETP.LT.OR P2, PT, R0, 0x2, !P1 ;  /* 0x000000020000780c */ /* 0x000fc80004f41670 */
[----:B------:R-:W-:-:S04]  /*7f10*/  @!P3 IADD3 R17, P4, P5, R17, UR9, R4 ;  /* 0x000000091111bc10 */ /* 0x000fc8000fd9e004 */
[----:B0-----:R-:W-:-:S05]  /*7f20*/  @!P3 IADD3 R16, P6, R17, R22, RZ ;  /* 0x000000161110b210 */ /* 0x001fca0007fde0ff */
[----:B-1----:R-:W0:Y:S01]  /*7f30*/  @!P2 LDC.64 R20, c[0x0][0x5c8] ;  /* 0x00017200ff14ab82 */ /* 0x002e220000000a00 */
[----:B--2---:R-:W-:-:S04]  /*7f40*/  LOP3.LUT R2, R2, 0xff, RZ, 0xc0, !PT ;  /* 0x000000ff02027812 */ /* 0x004fc800078ec0ff */
[----:B------:R-:W-:-:S05]  /*7f50*/  F2FP.F16.E4M3.UNPACK_B R2, R2 ;  /* 0x00000002ff02723e */ /* 0x000fca00020006ff */
[----:B------:R-:W-:-:S05]  /*7f60*/  HADD2.F32 R2, -RZ, R2.H0_H0 ;  /* 0x20000002ff027230 */ /* 0x000fca0000004100 */
[----:B------:R-:W-:Y:S01]  /*7f70*/  FMUL R13, R2, UR16 ;  /* 0x00000010020d7c20 */ /* 0x000fe20008400000 */
[----:B------:R-:W-:-:S03]  /*7f80*/  IMAD.U32 R2, RZ, RZ, UR5 ;  /* 0x00000005ff027e24 */ /* 0x000fc6000f8e00ff */
[----:B------:R-:W-:Y:S02]  /*7f90*/  FFMA R13, R154, UR13, R13 ;  /* 0x0000000d9a0d7c23 */ /* 0x000fe4000800000d */
[----:B------:R-:W-:-:S03]  /*7fa0*/  @!P3 IADD3.X R2, R2, UR4, R3, P4, P5 ;  /* 0x000000040202bc10 */ /* 0x000fc6000a7ea403 */
[----:B------:R-:W-:Y:S02]  /*7fb0*/  F2FP.SATFINITE.E4M3.F32.PACK_AB_MERGE_C R13, RZ, R13, RZ ;  /* 0x0000000dff0d723e */ /* 0x000fe400048070ff */
[----:B------:R-:W-:Y:S01]  /*7fc0*/  @!P3 IMAD.X R17, R2, 0x1, R23, P6 ;  /* 0x000000010211b824 */ /* 0x000fe200030e0617 */
[----:B------:R-:W-:-:S04]  /*7fd0*/  PRMT R2, RZ, 0x7610, R2 ;  /* 0x00007610ff027816 */ /* 0x000fc80000000002 */
[----:B------:R1:W-:Y:S04]  /*7fe0*/  @!P3 STG.E.U8 desc[UR14][R16.64], R13 ;  /* 0x0000000d1000b986 */ /* 0x0003e8000c10110e */
[----:B------:R-:W2:Y:S01]  /*7ff0*/  @!P2 LDG.E.U8 R2, desc[UR14][R8.64+0x1] ;  /* 0x0000010e0802a981 */ /* 0x000ea2000c1e1100 */
[----:B------:R-:W-:Y:S02]  /*8000*/  IMAD.U32 R19, RZ, RZ, UR8 ;  /* 0x00000008ff137e24 */ /* 0x000fe4000f8e00ff */
[----:B------:R-:W-:-:S03]  /*8010*/  IMAD.U32 R23, RZ, RZ, UR5 ;  /* 0x00000005ff177e24 */ /* 0x000fc6000f8e00ff */
[----:B------:R-:W-:Y:S02]  /*8020*/  @!P2 IADD3 R19, P4, P5, R19, UR9, R4 ;  /* 0x000000091313ac10 */ /* 0x000fe4000fd9e004 */
[----:B------:R-:W-:Y:S02]  /*8030*/  ISETP.LT.OR P3, PT, R0, 0x9, !P0 ;  /* 0x000000090000780c */ /* 0x000fe40004761670 */
[----:B0-----:R-:W-:Y:S02]  /*8040*/  @!P2 IADD3 R18, P6, R19, R20, RZ ;  /* 0x000000141312a210 */ /* 0x001fe40007fde0ff */
[----:B-1----:R-:W-:-:S05]  /*8050*/  @!P2 IADD3.X R16, R23, UR4, R3, P4, P5 ;  /* 0x000000041710ac10 */ /* 0x002fca000a7ea403 */
[----:B------:R-:W-:-:S04]  /*8060*/  @!P2 IMAD.X R19, R16, 0x1, R21, P6 ;  /* 0x000000011013a824 */ /* 0x000fc800030e0615 */
        /* <DEDUP_REMOVED lines=11> */
[----:B0-----:R-:W-:-:S04]  /*8120*/  @!P3 IADD3 R16, P4, P5, R4, UR9, R16 ;  /* 0x000000090410bc10 */ /* 0x001fc8000fd9e010 */
[----:B------:R-:W-:-:S07]  /*8130*/  @!P3 IADD3.X R17, R3, UR4, R17, P4, P5 ;  /* 0x000000040311bc10 */ /* 0x000fce000a7ea411 */
[----:B-1----:R-:W0:Y:S01]  /*8140*/  @!P2 LDC.64 R18, c[0x0][0x5c8] ;  /* 0x00017200ff12ab82 */ /* 0x002e220000000a00 */
[----:B--2---:R-:W-:-:S04]  /*8150*/  LOP3.LUT R2, R2, 0xff, RZ, 0xc0, !PT ;  /* 0x000000ff02027812 */ /* 0x004fc800078ec0ff */
[----:B------:R-:W-:-:S05]  /*8160*/  F2FP.F16.E4M3.UNPACK_B R2, R2 ;  /* 0x00000002ff02723e */ /* 0x000fca00020006ff */
[----:B------:R-:W-:-:S05]  /*8170*/  HADD2.F32 R2, -RZ, R2.H0_H0 ;  /* 0x20000002ff027230 */ /* 0x000fca0000004100 */
[----:B------:R-:W-:-:S04]  /*8180*/  FMUL R13, R2, UR16 ;  /* 0x00000010020d7c20 */ /* 0x000fc80008400000 */
[----:B------:R-:W-:Y:S01]  /*8190*/  FFMA R13, R156, UR13, R13 ;  /* 0x0000000d9c0d7c23 */ /* 0x000fe2000800000d */
[----:B------:R-:W-:-:S04]  /*81a0*/  PRMT R2, RZ, 0x7610, R2 ;  /* 0x00007610ff027816 */ /* 0x000fc80000000002 */
[----:B------:R-:W-:-:S05]  /*81b0*/  F2FP.SATFINITE.E4M3.F32.PACK_AB_MERGE_C R13, RZ, R13, RZ ;  /* 0x0000000dff0d723e */ /* 0x000fca00048070ff */
[----:B------:R1:W-:Y:S04]  /*81c0*/  @!P3 STG.E.U8 desc[UR14][R16.64+0x8], R13 ;  /* 0x0000080d1000b986 */ /* 0x0003e8000c10110e */
[----:B------:R-:W2:Y:S01]  /*81d0*/  @!P2 LDG.E.U8 R2, desc[UR14][R6.64+0x9] ;  /* 0x0000090e0602a981 */ /* 0x000ea2000c1e1100 */
[----:B------:R-:W-:Y:S02]  /*81e0*/  ISETP.LT.OR P3, PT, R0, 0x9, !P1 ;  /* 0x000000090000780c */ /* 0x000fe40004f61670 */
[----:B0-----:R-:W-:-:S04]  /*81f0*/  @!P2 IADD3 R18, P4, P5, R4, UR9, R18 ;  /* 0x000000090412ac10 */ /* 0x001fc8000fd9e012 */
[----:B------:R-:W-:-:S07]  /*8200*/  @!P2 IADD3.X R19, R3, UR4, R19, P4, P5 ;  /* 0x000000040313ac10 */ /* 0x000fce000a7ea413 */
        /* <DEDUP_REMOVED lines=10> */
[----:B-1----:R-:W-:Y:S01]  /*82b0*/  IMAD.U32 R17, RZ, RZ, UR8 ;  /* 0x00000008ff117e24 */ /* 0x002fe2000f8e00ff */
[----:B------:R-:W-:-:S04]  /*82c0*/  ISETP.LT.OR P2, PT, R0, 0xa, !P1 ;  /* 0x0000000a0000780c */ /* 0x000fc80004f41670 */
[----:B------:R-:W-:-:S04]  /*82d0*/  @!P3 IADD3 R17, P4, P5, R17, UR9, R4 ;  /* 0x000000091111bc10 */ /* 0x000fc8000fd9e004 */
[----:B0-----:R-:W-:-:S05]  /*82e0*/  @!P3 IADD3 R16, P6, R17, R22, RZ ;  /* 0x000000161110b210 */ /* 0x001fca0007fde0ff */
[----:B--2---:R-:W0:Y:S01]  /*82f0*/  @!P2 LDC.64 R20, c[0x0][0x5c8] ;  /* 0x00017200ff14ab82 */ /* 0x004e220000000a00 */
[----:B----4-:R-:W-:-:S04]  /*8300*/  LOP3.LUT R2, R2, 0xff, RZ, 0xc0, !PT ;  /* 0x000000ff02027812 */ /* 0x010fc800078ec0ff */
        /* <DEDUP_REMOVED lines=830> */
[----:B-1----:R-:W-:Y:S02]  /*b6f0*/  F2FP.SATFINITE.E4M3.F32.PACK_AB_MERGE_C R13, RZ, R2, RZ ;  /* 0x00000002ff0d723e */ /* 0x002fe400048070ff */
        /* <DEDUP_REMOVED lines=19> */
[----:B------:R2:W4:Y:S01]  /*b830*/  @!P1 LDG.E.U8 R2, desc[UR14][R8.64+0x79] ;  /* 0x0000790e08029981 */ /* 0x000522000c1e1100 */
[----:B------:R-:W-:Y:S01]  /*b840*/  IADD3 R13, P0, R10, 0x80, RZ ;  /* 0x000000800a0d7810 */ /* 0x000fe20007f1e0ff */
[----:B------:R-:W-:-:S04]  /*b850*/  IMAD.U32 R21, RZ, RZ, UR8 ;  /* 0x00000008ff157e24 */ /* 0x000fc8000f8e00ff */
[----:B------:R-:W-:Y:S01]  /*b860*/  IMAD.X R16, RZ, RZ, R11, P0 ;  /* 0x000000ffff107224 */ /* 0x000fe200000e060b */
[----:B------:R-:W-:Y:S01]  /*b870*/  ISETP.GE.AND P0, PT, R12, 0x81, PT ;  /* 0x000000810c00780c */ /* 0x000fe20003f06270 */
[----:B-1----:R-:W-:Y:S01]  /*b880*/  IMAD.U32 R17, RZ, RZ, UR5 ;  /* 0x00000005ff117e24 */ /* 0x002fe2000f8e00ff */
[----:B--2---:R-:W-:Y:S01]  /*b890*/  @!P1 IADD3 R9, P2, P4, R21, UR9, R4 ;  /* 0x0000000915099c10 */ /* 0x004fe2000fc5e004 */
[----:B------:R-:W-:Y:S01]  /*b8a0*/  IMAD.WIDE.U32 R6, R13, UR18, R14 ;  /* 0x000000120d067c25 */ /* 0x000fe2000f8e000e */
[----:B------:R-:W-:-:S03]  /*b8b0*/  ISETP.LT.OR P3, PT, R0, 0x1, !P0 ;  /* 0x000000010000780c */ /* 0x000fc60004761670 */
[----:B------:R-:W-:Y:S01]  /*b8c0*/  IMAD R16, R16, UR18, RZ ;  /* 0x0000001210107c24 */ /* 0x000fe2000f8e02ff */
[----:B0-----:R-:W-:Y:S02]  /*b8d0*/  @!P1 IADD3 R8, P5, R9, R18, RZ ;  /* 0x0000001209089210 */ /* 0x001fe40007fbe0ff */
[----:B------:R-:W-:Y:S01]  /*b8e0*/  @!P1 IADD3.X R18, R17, UR4, R3, P2, P4 ;  /* 0x0000000411129c10 */ /* 0x000fe200097e8403 */
[----:B------:R-:W-:Y:S01]  /*b8f0*/  IMAD R13, R13, UR19, R16 ;  /* 0x000000130d0d7c24 */ /* 0x000fe2000f8e0210 */
[----:B------:R-:W-:-:S03]  /*b900*/  IADD3 R6, P2, R6, UR20, RZ ;  /* 0x0000001406067c10 */ /* 0x000fc6000ff5e0ff */
[----:B------:R-:W-:Y:S01]  /*b910*/  @!P1 IMAD.X R9, R18, 0x1, R19, P5 ;  /* 0x0000000112099824 */ /* 0x000fe200028e0613 */
[----:B------:R-:W-:Y:S01]  /*b920*/  IADD3.X R7, R7, UR21, R13, P2, !PT ;  /* 0x0000001507077c10 */ /* 0x000fe200097fe40d */
[----:B------:R-:W0:Y:S01]  /*b930*/  @!P3 LDC.64 R18, c[0x0][0x5c8] ;  /* 0x00017200ff12bb82 */ /* 0x000e220000000a00 */
        /* <DEDUP_REMOVED lines=9> */
[----:B------:R-:W-:Y:S01]  /*b9d0*/  USHF.L.U32 UR4, UR7, 0x7, URZ ;  /* 0x0000000707047899 */ /* 0x000fe2000800063f */
[----:B------:R-:W-:-:S03]  /*b9e0*/  ISETP.LT.OR P2, PT, R0, 0x2, !P0 ;  /* 0x000000020000780c */ /* 0x000fc60004741670 */
[----:B------:R-:W-:Y:S01]  /*b9f0*/  UIADD3 UR4, UR11, UR4, URZ ;  /* 0x000000040b047290 */ /* 0x000fe2000fffe03f */
[----:B0-----:R-:W-:-:S05]  /*ba00*/  @!P3 IADD3 R8, P1, P4, R4, UR10, R18 ;  /* 0x0000000a0408bc10 */ /* 0x001fca000fc3e012 */
[----:B------:R-:W-:-:S04]  /*ba10*/  @!P3 IADD3.X R9, R3, UR4, R19, P1, P4 ;  /* 0x000000040309bc10 */ /* 0x000fc80008fe8413 */
[----:B------:R-:W0:Y:S01]  /*ba20*/  @!P2 LDC.64 R22, c[0x0][0x5c8] ;  /* 0x00017200ff16ab82 */ /* 0x000e220000000a00 */
        /* <DEDUP_REMOVED lines=9> */
[----:B------:R-:W-:Y:S01]  /*bac0*/  IMAD.U32 R17, RZ, RZ, UR6 ;  /* 0x00000006ff117e24 */ /* 0x000fe2000f8e00ff */
[----:B------:R-:W-:Y:S01]  /*bad0*/  IADD3 R13, P3, R10, 0x88, RZ ;  /* 0x000000880a0d7810 */ /* 0x000fe20007f7e0ff */
[----:B------:R-:W-:Y:S02]  /*bae0*/  IMAD.U32 R21, RZ, RZ, UR6 ;  /* 0x00000006ff157e24 */ /* 0x000fe4000f8e00ff */
[----:B------:R-:W-:Y:S01]  /*baf0*/  IMAD.U32 R18, RZ, RZ, UR7 ;  /* 0x00000007ff127e24 */ /* 0x000fe2000f8e00ff */
[----:B------:R-:W-:Y:S01]  /*bb00*/  @!P2 LEA R17, P1, R17, R4, 0x7 ;  /* 0x000000041111a211 */ /* 0x000fe200078238ff */
[----:B------:R-:W-:-:S03]  /*bb10*/  IMAD.X R16, RZ, RZ, R11, P3 ;  /* 0x000000ffff107224 */ /* 0x000fc600018e060b */
[----:B------:R-:W-:Y:S02]  /*bb20*/  @!P2 LEA.HI.X R18, R21, R3, R18, 0x7, P1 ;  /* 0x000000031512a211 */ /* 0x000fe400008f3c12 */
[----:B------:R-:W-:Y:S01]  /*bb30*/  ISETP.GE.AND P1, PT, R12, 0x89, PT ;  /* 0x000000890c00780c */ /* 0x000fe20003f26270 */
[----:B-1----:R-:W-:-:S03]  /*bb40*/  IMAD.WIDE.U32 R8, R13, UR18, R14 ;  /* 0x000000120d087c25 */ /* 0x002fc6000f8e000e */
[----:B------:R-:W-:Y:S01]  /*bb50*/  ISETP.LT.OR P3, PT, R0, 0x1, !P1 ;  /* 0x000000010000780c */ /* 0x000fe20004f61670 */
[----:B------:R-:W-:Y:S01]  /*bb60*/  IMAD R20, R16, UR18, RZ ;  /* 0x0000001210147c24 */ /* 0x000fe2000f8e02ff */
[----:B0-----:R-:W-:Y:S02]  /*bb70*/  @!P2 IADD3 R16, P4, R17, R22, RZ ;  /* 0x000000161110a210 */ /* 0x001fe40007f9e0ff */
[----:B------:R-:W-:Y:S01]  /*bb80*/  IADD3 R8, P5, R8, UR20, RZ ;  /* 0x0000001408087c10 */ /* 0x000fe2000ffbe0ff */
[----:B------:R-:W-:Y:S02]  /*bb90*/  IMAD R13, R13, UR19, R20 ;  /* 0x000000130d0d7c24 */ /* 0x000fe4000f8e0214 */
[----:B------:R-:W-:-:S03]  /*bba0*/  @!P2 IMAD.X R17, R18, 0x1, R23, P4 ;  /* 0x000000011211a824 */ /* 0x000fc600020e0617 */
        /* <DEDUP_REMOVED lines=12> */
[----:B------:R-:W-:Y:S01]  /*bc70*/  @!P3 LEA R21, P2, R21, R4, 0x7 ;  /* 0x000000041515b211 */ /* 0x000fe200078438ff */
[----:B------:R-:W-:-:S03]  /*bc80*/  IMAD.U32 R18, RZ, RZ, UR7 ;  /* 0x00000007ff127e24 */ /* 0x000fc6000f8e00ff */
[----:B0-----:R-:W-:Y:S02]  /*bc90*/  @!P3 IADD3 R16, P4, P5, R21, UR8, R22 ;  /* 0x000000081510bc10 */ /* 0x001fe4000fd9e016 */
[----:B--2---:R-:W-:-:S04]  /*bca0*/  LOP3.LUT R2, R2, 0xff, RZ, 0xc0, !PT ;  /* 0x000000ff02027812 */ /* 0x004fc800078ec0ff */
[----:B------:R-:W-:-:S05]  /*bcb0*/  F2FP.F16.E4M3.UNPACK_B R2, R2 ;  /* 0x00000002ff02723e */ /* 0x000fca00020006ff */
[----:B------:R-:W-:-:S05]  /*bcc0*/  HADD2.F32 R2, -RZ, R2.H0_H0 ;  /* 0x20000002ff027230 */ /* 0x000fca0000004100 */
[----:B------:R-:W-:Y:S01]  /*bcd0*/  FMUL R13, R2, UR16 ;  /* 0x00000010020d7c20 */ /* 0x000fe20008400000 */
[----:B------:R-:W-:Y:S02]  /*bce0*/  @!P3 LEA.HI.X R2, R89, R3, R18, 0x7, P2 ;  /* 0x000000035902b211 */ /* 0x000fe400010f3c12 */
[----:B------:R-:W-:Y:S01]  /*bcf0*/  ISETP.LT.OR P2, PT, R0, 0x2, !P1 ;  /* 0x000000020000780c */ /* 0x000fe20004f41670 */
[----:B------:R-:W-:Y:S01]  /*bd00*/  FFMA R13, R90, UR13, R13 ;  /* 0x0000000d5a0d7c23 */ /* 0x000fe2000800000d */
[----:B------:R-:W-:Y:S02]  /*bd10*/  @!P3 IADD3.X R17, R2, UR5, R23, P4, P5 ;  /* 0x000000050211bc10 */ /* 0x000fe4000a7ea417 */
[----:B------:R-:W-:Y:S02]  /*bd20*/  PRMT R2, RZ, 0x7610, R2 ;  /* 0x00007610ff027816 */ /* 0x000fe40000000002 */
[----:B------:R-:W-:-:S05]  /*bd30*/  F2FP.SATFINITE.E4M3.F32.PACK_AB_MERGE_C R13, RZ, R13, RZ ;  /* 0x0000000dff0d723e */ /* 0x000fca00048070ff */
[----:B------:R0:W-:Y:S02]  /*bd40*/  @!P3 STG.E.U8 desc[UR14][R16.64], R13 ;  /* 0x0000000d1000b986 */ /* 0x0001e4000c10110e */
[----:B------:R-:W0:Y:S02]  /*bd50*/  @!P2 LDC.64 R20, c[0x0][0x5c8] ;  /* 0x00017200ff14ab82 */ /* 0x000e240000000a00 */
[----:B------:R-:W2:Y:S01]  /*bd60*/  @!P2 LDG.E.U8 R2, desc[UR14][R8.64+0x1] ;  /* 0x0000010e0802a981 */ /* 0x000ea2000c1e1100 */
[----:B------:R-:W-:Y:S02]  /*bd70*/  IMAD.U32 R19, RZ, RZ, UR6 ;  /* 0x00000006ff137e24 */ /* 0x000fe4000f8e00ff */
[----:B------:R-:W-:-:S03]  /*bd80*/  IMAD.U32 R23, RZ, RZ, UR6 ;  /* 0x00000006ff177e24 */ /* 0x000fc6000f8e00ff */
[----:B------:R-:W-:-:S04]  /*bd90*/  @!P2 LEA R19, P3, R19, R4, 0x7 ;  /* 0x000000041313a211 */ /* 0x000fc800078638ff */
[----:B------:R-:W-:Y:S02]  /*bda0*/  @!P2 LEA.HI.X R18, R23, R3, R18, 0x7, P3 ;  /* 0x000000031712a211 */ /* 0x000fe400018f3c12 */
[----:B------:R-:W-:Y:S02]  /*bdb0*/  ISETP.LT.OR P3, PT, R0, 0x9, !P0 ;  /* 0x000000090000780c */ /* 0x000fe40004761670 */
[----:B0-----:R-:W-:-:S11]  /*bdc0*/  @!P2 IADD3 R16, P4, P5, R19, UR8, R20 ;  /* 0x000000081310ac10 */ /* 0x001fd6000fd9e014 */
[----:B------:R-:W0:Y:S01]  /*bdd0*/  @!P3 LDC.64 R22, c[0x0][0x5c8] ;  /* 0x00017200ff16bb82 */ /* 0x000e220000000a00 */
[----:B------:R-:W-:Y:S02]  /*bde0*/  @!P2 IADD3.X R17, R18, UR5, R21, P4, P5 ;  /* 0x000000051211ac10 */ /* 0x000fe4000a7ea415 */
        /* <DEDUP_REMOVED lines=9> */
[----:B------:R-:W-:Y:S02]  /*be80*/  IMAD.U32 R21, RZ, RZ, UR6 ;  /* 0x00000006ff157e24 */ /* 0x000fe4000f8e00ff */
[----:B------:R-:W-:-:S03]  /*be90*/  IMAD.U32 R18, RZ, RZ, UR7 ;  /* 0x00000007ff127e24 */ /* 0x000fc6000f8e00ff */
[----:B------:R-:W-:-:S04]  /*bea0*/  @!P3 LEA R21, P2, R21, R4, 0x7 ;  /* 0x000000041515b211 */ /* 0x000fc800078438ff */
[----:B0-----:R-:W-:Y:S02]  /*beb0*/  @!P3 IADD3 R16, P4, R21, R22, RZ ;  /* 0x000000161510b210 */ /* 0x001fe40007f9e0ff */
[----:B--2---:R-:W-:-:S04]  /*bec0*/  LOP3.LUT R2, R2, 0xff, RZ, 0xc0, !PT ;  /* 0x000000ff02027812 */ /* 0x004fc800078ec0ff */
[----:B------:R-:W-:-:S05]  /*bed0*/  F2FP.F16.E4M3.UNPACK_B R2, R2 ;  /* 0x00000002ff02723e */ /* 0x000fca00020006ff */
[----:B------:R-:W-:-:S05]  /*bee0*/  HADD2.F32 R2, -RZ, R2.H0_H0 ;  /* 0x20000002ff027230 */ /* 0x000fca0000004100 */
[----:B------:R-:W-:Y:S01]  /*bef0*/  FMUL R13, R2, UR16 ;  /* 0x00000010020d7c20 */ /* 0x000fe20008400000 */
[----:B------:R-:W-:Y:S02]  /*bf00*/  @!P3 LEA.HI.X R2, R89, R3, R18, 0x7, P2 ;  /* 0x000000035902b211 */ /* 0x000fe400010f3c12 */
[----:B------:R-:W-:Y:S01]  /*bf10*/  ISETP.LT.OR P2, PT, R0, 0xa, !P0 ;  /* 0x0000000a0000780c */ /* 0x000fe20004741670 */
[----:B------:R-:W-:Y:S02]  /*bf20*/  FFMA R13, R92, UR13, R13 ;  /* 0x0000000d5c0d7c23 */ /* 0x000fe4000800000d */
[----:B------:R-:W-:Y:S01]  /*bf30*/  @!P3 IMAD.X R17, R2, 0x1, R23, P4 ;  /* 0x000000010211b824 */ /* 0x000fe200020e0617 */
        /* <DEDUP_REMOVED lines=10> */
[----:B0-----:R-:W-:-:S11]  /*bfe0*/  @!P2 IADD3 R16, P4, R19, R20, RZ ;  /* 0x000000141310a210 */ /* 0x001fd60007f9e0ff */
[----:B------:R-:W0:Y:S01]  /*bff0*/  @!P3 LDC.64 R22, c[0x0][0x5c8] ;  /* 0x00017200ff16bb82 */ /* 0x000e220000000a00 */
[----:B------:R-:W-:Y:S01]  /*c000*/  @!P2 IMAD.X R17, R18, 0x1, R21, P4 ;  /* 0x000000011211a824 */ /* 0x000fe200020e0615 */
        /* <DEDUP_REMOVED lines=929> */
[----:B------:R-:W-:Y:S02]  /*fa20*/  @!P3 LEA R21, P2, R21, R4, 0x7 ;  /* 0x000000041515b211 */ /* 0x000fe400078438ff */
[----:B------:R-:W-:Y:S02]  /*fa30*/  ISETP.LT.OR P0, PT, R0, 0x7a, !P0 ;  /* 0x0000007a0000780c */ /* 0x000fe40004701670 */
[----:B--2---:R-:W-:-:S04]  /*fa40*/  LOP3.LUT R2, R2, 0xff, RZ, 0xc0, !PT ;  /* 0x000000ff02027812 */ /* 0x004fc800078ec0ff */
[----:B------:R-:W-:-:S05]  /*fa50*/  F2FP.F16.E4M3.UNPACK_B R2, R2 ;  /* 0x00000002ff02723e */ /* 0x000fca00020006ff */
[----:B------:R-:W-:-:S05]  /*fa60*/  HADD2.F32 R2, -RZ, R2.H0_H0 ;  /* 0x20000002ff027230 */ /* 0x000fca0000004100 */
[----:B------:R-:W-:Y:S01]  /*fa70*/  FMUL R13, R2, UR16 ;  /* 0x00000010020d7c20 */ /* 0x000fe20008400000 */
[----:B------:R-:W-:Y:S02]  /*fa80*/  @!P3 LEA.HI.X R2, R89, R3, R18, 0x7, P2 ;  /* 0x000000035902b211 */ /* 0x000fe400010f3c12 */
[----:B0-----:R-:W-:Y:S01]  /*fa90*/  @!P3 IADD3 R16, P2, R21, R22, RZ ;  /* 0x000000161510b210 */ /* 0x001fe20007f5e0ff */
[----:B------:R-:W-:Y:S01]  /*faa0*/  FFMA R13, R148, UR13, R13 ;  /* 0x0000000d940d7c23 */ /* 0x000fe2000800000d */
[----:B------:R-:W0:Y:S03]  /*fab0*/  @!P0 LDC.64 R20, c[0x0][0x5c8] ;  /* 0x00017200ff148b82 */ /* 0x000e260000000a00 */
[----:B------:R-:W-:Y:S01]  /*fac0*/  @!P3 IMAD.X R17, R2, 0x1, R23, P2 ;  /* 0x000000010211b824 */ /* 0x000fe200010e0617 */
[----:B------:R-:W-:Y:S02]  /*fad0*/  F2FP.SATFINITE.E4M3.F32.PACK_AB_MERGE_C R13, RZ, R13, RZ ;  /* 0x0000000dff0d723e */ /* 0x000fe400048070ff */
[----:B------:R-:W-:-:S03]  /*fae0*/  PRMT R2, RZ, 0x7610, R2 ;  /* 0x00007610ff027816 */ /* 0x000fc60000000002 */
[----:B------:R1:W-:Y:S04]  /*faf0*/  @!P3 STG.E.U8 desc[UR14][R16.64+0x78], R13 ;  /* 0x0000780d1000b986 */ /* 0x0003e8000c10110e */
[----:B------:R0:W2:Y:S01]  /*fb00*/  @!P0 LDG.E.U8 R2, desc[UR14][R6.64+0x79] ;  /* 0x0000790e06028981 */ /* 0x0000a2000c1e1100 */
[----:B------:R-:W-:Y:S02]  /*fb10*/  IMAD.U32 R19, RZ, RZ, UR6 ;  /* 0x00000006ff137e24 */ /* 0x000fe4000f8e00ff */
[----:B------:R-:W-:-:S03]  /*fb20*/  IMAD.U32 R23, RZ, RZ, UR6 ;  /* 0x00000006ff177e24 */ /* 0x000fc6000f8e00ff */
[----:B------:R-:W-:-:S04]  /*fb30*/  @!P0 LEA R19, P2, R19, R4, 0x7 ;  /* 0x0000000413138211 */ /* 0x000fc800078438ff */
[----:B-1----:R-:W-:Y:S02]  /*fb40*/  @!P0 LEA.HI.X R16, R23, R3, R18, 0x7, P2 ;  /* 0x0000000317108211 */ /* 0x002fe400010f3c12 */
[----:B------:R-:W-:Y:S02]  /*fb50*/  ISETP.LT.OR P2, PT, R0, 0x79, !P1 ;  /* 0x000000790000780c */ /* 0x000fe40004f41670 */
[----:B0-----:R-:W-:-:S05]  /*fb60*/  @!P0 IADD3 R6, P3, R19, R20, RZ ;  /* 0x0000001413068210 */ /* 0x001fca0007f7e0ff */
[----:B------:R-:W-:-:S06]  /*fb70*/  @!P0 IMAD.X R7, R16, 0x1, R21, P3 ;  /* 0x0000000110078824 */ /* 0x000fcc00018e0615 */
        /* <DEDUP_REMOVED lines=19> */
[----:B0-----:R-:W-:Y:S01]  /*fcb0*/  @!P2 IADD3 R6, P0, P3, R19, UR8, R20 ;  /* 0x000000081306ac10 */ /* 0x001fe2000fb1e014 */
[----:B------:R-:W-:-:S03]  /*fcc0*/  FFMA R13, R150, UR13, R13 ;  /* 0x0000000d960d7c23 */ /* 0x000fc6000800000d */
[----:B------:R-:W-:Y:S02]  /*fcd0*/  @!P2 IADD3.X R7, R2, UR5, R21, P0, P3 ;  /* 0x000000050207ac10 */ /* 0x000fe400087e6415 */
[----:B------:R-:W-:Y:S01]  /*fce0*/  F2FP.SATFINITE.E4M3.F32.PACK_AB_MERGE_C R17, RZ, R13, RZ ;  /* 0x0000000dff11723e */ /* 0x000fe200048070ff */
[----:B------:R-:W0:Y:S01]  /*fcf0*/  @!P1 LDC.64 R20, c[0x0][0x5c8] ;  /* 0x00017200ff149b82 */ /* 0x000e220000000a00 */
[----:B------:R-:W-:-:S03]  /*fd00*/  PRMT R2, RZ, 0x7610, R2 ;  /* 0x00007610ff027816 */ /* 0x000fc60000000002 */
[----:B------:R1:W-:Y:S04]  /*fd10*/  @!P2 STG.E.U8 desc[UR14][R6.64+0x78], R17 ;  /* 0x000078110600a986 */ /* 0x0003e8000c10110e */
[----:B------:R2:W4:Y:S01]  /*fd20*/  @!P1 LDG.E.U8 R2, desc[UR14][R8.64+0x79] ;  /* 0x0000790e08029981 */ /* 0x000522000c1e1100 */
[----:B------:R-:W-:Y:S01]  /*fd30*/  IADD3 R13, P0, R10, 0xc0, RZ ;  /* 0x000000c00a0d7810 */ /* 0x000fe20007f1e0ff */
[----:B------:R-:W-:-:S04]  /*fd40*/  IMAD.U32 R19, RZ, RZ, UR6 ;  /* 0x00000006ff137e24 */ /* 0x000fc8000f8e00ff */
[----:B------:R-:W-:Y:S01]  /*fd50*/  IMAD.X R16, RZ, RZ, R11, P0 ;  /* 0x000000ffff107224 */ /* 0x000fe200000e060b */
[----:B------:R-:W-:Y:S01]  /*fd60*/  ISETP.GE.AND P0, PT, R12, 0xc1, PT ;  /* 0x000000c10c00780c */ /* 0x000fe20003f06270 */
[----:B-1----:R-:W-:Y:S01]  /*fd70*/  IMAD.WIDE.U32 R6, R13, UR18, R14 ;  /* 0x000000120d067c25 */ /* 0x002fe2000f8e000e */
[----:B------:R-:W-:Y:S02]  /*fd80*/  @!P1 LEA R19, P2, R19, R4, 0x7 ;  /* 0x0000000413139211 */ /* 0x000fe400078438ff */
[----:B------:R-:W-:Y:S01]  /*fd90*/  ISETP.LT.OR P3, PT, R0, 0x1, !P0 ;  /* 0x000000010000780c */ /* 0x000fe20004761670 */
[----:B--2---:R-:W-:Y:S01]  /*fda0*/  IMAD R8, R16, UR18, RZ ;  /* 0x0000001210087c24 */ /* 0x004fe2000f8e02ff */
[----:B------:R-:W-:Y:S02]  /*fdb0*/  @!P1 LEA.HI.X R18, R23, R3, R18, 0x7, P2 ;  /* 0x0000000317129211 */ /* 0x000fe400010f3c12 */
[----:B------:R-:W-:Y:S01]  /*fdc0*/  IADD3 R6, P2, R6, UR20, RZ ;  /* 0x0000001406067c10 */ /* 0x000fe2000ff5e0ff */
[----:B------:R-:W-:Y:S01]  /*fdd0*/  IMAD R13, R13, UR19, R8 ;  /* 0x000000130d0d7c24 */ /* 0x000fe2000f8e0208 */
[----:B0-----:R-:W-:-:S04]  /*fde0*/  @!P1 IADD3 R16, P4, P5, R19, UR8, R20 ;  /* 0x0000000813109c10 */ /* 0x001fc8000fd9e014 */
[----:B------:R-:W-:Y:S02]  /*fdf0*/  @!P1 IADD3.X R17, R18, UR5, R21, P4, P5 ;  /* 0x0000000512119c10 */ /* 0x000fe4000a7ea415 */
        /* <DEDUP_REMOVED lines=12> */
[----:B------:R-:W-:Y:S01]  /*fec0*/  VOTEU.ALL UP0, P3 ;  /* 0x00000000003f7886 */ /* 0x000fe20001800000 */
[----:B------:R-:W-:-:S04]  /*fed0*/  ISETP.LT.OR P2, PT, R0, 0x2, !P0 ;  /* 0x000000020000780c */ /* 0x000fc80004741670 */
[----:B------:R-:W-:Y:S01]  /*fee0*/  @!UP0 UIMAD UR4, UR7, 0xc0, URZ ;  /* 0x000000c0070488a4 */ /* 0x000fe2000f8e023f */
[----:B--2---:R-:W-:-:S04]  /*fef0*/  LOP3.LUT R2, R2, 0xff, RZ, 0xc0, !PT ;  /* 0x000000ff02027812 */ /* 0x004fc800078ec0ff */
[----:B------:R-:W-:-:S05]  /*ff00*/  F2FP.F16.E4M3.UNPACK_B R2, R2 ;  /* 0x00000002ff02723e */ /* 0x000fca00020006ff */
[----:B------:R-:W-:Y:S02]  /*ff10*/  HADD2.F32 R13, -RZ, R2.H0_H0 ;  /* 0x20000002ff0d7230 */ /* 0x000fe40000004100 */
[----:B------:R-:W-:-:S03]  /*ff20*/  @!P3 IMAD.MOV.U32 R2, RZ, RZ, R4 ;  /* 0x000000ffff02b224 */ /* 0x000fc600078e0004 */
[----:B------:R-:W-:Y:S01]  /*ff30*/  FMUL R13, R13, UR16 ;  /* 0x000000100d0d7c20 */ /* 0x000fe20008400000 */
[----:B------:R-:W-:-:S04]  /*ff40*/  @!P3 IMAD.WIDE.U32 R8, R9, 0xc0, R2 ;  /* 0x000000c00908b825 */ /* 0x000fc800078e0002 */
[----:B------:R-:W-:Y:S01]  /*ff50*/  FFMA R13, R24, UR13, R13 ;  /* 0x0000000d180d7c23 */ /* 0x000fe2000800000d */
[----:B0-----:R-:W-:-:S04]  /*ff60*/  @!P3 IADD3 R8, P1, R8, R20, RZ ;  /* 0x000000140808b210 */ /* 0x001fc80007f3e0ff */
[----:B-1----:R-:W-:Y:S02]  /*ff70*/  F2FP.SATFINITE.E4M3.F32.PACK_AB_MERGE_C R19, RZ, R13, RZ ;  /* 0x0000000dff13723e */ /* 0x002fe400048070ff */
[----:B------:R-:W-:Y:S02]  /*ff80*/  @!P3 IADD3.X R9, R21, UR4, R9, P1, !PT ;  /* 0x000000041509bc10 */ /* 0x000fe40008ffe409 */
[----:B------:R-:W-:Y:S01]  /*ff90*/  PRMT R13, RZ, 0x7610, R13 ;  /* 0x00007610ff0d7816 */ /* 0x000fe2000000000d */
[----:B------:R-:W0:Y:S02]  /*ffa0*/  @!P2 LDC.64 R20, c[0x0][0x5c8] ;  /* 0x00017200ff14ab82 */ /* 0x000e240000000a00 */
[----:B------:R1:W-:Y:S04]  /*ffb0*/  @!P3 STG.E.U8 desc[UR14][R8.64], R19 ;  /* 0x000000130800b986 */ /* 0x0003e8000c10110e */
[----:B------:R-:W2:Y:S01]  /*ffc0*/  @!P2 LDG.E.U8 R13, desc[UR14][R6.64+0x1] ;  /* 0x0000010e060da981 */ /* 0x000ea2000c1e1100 */
[----:B------:R-:W-:Y:S01]  /*ffd0*/  IADD3 R17, P3, R10, 0xc8, RZ ;  /* 0x000000c80a117810 */ /* 0x000fe20007f7e0ff */
[----:B------:R-:W-:Y:S01]  /*ffe0*/  VOTEU.ALL UP0, P2 ;  /* 0x00000000003f7886 */ /* 0x000fe20001000000 */
[----:B------:R-:W-:-:S03]  /*fff0*/  ISETP.GE.AND P1, PT, R12, 0xc9, PT ;  /* 0x000000c90c00780c */ /* 0x000fc60003f26270 */
[----:B------:R-:W-:Y:S02]  /*10000*/  IMAD.X R11, RZ, RZ, R11, P3 ;  /* 0x000000ffff0b7224 */ /* 0x000fe400018e060b */
[----:B-1----:R-:W-:Y:S02]  /*10010*/  @!P2 IMAD.MOV.U32 R8, RZ, RZ, R4 ;  /* 0x000000ffff08a224 */ /* 0x002fe400078e0004 */
[----:B------:R-:W-:Y:S01]  /*10020*/  @!P2 IMAD.MOV.U32 R9, RZ, RZ, R3 ;  /* 0x000000ffff09a224 */ /* 0x000fe200078e0003 */
[----:B------:R-:W-:Y:S01]  /*10030*/  ISETP.LT.OR P3, PT, R0, 0x1, !P1 ;  /* 0x000000010000780c */ /* 0x000fe20004f61670 */
[----:B------:R-:W-:Y:S01]  /*10040*/  IMAD.WIDE.U32 R14, R17, UR18, R14 ;  /* 0x00000012110e7c25 */ /* 0x000fe2000f8e000e */
[----:B------:R-:W-:-:S03]  /*10050*/  @!UP0 UIMAD UR4, UR7, 0xc0, URZ ;  /* 0x000000c0070488a4 */ /* 0x000fc6000f8e023f */
[----:B------:R-:W-:-:S04]  /*10060*/  @!P2 IMAD.WIDE.U32 R8, R23, 0xc0, R8 ;  /* 0x000000c01708a825 */ /* 0x000fc800078e0008 */
[----:B------:R-:W-:-:S04]  /*10070*/  IMAD R12, R11, UR18, RZ ;  /* 0x000000120b0c7c24 */ /* 0x000fc8000f8e02ff */
[--C-:B------:R-:W-:Y:S01]  /*10080*/  IMAD R17, R17, UR19, R12.reuse ;  /* 0x0000001311117c24 */ /* 0x100fe2000f8e020c */
[----:B------:R-:W-:Y:S02]  /*10090*/  PRMT R12, RZ, 0x7610, R12 ;  /* 0x00007610ff0c7816 */ /* 0x000fe4000000000c */
[----:B--2---:R-:W-:-:S04]  /*100a0*/  LOP3.LUT R13, R13, 0xff, RZ, 0xc0, !PT ;  /* 0x000000ff0d0d7812 */ /* 0x004fc800078ec0ff */
[----:B------:R-:W-:-:S05]  /*100b0*/  F2FP.F16.E4M3.UNPACK_B R13, R13 ;  /* 0x0000000dff0d723e */ /* 0x000fca00020006ff */
[----:B------:R-:W-:-:S05]  /*100c0*/  HADD2.F32 R13, -RZ, R13.H0_H0 ;  /* 0x2000000dff0d7230 */ /* 0x000fca0000004100 */
[----:B------:R-:W-:-:S04]  /*100d0*/  FMUL R10, R13, UR16 ;  /* 0x000000100d0a7c20 */ /* 0x000fc80008400000 */
[----:B------:R-:W-:Y:S01]  /*100e0*/  FFMA R25, R25, UR13, R10 ;  /* 0x0000000d19197c23 */ /* 0x000fe2000800000a */
[----:B0-----:R-:W-:Y:S02]  /*100f0*/  @!P2 IADD3 R10, P5, R8, R20, RZ ;  /* 0x00000014080aa210 */ /* 0x001fe40007fbe0ff */
[----:B------:R-:W-:Y:S02]  /*10100*/  IADD3 R8, P4, R14, UR20, RZ ;  /* 0x000000140e087c10 */ /* 0x000fe4000ff9e0ff */
[----:B------:R-:W-:Y:S02]  /*10110*/  @!P2 IADD3.X R11, R21, UR4, R9, P5, !PT ;  /* 0x00000004150bac10 */ /* 0x000fe4000affe409 */
[----:B------:R-:W-:Y:S02]  /*10120*/  F2FP.SATFINITE.E4M3.F32.PACK_AB_MERGE_C R25, RZ, R25, RZ ;  /* 0x00000019ff19723e */ /* 0x000fe400048070ff */
[----:B------:R-:W-:Y:S02]  /*10130*/  IADD3.X R9, R15, UR21, R17, P4, !PT ;  /* 0x000000150f097c10 */ /* 0x000fe4000a7fe411 */
[----:B------:R-:W0:Y:S01]  /*10140*/  @!P3 LDC.64 R16, c[0x0][0x5c8] ;  /* 0x00017200ff10bb82 */ /* 0x000e220000000a00 */
[----:B------:R1:W-:Y:S04]  /*10150*/  @!P2 STG.E.U8 desc[UR14][R10.64+0x1], R25 ;  /* 0x000001190a00a986 */ /* 0x0003e8000c10110e */
[----:B------:R-:W2:Y:S01]  /*10160*/  @!P3 LDG.E.U8 R12, desc[UR14][R8.64] ;  /* 0x0000000e080cb981 */ /* 0x000ea2000c1e1100 */
[----:B------:R-:W-:Y:S01]  /*10170*/  VOTEU.ALL UP0, P3 ;  /* 0x00000000003f7886 */ /* 0x000fe20001800000 */
[----:B------:R-:W-:-:S02]  /*10180*/  IMAD.U32 R13, RZ, RZ, UR6 ;  /* 0x00000006ff0d7e24 */ /* 0x000fc4000f8e00ff */
[----:B-1----:R-:W-:Y:S02]  /*10190*/  @!P3 IMAD.MOV.U32 R10, RZ, RZ, R4 ;  /* 0x000000ffff0ab224 */ /* 0x002fe400078e0004 */
[----:B------:R-:W-:Y:S01]  /*101a0*/  @!P3 IMAD.MOV.U32 R11, RZ, RZ, R3 ;  /* 0x000000ffff0bb224 */ /* 0x000fe200078e0003 */
[----:B------:R-:W-:Y:S01]  /*101b0*/  @!UP0 UIMAD UR4, UR7, 0xc0, URZ ;  /* 0x000000c0070488a4 */ /* 0x000fe2000f8e023f */
[----:B------:R-:W-:Y:S02]  /*101c0*/  ISETP.LT.OR P2, PT, R0, 0x2, !P1 ;  /* 0x000000020000780c */ /* 0x000fe40004f41670 */
[----:B--2---:R-:W-:-:S04]  /*101d0*/  LOP3.LUT R12, R12, 0xff, RZ, 0xc0, !PT ;  /* 0x000000ff0c0c7812 */ /* 0x004fc800078ec0ff */
[----:B------:R-:W-:-:S05]  /*101e0*/  F2FP.F16.E4M3.UNPACK_B R12, R12 ;  /* 0x0000000cff0c723e */ /* 0x000fca00020006ff */
[----:B------:R-:W-:Y:S02]  /*101f0*/  HADD2.F32 R14, -RZ, R12.H0_H0 ;  /* 0x2000000cff0e7230 */ /* 0x000fe40000004100 */
[----:B------:R-:W-:-:S04]  /*10200*/  @!P3 IMAD.WIDE.U32 R12, R13, 0xc0, R10 ;  /* 0x000000c00d0cb825 */ /* 0x000fc800078e000a */
[----:B------:R-:W-:Y:S01]  /*10210*/  FMUL R11, R14, UR16 ;  /* 0x000000100e0b7c20 */ /* 0x000fe20008400000 */
[----:B------:R-:W-:Y:S01]  /*10220*/  @!P3 VIADD R14, R13, UR4 ;  /* 0x000000040d0ebc36 */ /* 0x000fe20008000000 */
[----:B0-----:R-:W-:Y:S02]  /*10230*/  @!P3 IADD3 R10, P4, P5, R12, UR8, R16 ;  /* 0x000000080c0abc10 */ /* 0x001fe4000fd9e010 */
[----:B------:R-:W-:Y:S01]  /*10240*/  FFMA R26, R26, UR13, R11 ;  /* 0x0000000d1a1a7c23 */ /* 0x000fe2000800000b */
[----:B------:R-:W-:Y:S02]  /*10250*/  PRMT R12, RZ, 0x7610, R12 ;  /* 0x00007610ff0c7816 */ /* 0x000fe4000000000c */
[----:B------:R-:W-:Y:S02]  /*10260*/  @!P3 IADD3.X R11, R14, UR5, R17, P4, P5 ;  /* 0x000000050e0bbc10 */ /* 0x000fe4000a7ea411 */
[----:B------:R-:W-:Y:S01]  /*10270*/  F2FP.SATFINITE.E4M3.F32.PACK_AB_MERGE_C R15, RZ, R26, RZ ;  /* 0x0000001aff0f723e */ /* 0x000fe200048070ff */
[----:B------:R-:W0:Y:S04]  /*10280*/  @!P2 LDC.64 R16, c[0x0][0x5c8] ;  /* 0x00017200ff10ab82 */ /* 0x000e280000000a00 */
[----:B------:R1:W-:Y:S04]  /*10290*/  @!P3 STG.E.U8 desc[UR14][R10.64], R15 ;  /* 0x0000000f0a00b986 */ /* 0x0003e8000c10110e */
[----:B------:R-:W2:Y:S01]  /*102a0*/  @!P2 LDG.E.U8 R12, desc[UR14][R8.64+0x1] ;  /* 0x0000010e080ca981 */ /* 0x000ea2000c1e1100 */
[----:B------:R-:W-:Y:S01]  /*102b0*/  VOTEU.ALL UP0, P2 ;  /* 0x00000000003f7886 */ /* 0x000fe20001000000 */
[----:B------:R-:W-:-:S04]  /*102c0*/  IMAD.U32 R13, RZ, RZ, UR6 ;  /* 0x00000006ff0d7e24 */ /* 0x000fc8000f8e00ff */
[----:B------:R-:W-:Y:S01]  /*102d0*/  @!UP0 UIMAD UR4, UR7, 0xc0, URZ ;  /* 0x000000c0070488a4 */ /* 0x000fe2000f8e023f */
[----:B-1----:R-:W-:Y:S02]  /*102e0*/  @!P2 IMAD.MOV.U32 R10, RZ, RZ, R4 ;  /* 0x000000ffff0aa224 */ /* 0x002fe400078e0004 */
[----:B------:R-:W-:Y:S01]  /*102f0*/  @!P2 IMAD.MOV.U32 R11, RZ, RZ, R3 ;  /* 0x000000ffff0ba224 */ /* 0x000fe200078e0003 */
[----:B------:R-:W-:-:S13]  /*10300*/  ISETP.LT.OR P3, PT, R0, 0x9, !P0 ;  /* 0x000000090000780c */ /* 0x000fda0004761670 */
[----:B------:R-:W1:Y:S01]  /*10310*/  @!P3 LDC.64 R18, c[0x0][0x5c8] ;  /* 0x00017200ff12bb82 */ /* 0x000e620000000a00 */
[----:B--2---:R-:W-:-:S04]  /*10320*/  LOP3.LUT R12, R12, 0xff, RZ, 0xc0, !PT ;  /* 0x000000ff0c0c7812 */ /* 0x004fc800078ec0ff */
[----:B------:R-:W-:-:S05]  /*10330*/  F2FP.F16.E4M3.UNPACK_B R12, R12 ;  /* 0x0000000cff0c723e */ /* 0x000fca00020006ff */
[----:B------:R-:W-:Y:S02]  /*10340*/  HADD2.F32 R14, -RZ, R12.H0_H0 ;  /* 0x2000000cff0e7230 */ /* 0x000fe40000004100 */
[----:B------:R-:W-:-:S04]  /*10350*/  @!P2 IMAD.WIDE.U32 R12, R13, 0xc0, R10 ;  /* 0x000000c00d0ca825 */ /* 0x000fc800078e000a */
[----:B------:R-:W-:Y:S01]  /*10360*/  FMUL R14, R14, UR16 ;  /* 0x000000100e0e7c20 */ /* 0x000fe20008400000 */
[----:B------:R-:W-:Y:S01]  /*10370*/  @!P2 VIADD R10, R13, UR4 ;  /* 0x000000040d0aac36 */ /* 0x000fe20008000000 */
[----:B0-----:R-:W-:Y:S02]  /*10380*/  @!P2 IADD3 R12, P4, P5, R12, UR8, R16 ;  /* 0x000000080c0cac10 */ /* 0x001fe4000fd9e010 */
[----:B------:R-:W-:Y:S02]  /*10390*/  FFMA R14, R27, UR13, R14 ;  /* 0x0000000d1b0e7c23 */ /* 0x000fe4000800000e */
[----:B------:R-:W-:Y:S02]  /*103a0*/  @!P2 IADD3.X R13, R10, UR5, R17, P4, P5 ;  /* 0x000000050a0dac10 */ /* 0x000fe4000a7ea411 */
[----:B------:R-:W-:Y:S02]  /*103b0*/  PRMT R10, RZ, 0x7610, R10 ;  /* 0x00007610ff0a7816 */ /* 0x000fe4000000000a */
[----:B------:R-:W-:-:S05]  /*103c0*/  F2FP.SATFINITE.E4M3.F32.PACK_AB_MERGE_C R17, RZ, R14, RZ ;  /* 0x0000000eff11723e */ /* 0x000fca00048070ff */
[----:B------:R0:W-:Y:S04]  /*103d0*/  @!P2 STG.E.U8 desc[UR14][R12.64+0x1], R17 ;  /* 0x000001110c00a986 */ /* 0x0001e8000c10110e */
[----:B------:R-:W2:Y:S01]  /*103e0*/  @!P3 LDG.E.U8 R10, desc[UR14][R6.64+0x8] ;  /* 0x0000080e060ab981 */ /* 0x000ea2000c1e1100 */
[----:B------:R-:W-:Y:S02]  /*103f0*/  IMAD.U32 R15, RZ, RZ, UR6 ;  /* 0x00000006ff0f7e24 */ /* 0x000fe4000f8e00ff */
[----:B------:R-:W-:Y:S01]  /*10400*/  @!P3 IMAD.MOV.U32 R11, RZ, RZ, R3 ;  /* 0x000000ffff0bb224 */ /* 0x000fe200078e0003 */
[----:B------:R-:W-:Y:S01]  /*10410*/  VOTEU.ALL UP0, P3 ;  /* 0x00000000003f7886 */ /* 0x000fe20001800000 */
[----:B------:R-:W-:-:S04]  /*10420*/  ISETP.LT.OR P4, PT, R0, 0xa, !P0 ;  /* 0x0000000a0000780c */ /* 0x000fc80004781670 */
[----:B------:R-:W-:Y:S01]  /*10430*/  @!UP0 UIMAD UR4, UR7, 0xc0, URZ ;  /* 0x000000c0070488a4 */ /* 0x000fe2000f8e023f */
[----:B0-----:R-:W-:-:S08]  /*10440*/  PRMT R12, RZ, 0x7610, R12 ;  /* 0x00007610ff0c7816 */ /* 0x001fd0000000000c */
[----:B------:R-:W0:Y:S01]  /*10450*/  @!P4 LDC.64 R16, c[0x0][0x5c8] ;  /* 0x00017200ff10cb82 */ /* 0x000e220000000a00 */
[----:B--2---:R-:W-:-:S04]  /*10460*/  LOP3.LUT R10, R10, 0xff, RZ, 0xc0, !PT ;  /* 0x000000ff0a0a7812 */ /* 0x004fc800078ec0ff */
[----:B------:R-:W-:-:S05]  /*10470*/  F2FP.F16.E4M3.UNPACK_B R10, R10 ;  /* 0x0000000aff0a723e */ /* 0x000fca00020006ff */
[----:B------:R-:W-:Y:S02]  /*10480*/  HADD2.F32 R14, -RZ, R10.H0_H0 ;  /* 0x2000000aff0e7230 */ /* 0x000fe40000004100 */
[----:B------:R-:W-:-:S04]  /*10490*/  @!P3 IMAD.MOV.U32 R10, RZ, RZ, R4 ;  /* 0x000000ffff0ab224 */ /* 0x000fc800078e0004 */
[----:B------:R-:W-:-:S04]  /*104a0*/  @!P3 IMAD.WIDE.U32 R10, R15, 0xc0, R10 ;  /* 0x000000c00f0ab825 */ /* 0x000fc800078e000a */
[----:B------:R-:W-:-:S04]  /*104b0*/  FMUL R15, R14, UR16 ;  /* 0x000000100e0f7c20 */ /* 0x000fc80008400000 */
[----:B------:R-:W-:Y:S01]  /*104c0*/  FFMA R15, R28, UR13, R15 ;  /* 0x0000000d1c0f7c23 */ /* 0x000fe2000800000f */
[----:B-1----:R-:W-:-:S04]  /*104d0*/  @!P3 IADD3 R10, P2, R10, R18, RZ ;  /* 0x000000120a0ab210 */ /* 0x002fc80007f5e0ff */
[----:B------:R-:W-:Y:S02]  /*104e0*/  @!P3 IADD3.X R11, R19, UR4, R11, P2, !PT ;  /* 0x00000004130bbc10 */ /* 0x000fe400097fe40b */
[----:B------:R-:W-:-:S05]  /*104f0*/  F2FP.SATFINITE.E4M3.F32.PACK_AB_MERGE_C R15, RZ, R15, RZ ;  /* 0x0000000fff0f723e */ /* 0x000fca00048070ff */
[----:B------:R1:W-:Y:S04]  /*10500*/  @!P3 STG.E.U8 desc[UR14][R10.64+0x8], R15 ;  /* 0x0000080f0a00b986 */ /* 0x0003e8000c10110e */
[----:B------:R-:W2:Y:S01]  /*10510*/  @!P4 LDG.E.U8 R12, desc[UR14][R6.64+0x9] ;  /* 0x0000090e060cc981 */ /* 0x000ea2000c1e1100 */
[----:B------:R-:W-:Y:S01]  /*10520*/  IMAD.U32 R13, RZ, RZ, UR6 ;  /* 0x00000006ff0d7e24 */ /* 0x000fe2000f8e00ff */
[----:B------:R-:W-:Y:S01]  /*10530*/  VOTEU.ALL UP0, P4 ;  /* 0x00000000003f7886 */ /* 0x000fe20002000000 */
[----:B-1----:R-:W-:Y:S02]  /*10540*/  @!P4 IMAD.MOV.U32 R10, RZ, RZ, R4 ;  /* 0x000000ffff0ac224 */ /* 0x002fe400078e0004 */
[----:B------:R-:W-:Y:S01]  /*10550*/  @!P4 IMAD.MOV.U32 R11, RZ, RZ, R3 ;  /* 0x000000ffff0bc224 */ /* 0x000fe200078e0003 */
[----:B------:R-:W-:Y:S01]  /*10560*/  ISETP.LT.OR P2, PT, R0, 0x9, !P1 ;  /* 0x000000090000780c */ /* 0x000fe20004f41670 */
[----:B------:R-:W-:Y:S01]  /*10570*/  @!UP0 UIMAD UR4, UR7, 0xc0, URZ ;  /* 0x000000c0070488a4 */ /* 0x000fe2000f8e023f */
[----:B--2---:R-:W-:-:S04]  /*10580*/  LOP3.LUT R12, R12, 0xff, RZ, 0xc0, !PT ;  /* 0x000000ff0c0c7812 */ /* 0x004fc800078ec0ff */
[----:B------:R-:W-:-:S05]  /*10590*/  F2FP.F16.E4M3.UNPACK_B R12, R12 ;  /* 0x0000000cff0c723e */ /* 0x000fca00020006ff */
[----:B------:R-:W-:Y:S02]  /*105a0*/  HADD2.F32 R14, -RZ, R12.H0_H0 ;  /* 0x2000000cff0e7230 */ /* 0x000fe40000004100 */
[----:B------:R-:W-:-:S04]  /*105b0*/  @!P4 IMAD.WIDE.U32 R12, R13, 0xc0, R10 ;  /* 0x000000c00d0cc825 */ /* 0x000fc800078e000a */
[----:B------:R-:W-:Y:S01]  /*105c0*/  FMUL R14, R14, UR16 ;  /* 0x000000100e0e7c20 */ /* 0x000fe20008400000 */
[----:B0-----:R-:W-:-:S03]  /*105d0*/  @!P4 IADD3 R10, P3, R12, R16, RZ ;  /* 0x000000100c0ac210 */ /* 0x001fc60007f7e0ff */
[----:B------:R-:W-:Y:S01]  /*105e0*/  FFMA R14, R29, UR13, R14 ;  /* 0x0000000d1d0e7c23 */ /* 0x000fe2000800000e */
[----:B------:R-:W-:Y:S02]  /*105f0*/  PRMT R12, RZ, 0x7610, R12 ;  /* 0x00007610ff0c7816 */ /* 0x000fe4000000000c */
[----:B------:R-:W-:Y:S02]  /*10600*/  @!P4 IADD3.X R11, R17, UR4, R13, P3, !PT ;  /* 0x00000004110bcc10 */ /* 0x000fe40009ffe40d */
        /* <DEDUP_REMOVED lines=19> */
[----:B------:R-:W-:Y:S01]  /*10740*/  PRMT R10, RZ, 0x7610, R10 ;  /* 0x00007610ff0a7816 */ /* 0x000fe2000000000a */
[----:B------:R-:W0:Y:S01]  /*10750*/  @!P3 LDC.64 R16, c[0x0][0x5c8] ;  /* 0x00017200ff10bb82 */ /* 0x000e220000000a00 */
[----:B------:R-:W-:-:S05]  /*10760*/  F2FP.SATFINITE.E4M3.F32.PACK_AB_MERGE_C R15, RZ, R11, RZ ;  /* 0x0000000bff0f723e */ /* 0x000fca00048070ff */
[----:B------:R1:W-:Y:S04]  /*10770*/  @!P2 STG.E.U8 desc[UR14][R12.64+0x8], R15 ;  /* 0x0000080f0c00a986 */ /* 0x0003e8000c10110e */
[----:B------:R-:W2:Y:S01]  /*10780*/  @!P3 LDG.E.U8 R10, desc[UR14][R8.64+0x9] ;  /* 0x0000090e080ab981 */ /* 0x000ea2000c1e1100 */
[----:B------:R-:W-:Y:S01]  /*10790*/  VOTEU.ALL UP0, P3 ;  /* 0x00000000003f7886 */ /* 0x000fe20001800000 */
[----:B------:R-:W-:Y:S02]  /*107a0*/  IMAD.U32 R19, RZ, RZ, UR6 ;  /* 0x00000006ff137e24 */ /* 0x000fe4000f8e00ff */
[----:B------:R-:W-:Y:S02]  /*107b0*/  @!P3 IMAD.MOV.U32 R11, RZ, RZ, R3 ;  /* 0x000000ffff0bb224 */ /* 0x000fe400078e0003 */
[----:B------:R-:W-:Y:S01]  /*107c0*/  @!UP0 UIMAD UR4, UR7, 0xc0, URZ ;  /* 0x000000c0070488a4 */ /* 0x000fe2000f8e023f */
[----:B------:R-:W-:-:S02]  /*107d0*/  ISETP.LT.OR P2, PT, R0, 0x11, !P0 ;  /* 0x000000110000780c */ /* 0x000fc40004741670 */
[----:B--2---:R-:W-:-:S04]  /*107e0*/  LOP3.LUT R10, R10, 0xff, RZ, 0xc0, !PT ;  /* 0x000000ff0a0a7812 */ /* 0x004fc800078ec0ff */
[----:B------:R-:W-:-:S05]  /*107f0*/  F2FP.F16.E4M3.UNPACK_B R10, R10 ;  /* 0x0000000aff0a723e */ /* 0x000fca00020006ff */
[----:B------:R-:W-:Y:S02]  /*10800*/  HADD2.F32 R14, -RZ, R10.H0_H0 ;  /* 0x2000000aff0e7230 */ /* 0x000fe40000004100 */
[----:B------:R-:W-:-:S03]  /*10810*/  @!P3 IMAD.MOV.U32 R10, RZ, RZ, R4 ;  /* 0x000000ffff0ab224 */ /* 0x000fc600078e0004 */
[----:B------:R-:W-:Y:S01]  /*10820*/  FMUL R14, R14, UR16 ;  /* 0x000000100e0e7c20 */ /* 0x000fe20008400000 */
[----:B------:R-:W-:Y:S02]  /*10830*/  @!P3 IMAD.WIDE.U32 R10, R19, 0xc0, R10 ;  /* 0x000000c0130ab825 */ /* 0x000fe400078e000a */
[----:B------:R-:W2:Y:S02]  /*10840*/  @!P2 LDC.64 R18, c[0x0][0x5c8] ;  /* 0x00017200ff12ab82 */ /* 0x000ea40000000a00 */
[----:B------:R-:W-:Y:S01]  /*10850*/  FFMA R14, R31, UR13, R14 ;  /* 0x0000000d1f0e7c23 */ /* 0x000fe2000800000e */
[----:B-1----:R-:W-:Y:S01]  /*10860*/  @!P3 VIADD R12, R11, UR4 ;  /* 0x000000040b0cbc36 */ /* 0x002fe20008000000 */
[----:B0-----:R-:W-:-:S04]  /*10870*/  @!P3 IADD3 R10, P4, P5, R10, UR8, R16 ;  /* 0x000000080a0abc10 */ /* 0x001fc8000fd9e010 */
[----:B------:R-:W-:Y:S02]  /*10880*/  @!P3 IADD3.X R11, R12, UR5, R17, P4, P5 ;  /* 0x000000050c0bbc10 */ /* 0x000fe4000a7ea411 */
[----:B------:R-:W-:Y:S02]  /*10890*/  F2FP.SATFINITE.E4M3.F32.PACK_AB_MERGE_C R17, RZ, R14, RZ ;  /* 0x0000000eff11723e */ /* 0x000fe400048070ff */
[----:B------:R-:W-:-:S03]  /*108a0*/  PRMT R12, RZ, 0x7610, R12 ;  /* 0x00007610ff0c7816 */ /* 0x000fc6000000000c */
[----:B------:R0:W-:Y:S04]  /*108b0*/  @!P3 STG.E.U8 desc[UR14][R10.64+0x9], R17 ;  /* 0x000009110a00b986 */ /* 0x0001e8000c10110e */
[----:B------:R-:W4:Y:S01]  /*108c0*/  @!P2 LDG.E.U8 R12, desc[UR14][R6.64+0x10] ;  /* 0x0000100e060ca981 */ /* 0x000f22000c1e1100 */
[----:B------:R-:W-:Y:S01]  /*108d0*/  IMAD.U32 R13, RZ, RZ, UR6 ;  /* 0x00000006ff0d7e24 */ /* 0x000fe2000f8e00ff */
[----:B------:R-:W-:Y:S01]  /*108e0*/  VOTEU.ALL UP0, P2 ;  /* 0x00000000003f7886 */ /* 0x000fe20001000000 */
[----:B0-----:R-:W-:Y:S02]  /*108f0*/  @!P2 IMAD.MOV.U32 R10, RZ, RZ, R4 ;  /* 0x000000ffff0aa224 */ /* 0x001fe400078e0004 */
[----:B------:R-:W-:Y:S01]  /*10900*/  @!P2 IMAD.MOV.U32 R11, RZ, RZ, R3 ;  /* 0x000000ffff0ba224 */ /* 0x000fe200078e0003 */
[----:B------:R-:W-:Y:S01]  /*10910*/  ISETP.LT.OR P3, PT, R0, 0x12, !P0 ;  /* 0x000000120000780c */ /* 0x000fe20004761670 */
[----:B------:R-:W-:-:S12]  /*10920*/  @!UP0 UIMAD UR4, UR7, 0xc0, URZ ;  /* 0x000000c0070488a4 */ /* 0x000fd8000f8e023f */
[----:B------:R-:W0:Y:S01]  /*10930*/  @!P3 LDC.64 R16, c[0x0][0x5c8] ;  /* 0x00017200ff10bb82 */ /* 0x000e220000000a00 */
[----:B----4-:R-:W-:-:S04]  /*10940*/  LOP3.LUT R12, R12, 0xff, RZ, 0xc0, !PT ;  /* 0x000000ff0c0c7812 */ /* 0x010fc800078ec0ff */
[----:B------:R-:W-:-:S05]  /*10950*/  F2FP.F16.E4M3.UNPACK_B R12, R12 ;  /* 0x0000000cff0c723e */ /* 0x000fca00020006ff */
[----:B------:R-:W-:Y:S02]  /*10960*/  HADD2.F32 R14, -RZ, R12.H0_H0 ;  /* 0x2000000cff0e7230 */ /* 0x000fe40000004100 */
[----:B------:R-:W-:-:S04]  /*10970*/  @!P2 IMAD.WIDE.U32 R12, R13, 0xc0, R10 ;  /* 0x000000c00d0ca825 */ /* 0x000fc800078e000a */
[----:B------:R-:W-:Y:S01]  /*10980*/  FMUL R15, R14, UR16 ;  /* 0x000000100e0f7c20 */ /* 0x000fe20008400000 */
[----:B--2---:R-:W-:-:S03]  /*10990*/  @!P2 IADD3 R10, P4, R12, R18, RZ ;  /* 0x000000120c0aa210 */ /* 0x004fc60007f9e0ff */
[----:B------:R-:W-:Y:S01]  /*109a0*/  FFMA R15, R32, UR13, R15 ;  /* 0x0000000d200f7c23 */ /* 0x000fe2000800000f */
[----:B------:R-:W-:Y:S02]  /*109b0*/  PRMT R12, RZ, 0x7610, R12 ;  /* 0x00007610ff0c7816 */ /* 0x000fe4000000000c */
        /* <DEDUP_REMOVED lines=928> */
[----:B----4-:R-:W-:-:S05]  /*143c0*/  F2FP.F16.E4M3.UNPACK_B R12, R12 ;  /* 0x0000000cff0c723e */ /* 0x010fca00020006ff */
        /* <DEDUP_REMOVED lines=15> */
[----:B------:R-:W-:-:S12]  /*144c0*/  @!UP0 UIMAD UR4, UR7, 0xc0, URZ ;  /* 0x000000c0070488a4 */ /* 0x000fd8000f8e023f */
[----:B------:R-:W1:Y:S01]  /*144d0*/  @!P2 LDC.64 R18, c[0x0][0x5c8] ;  /* 0x00017200ff12ab82 */ /* 0x000e620000000a00 */
[----:B--2---:R-:W-:-:S05]  /*144e0*/  F2FP.F16.E4M3.UNPACK_B R12, R12 ;  /* 0x0000000cff0c723e */ /* 0x004fca00020006ff */
[----:B------:R-:W-:Y:S02]  /*144f0*/  HADD2.F32 R14, -RZ, R12.H0_H0 ;  /* 0x2000000cff0e7230 */ /* 0x000fe40000004100 */
[----:B------:R-:W-:-:S04]  /*14500*/  @!P3 IMAD.WIDE.U32 R12, R13, 0xc0, R10 ;  /* 0x000000c00d0cb825 */ /* 0x000fc800078e000a */
[----:B------:R-:W-:Y:S01]  /*14510*/  FMUL R14, R14, UR16 ;  /* 0x000000100e0e7c20 */ /* 0x000fe20008400000 */
[----:B0-----:R-:W-:-:S03]  /*14520*/  @!P3 IADD3 R10, P4, R12, R16, RZ ;  /* 0x000000100c0ab210 */ /* 0x001fc60007f9e0ff */
[----:B------:R-:W-:Y:S01]  /*14530*/  FFMA R14, R81, UR13, R14 ;  /* 0x0000000d510e7c23 */ /* 0x000fe2000800000e */
[----:B------:R-:W-:Y:S02]  /*14540*/  PRMT R12, RZ, 0x7610, R12 ;  /* 0x00007610ff0c7816 */ /* 0x000fe4000000000c */
[----:B------:R-:W-:Y:S02]  /*14550*/  @!P3 IADD3.X R11, R17, UR4, R13, P4, !PT ;  /* 0x00000004110bbc10 */ /* 0x000fe4000a7fe40d */
[----:B------:R-:W-:-:S05]  /*14560*/  F2FP.SATFINITE.E4M3.F32.PACK_AB_MERGE_C R17, RZ, R14, RZ ;  /* 0x0000000eff11723e */ /* 0x000fca00048070ff */
[----:B------:R0:W-:Y:S04]  /*14570*/  @!P3 STG.E.U8 desc[UR14][R10.64+0x71], R17 ;  /* 0x000071110a00b986 */ /* 0x0001e8000c10110e */
[----:B------:R-:W2:Y:S01]  /*14580*/  @!P2 LDG.E.U8 R12, desc[UR14][R8.64+0x70] ;  /* 0x0000700e080ca981 */ /* 0x000ea2000c1e1100 */
[----:B------:R-:W-:Y:S01]  /*14590*/  VOTEU.ALL UP0, P2 ;  /* 0x00000000003f7886 */ /* 0x000fe20001000000 */
[----:B------:R-:W-:-:S04]  /*145a0*/  IMAD.U32 R13, RZ, RZ, UR6 ;  /* 0x00000006ff0d7e24 */ /* 0x000fc8000f8e00ff */
[----:B------:R-:W-:Y:S01]  /*145b0*/  @!UP0 UIMAD UR4, UR7, 0xc0, URZ ;  /* 0x000000c0070488a4 */ /* 0x000fe2000f8e023f */
[----:B0-----:R-:W-:Y:S02]  /*145c0*/  @!P2 IMAD.MOV.U32 R10, RZ, RZ, R4 ;  /* 0x000000ffff0aa224 */ /* 0x001fe400078e0004 */
[----:B------:R-:W-:Y:S01]  /*145d0*/  @!P2 IMAD.MOV.U32 R11, RZ, RZ, R3 ;  /* 0x000000ffff0ba224 */ /* 0x000fe200078e0003 */
[----:B------:R-:W-:-:S13]  /*145e0*/  ISETP.LT.OR P3, PT, R0, 0x72, !P1 ;  /* 0x000000720000780c */ /* 0x000fda0004f61670 */
[----:B------:R-:W0:Y:S01]  /*145f0*/  @!P3 LDC.64 R16, c[0x0][0x5c8] ;  /* 0x00017200ff10bb82 */ /* 0x000e220000000a00 */
[----:B--2---:R-:W-:-:S05]  /*14600*/  F2FP.F16.E4M3.UNPACK_B R12, R12 ;  /* 0x0000000cff0c723e */ /* 0x004fca00020006ff */
[----:B------:R-:W-:Y:S02]  /*14610*/  HADD2.F32 R14, -RZ, R12.H0_H0 ;  /* 0x2000000cff0e7230 */ /* 0x000fe40000004100 */
[----:B------:R-:W-:-:S04]  /*14620*/  @!P2 IMAD.WIDE.U32 R12, R13, 0xc0, R10 ;  /* 0x000000c00d0ca825 */ /* 0x000fc800078e000a */
[----:B------:R-:W-:Y:S01]  /*14630*/  FMUL R15, R14, UR16 ;  /* 0x000000100e0f7c20 */ /* 0x000fe20008400000 */
[----:B------:R-:W-:Y:S01]  /*14640*/  @!P2 VIADD R10, R13, UR4 ;  /* 0x000000040d0aac36 */ /* 0x000fe20008000000 */
[----:B-1----:R-:W-:Y:S02]  /*14650*/  @!P2 IADD3 R12, P4, P5, R12, UR8, R18 ;  /* 0x000000080c0cac10 */ /* 0x002fe4000fd9e012 */
[----:B------:R-:W-:Y:S02]  /*14660*/  FFMA R15, R82, UR13, R15 ;  /* 0x0000000d520f7c23 */ /* 0x000fe4000800000f */
[----:B------:R-:W-:Y:S02]  /*14670*/  @!P2 IADD3.X R13, R10, UR5, R19, P4, P5 ;  /* 0x000000050a0dac10 */ /* 0x000fe4000a7ea413 */
[----:B------:R-:W-:Y:S02]  /*14680*/  PRMT R10, RZ, 0x7610, R10 ;  /* 0x00007610ff0a7816 */ /* 0x000fe4000000000a */
        /* <DEDUP_REMOVED lines=8> */
[----:B--2---:R-:W-:-:S05]  /*14710*/  F2FP.F16.E4M3.UNPACK_B R10, R10 ;  /* 0x0000000aff0a723e */ /* 0x004fca00020006ff */
        /* <DEDUP_REMOVED lines=30> */
[----:B------:R2:W4:Y:S01]  /*14900*/  @!P0 LDG.E.U8 R12, desc[UR14][R6.64+0x79] ;  /* 0x0000790e060c8981 */ /* 0x000522000c1e1100 */
[----:B------:R-:W-:Y:S01]  /*14910*/  IMAD.U32 R13, RZ, RZ, UR6 ;  /* 0x00000006ff0d7e24 */ /* 0x000fe2000f8e00ff */
[----:B------:R-:W-:Y:S01]  /*14920*/  VOTEU.ALL UP0, P0 ;  /* 0x00000000003f7886 */ /* 0x000fe20000000000 */
[----:B------:R-:W-:Y:S01]  /*14930*/  ISETP.LT.OR P2, PT, R0, 0x79, !P1 ;  /* 0x000000790000780c */ /* 0x000fe20004f41670 */
[----:B--2---:R-:W-:Y:S02]  /*14940*/  @!P0 IMAD.MOV.U32 R6, RZ, RZ, R4 ;  /* 0x000000ffff068224 */ /* 0x004fe400078e0004 */
[----:B------:R-:W-:Y:S01]  /*14950*/  @!P0 IMAD.MOV.U32 R7, RZ, RZ, R3 ;  /* 0x000000ffff078224 */ /* 0x000fe200078e0003 */
[----:B------:R-:W-:Y:S01]  /*14960*/  @!UP0 UIMAD UR4, UR7, 0xc0, URZ ;  /* 0x000000c0070488a4 */ /* 0x000fe2000f8e023f */
[----:B-1----:R-:W-:-:S02]  /*14970*/  PRMT R10, RZ, 0x7610, R10 ;  /* 0x00007610ff0a7816 */ /* 0x002fc4000000000a */
[----:B----4-:R-:W-:-:S05]  /*14980*/  F2FP.F16.E4M3.UNPACK_B R12, R12 ;  /* 0x0000000cff0c723e */ /* 0x010fca00020006ff */
[----:B------:R-:W-:Y:S02]  /*14990*/  HADD2.F32 R14, -RZ, R12.H0_H0 ;  /* 0x2000000cff0e7230 */ /* 0x000fe40000004100 */
[----:B------:R-:W-:-:S04]  /*149a0*/  @!P0 IMAD.WIDE.U32 R12, R13, 0xc0, R6 ;  /* 0x000000c00d0c8825 */ /* 0x000fc800078e0006 */
[----:B------:R-:W-:Y:S01]  /*149b0*/  FMUL R14, R14, UR16 ;  /* 0x000000100e0e7c20 */ /* 0x000fe20008400000 */
[----:B0-----:R-:W-:-:S03]  /*149c0*/  @!P0 IADD3 R6, P3, R12, R16, RZ ;  /* 0x000000100c068210 */ /* 0x001fc60007f7e0ff */
[----:B------:R-:W-:Y:S01]  /*149d0*/  FFMA R14, R85, UR13, R14 ;  /* 0x0000000d550e7c23 */ /* 0x000fe2000800000e */
[----:B------:R-:W-:Y:S02]  /*149e0*/  @!P0 IADD3.X R7, R17, UR4, R13, P3, !PT ;  /* 0x0000000411078c10 */ /* 0x000fe40009ffe40d */
[----:B------:R-:W0:Y:S02]  /*149f0*/  @!P2 LDC.64 R16, c[0x0][0x5c8] ;  /* 0x00017200ff10ab82 */ /* 0x000e240000000a00 */
[----:B------:R-:W-:-:S05]  /*14a00*/  F2FP.SATFINITE.E4M3.F32.PACK_AB_MERGE_C R15, RZ, R14, RZ ;  /* 0x0000000eff0f723e */ /* 0x000fca00048070ff */
[----:B------:R1:W-:Y:S04]  /*14a10*/  @!P0 STG.E.U8 desc[UR14][R6.64+0x79], R15 ;  /* 0x0000790f06008986 */ /* 0x0003e8000c10110e */
[----:B------:R-:W2:Y:S01]  /*14a20*/  @!P2 LDG.E.U8 R10, desc[UR14][R8.64+0x78] ;  /* 0x0000780e080aa981 */ /* 0x000ea2000c1e1100 */
[----:B------:R-:W-:Y:S01]  /*14a30*/  VOTEU.ALL UP0, P2 ;  /* 0x00000000003f7886 */ /* 0x000fe20001000000 */
[----:B------:R-:W-:Y:S02]  /*14a40*/  IMAD.U32 R11, RZ, RZ, UR6 ;  /* 0x00000006ff0b7e24 */ /* 0x000fe4000f8e00ff */
[----:B-1----:R-:W-:Y:S02]  /*14a50*/  @!P2 IMAD.MOV.U32 R6, RZ, RZ, R4 ;  /* 0x000000ffff06a224 */ /* 0x002fe400078e0004 */
[----:B------:R-:W-:Y:S01]  /*14a60*/  @!P2 IMAD.MOV.U32 R7, RZ, RZ, R3 ;  /* 0x000000ffff07a224 */ /* 0x000fe200078e0003 */
[----:B------:R-:W-:Y:S01]  /*14a70*/  @!UP0 UIMAD UR4, UR7, 0xc0, URZ ;  /* 0x000000c0070488a4 */ /* 0x000fe2000f8e023f */
[----:B------:R-:W-:Y:S01]  /*14a80*/  ISETP.LT.OR P1, PT, R0, 0x7a, !P1 ;  /* 0x0000007a0000780c */ /* 0x000fe20004f21670 */
[----:B------:R-:W-:Y:S01]  /*14a90*/  BSSY B0, `(.L_x_29) ;  /* 0x000000e000007945 */ /* 0x000fe20003800000 */
[----:B------:R-:W-:-:S02]  /*14aa0*/  PRMT R0, RZ, 0x7610, R0 ;  /* 0x00007610ff007816 */ /* 0x000fc40000000000 */
[----:B--2---:R-:W-:-:S05]  /*14ab0*/  F2FP.F16.E4M3.UNPACK_B R10, R10 ;  /* 0x0000000aff0a723e */ /* 0x004fca00020006ff */
[----:B------:R-:W-:Y:S02]  /*14ac0*/  HADD2.F32 R12, -RZ, R10.H0_H0 ;  /* 0x2000000aff0c7230 */ /* 0x000fe40000004100 */
[----:B------:R-:W-:-:S04]  /*14ad0*/  @!P2 IMAD.WIDE.U32 R10, R11, 0xc0, R6 ;  /* 0x000000c00b0aa825 */ /* 0x000fc800078e0006 */
[----:B------:R-:W-:Y:S01]  /*14ae0*/  FMUL R13, R12, UR16 ;  /* 0x000000100c0d7c20 */ /* 0x000fe20008400000 */
[----:B0-----:R-:W-:Y:S01]  /*14af0*/  @!P2 IADD3 R6, P0, P3, R10, UR8, R16 ;  /* 0x000000080a06ac10 */ /* 0x001fe2000fb1e010 */
[----:B------:R-:W-:Y:S02]  /*14b00*/  @!P2 VIADD R10, R11, UR4 ;  /* 0x000000040b0aac36 */ /* 0x000fe40008000000 */
[----:B---3--:R-:W-:-:S03]  /*14b10*/  FFMA R13, R86, UR13, R13 ;  /* 0x0000000d560d7c23 */ /* 0x008fc6000800000d */
[----:B------:R-:W-:Y:S02]  /*14b20*/  @!P2 IADD3.X R7, R10, UR5, R17, P0, P3 ;  /* 0x000000050a07ac10 */ /* 0x000fe400087e6411 */
[----:B------:R-:W-:-:S05]  /*14b30*/  F2FP.SATFINITE.E4M3.F32.PACK_AB_MERGE_C R13, RZ, R13, RZ ;  /* 0x0000000dff0d723e */ /* 0x000fca00048070ff */
[----:B------:R0:W-:Y:S01]  /*14b40*/  @!P2 STG.E.U8 desc[UR14][R6.64+0x78], R13 ;  /* 0x0000780d0600a986 */ /* 0x0001e2000c10110e */
[----:B------:R-:W-:Y:S05]  /*14b50*/  @P1 BRA `(.L_x_30) ;  /* 0x0000000000041947 */ /* 0x000fea0003800000 */
[----:B------:R1:W5:Y:S02]  /*14b60*/  LDG.E.U8 R0, desc[UR14][R8.64+0x79] ;  /* 0x0000790e08007981 */ /* 0x000364000c1e1100 */
.L_x_30:
[----:B------:R-:W-:Y:S05]  /*14b70*/  BSYNC B0 ;  /* 0x0000000000007941 */ /* 0x000fea0003800000 */
.L_x_29:
[----:B-----5:R-:W-:-:S05]  /*14b80*/  F2FP.F16.E4M3.UNPACK_B R0, R0 ;  /* 0x00000000ff00723e */ /* 0x020fca00020006ff */
[----:B------:R-:W-:-:S05]  /*14b90*/  HADD2.F32 R0, -RZ, R0.H0_H0 ;  /* 0x20000000ff007230 */ /* 0x000fca0000004100 */
[----:B------:R-:W-:-:S04]  /*14ba0*/  FMUL R0, R0, UR16 ;  /* 0x0000001000007c20 */ /* 0x000fc80008400000 */
[----:B------:R-:W-:Y:S01]  /*14bb0*/  FFMA R0, R87, UR13, R0 ;  /* 0x0000000d57007c23 */ /* 0x000fe20008000000 */
[----:B------:R-:W-:Y:S06]  /*14bc0*/  @P1 EXIT ;  /* 0x000000000000194d */ /* 0x000fec0003800000 */
[----:B------:R-:W-:Y:S01]  /*14bd0*/  IMAD.U32 R5, RZ, RZ, UR6 ;  /* 0x00000006ff057e24 */ /* 0x000fe2000f8e00ff */
[----:B------:R-:W-:Y:S01]  /*14be0*/  UIMAD UR4, UR7, 0xc0, URZ ;  /* 0x000000c0070478a4 */ /* 0x000fe2000f8e023f */
[----:B------:R-:W-:Y:S01]  /*14bf0*/  IMAD.MOV.U32 R2, RZ, RZ, R4 ;  /* 0x000000ffff027224 */ /* 0x000fe200078e0004 */
[----:B------:R-:W-:Y:S02]  /*14c00*/  ULDC.64 UR10, c[0x0][0x5c8] ;  /* 0x00017200000a7ab9 */ /* 0x000fe40000000a00 */
[----:B------:R-:W-:Y:S02]  /*14c10*/  IMAD.U32 R4, RZ, RZ, UR11 ;  /* 0x0000000bff047e24 */ /* 0x000fe4000f8e00ff */
[----:B------:R-:W-:-:S04]  /*14c20*/  IMAD.WIDE.U32 R2, R5, 0xc0, R2 ;  /* 0x000000c005027825 */ /* 0x000fc800078e0002 */
[----:B------:R-:W-:Y:S02]  /*14c30*/  IMAD.U32 R5, RZ, RZ, UR10 ;  /* 0x0000000aff057e24 */ /* 0x000fe4000f8e00ff */
[----:B------:R-:W-:-:S03]  /*14c40*/  VIADD R3, R3, UR4 ;  /* 0x0000000403037c36 */ /* 0x000fc60008000000 */
[----:B------:R-:W-:Y:S02]  /*14c50*/  IADD3 R2, P0, P1, R2, UR8, R5 ;  /* 0x0000000802027c10 */ /* 0x000fe4000f91e005 */
[----:B------:R-:W-:Y:S02]  /*14c60*/  F2FP.SATFINITE.E4M3.F32.PACK_AB_MERGE_C R5, RZ, R0, RZ ;  /* 0x00000000ff05723e */ /* 0x000fe400048070ff */
[----:B------:R-:W-:-:S05]  /*14c70*/  IADD3.X R3, R3, UR5, R4, P0, P1 ;  /* 0x0000000503037c10 */ /* 0x000fca00087e2404 */
[----:B------:R-:W-:Y:S01]  /*14c80*/  STG.E.U8 desc[UR14][R2.64+0x79], R5 ;  /* 0x0000790502007986 */ /* 0x000fe2000c10110e */
[----:B------:R-:W-:Y:S05]  /*14c90*/  EXIT ;  /* 0x000000000000794d */ /* 0x000fea0003800000 */
.L_x_28:
[----:B------:R-:W2:Y:S04]  /*14ca0*/  LDL.LU R11, [R1] ;  /* 0x00000000010b7983 */ /* 0x000ea80000300800 */
[----:B------:R-:W3:Y:S04]  /*14cb0*/  LDL.LU R17, [R1+0x8] ;  /* 0x0000080001117983 */ /* 0x000ee80000300800 */
        /* <DEDUP_REMOVED lines=47> */
[----:B------:R0:W-:Y:S04]  /*14fb0*/  STL [R1+0x148], R46 ;  /* 0x0001482e01007387 */ /* 0x0001e80000100800 */
[----:B0-----:R-:W4:Y:S04]  /*14fc0*/  LDL.LU R46, [R1+0x68] ;  /* 0x00006800012e7983 */ /* 0x001f280000300800 */
[----:B------:R0:W-:Y:S04]  /*14fd0*/  STL [R1+0x144], R45 ;  /* 0x0001442d01007387 */ /* 0x0001e80000100800 */
[----:B0-----:R-:W4:Y:S04]  /*14fe0*/  LDL.LU R45, [R1+0x64] ;  /* 0x00006400012d7983 */ /* 0x001f280000300800 */
[----:B------:R0:W-:Y:S04]  /*14ff0*/  STL [R1+0x140], R44 ;  /* 0x0001402c01007387 */ /* 0x0001e80000100800 */
[----:B0-----:R-:W4:Y:S04]  /*15000*/  LDL.LU R44, [R1+0x48] ;  /* 0x00004800012c7983 */ /* 0x001f280000300800 */
[----:B------:R0:W-:Y:S04]  /*15010*/  STL.64 [R1+0x138], R42 ;  /* 0x0001382a01007387 */ /* 0x0001e80000100a00 */
[----:B0-----:R-:W4:Y:S04]  /*15020*/  LDL.LU R42, [R1+0x18] ;  /* 0x00001800012a7983 */ /* 0x001f280000300800 */
[----:B------:R-:W4:Y:S04]  /*15030*/  LDL.LU R43, [R1+0x1c] ;  /* 0x00001c00012b7983 */ /* 0x000f280000300800 */
[----:B------:R0:W-:Y:S04]  /*15040*/  STL.64 [R1+0x130], R40 ;  /* 0x0001302801007387 */ /* 0x0001e80000100a00 */
[----:B0-----:R-:W3:Y:S01]  /*15050*/  LDL.LU R41, [R1+0x4] ;  /* 0x0000040001297983 */ /* 0x001ee20000300800 */
[----:B------:R-:W-:-:S02]  /*15060*/  ISETP.GE.AND P4, PT, R12, 0x1, PT ;  /* 0x000000010c00780c */ /* 0x000fc40003f86270 */
[----:B------:R-:W-:Y:S01]  /*15070*/  ISETP.GE.AND P3, PT, R12, 0x9, PT ;  /* 0x000000090c00780c */ /* 0x000fe20003f66270 */
[----:B------:R-:W-:Y:S01]  /*15080*/  STL.64 [R1+0x128], R38 ;  /* 0x0001282601007387 */ /* 0x000fe20000100a00 */
[----:B------:R-:W-:-:S03]  /*15090*/  ISETP.LT.OR P0, PT, R0, 0x1, !P4 ;  /* 0x000000010000780c */ /* 0x000fc60006701670 */
[----:B------:R0:W-:Y:S10]  /*150a0*/  STL.64 [R1+0x120], R36 ;  /* 0x0001202401007387 */ /* 0x0001f40000100a00 */
[----:B------:R-:W1:Y:S01]  /*150b0*/  @!P0 LDC.64 R8, c[0x0][0x5c8] ;  /* 0x00017200ff088b82 */ /* 0x000e620000000a00 */
[----:B0-----:R-:W4:Y:S04]  /*150c0*/  LDL.LU R37, [R1+0x28] ;  /* 0x0000280001257983 */ /* 0x001f280000300800 */
[----:B------:R0:W-:Y:S01]  /*150d0*/  STL.64 [R1+0x118], R34 ;  /* 0x0001182201007387 */ /* 0x0001e20000100a00 */
[----:B--2---:R-:W-:-:S05]  /*150e0*/  FMUL R11, R11, UR13 ;  /* 0x0000000d0b0b7c20 */ /* 0x004fca0008400000 */
[----:B------:R-:W-:Y:S01]  /*150f0*/  F2FP.SATFINITE.E4M3.F32.PACK_AB_MERGE_C R11, RZ, R11, RZ ;  /* 0x0000000bff0b723e */ /* 0x000fe200048070ff */
[----:B0-----:R-:W2:Y:S04]  /*15100*/  LDL.LU R34, [R1+0x2c] ;  /* 0x00002c0001227983 */ /* 0x001ea80000300800 */
[----:B------:R-:W2:Y:S01]  /*15110*/  LDL.LU R35, [R1+0x30] ;  /* 0x0000300001237983 */ /* 0x000ea20000300800 */
[----:B-1----:R-:W-:-:S03]  /*15120*/  @!P0 IADD3 R8, P1, R4, R8, RZ ;  /* 0x0000000804088210 */ /* 0x002fc60007f3e0ff */
[----:B------:R0:W-:Y:S02]  /*15130*/  STL.64 [R1+0x110], R32 ;  /* 0x0001102001007387 */ /* 0x0001e40000100a00 */
[----:B------:R-:W-:-:S05]  /*15140*/  @!P0 IMAD.X R9, R3, 0x1, R9, P1 ;  /* 0x0000000103098824 */ /* 0x000fca00008e0609 */
[----:B------:R1:W-:Y:S01]  /*15150*/  @!P0 STG.E.U8 desc[UR14][R8.64], R11 ;  /* 0x0000000b08008986 */ /* 0x0003e2000c10110e */
[----:B------:R-:W-:-:S03]  /*15160*/  ISETP.LT.OR P0, PT, R0, 0x2, !P4 ;  /* 0x000000020000780c */ /* 0x000fc60006701670 */
[----:B0-----:R-:W2:Y:S04]  /*15170*/  LDL.LU R32, [R1+0x34] ;  /* 0x0000340001207983 */ /* 0x001ea80000300800 */
[----:B------:R-:W2:Y:S04]  /*15180*/  LDL.LU R33, [R1+0x38] ;  /* 0x0000380001217983 */ /* 0x000ea80000300800 */
[----:B------:R0:W-:Y:S02]  /*15190*/  STL.64 [R1+0x108], R30 ;  /* 0x0001081e01007387 */ /* 0x0001e40000100a00 */
[----:B-1----:R-:W1:Y:S02]  /*151a0*/  @!P0 LDC.64 R8, c[0x0][0x5c8] ;  /* 0x00017200ff088b82 */ /* 0x002e640000000a00 */
[----:B0-----:R-:W2:Y:S04]  /*151b0*/  LDL.LU R30, [R1+0x3c] ;  /* 0x00003c00011e7983 */ /* 0x001ea80000300800 */
[----:B------:R-:W2:Y:S04]  /*151c0*/  LDL.LU R31, [R1+0x40] ;  /* 0x00004000011f7983 */ /* 0x000ea80000300800 */
[----:B------:R0:W-:Y:S01]  /*151d0*/  STL.64 [R1+0x100], R28 ;  /* 0x0001001c01007387 */ /* 0x0001e20000100a00 */
[----:B-1----:R-:W-:-:S05]  /*151e0*/  @!P0 IADD3 R8, P1, R4, R8, RZ ;  /* 0x0000000804088210 */ /* 0x002fca0007f3e0ff */
[----:B------:R-:W-:Y:S01]  /*151f0*/  @!P0 IMAD.X R9, R3, 0x1, R9, P1 ;  /* 0x0000000103098824 */ /* 0x000fe200008e0609 */
[----:B0-----:R-:W2:Y:S04]  /*15200*/  LDL.LU R29, [R1+0x44] ;  /* 0x00004400011d7983 */ /* 0x001ea80000300800 */
[----:B------:R-:W2:Y:S01]  /*15210*/  LDL.LU R36, [R1+0x24] ;  /* 0x0000240001247983 */ /* 0x000ea20000300800 */
[----:B---3--:R-:W-:-:S05]  /*15220*/  FMUL R11, R41, UR13 ;  /* 0x0000000d290b7c20 */ /* 0x008fca0008400000 */
[----:B------:R-:W-:-:S05]  /*15230*/  F2FP.SATFINITE.E4M3.F32.PACK_AB_MERGE_C R11, RZ, R11, RZ ;  /* 0x0000000bff0b723e */ /* 0x000fca00048070ff */
[----:B------:R0:W-:Y:S01]  /*15240*/  @!P0 STG.E.U8 desc[UR14][R8.64+0x1], R11 ;  /* 0x0000010b08008986 */ /* 0x0001e2000c10110e */
[----:B------:R-:W-:Y:S01]  /*15250*/  ISETP.LT.OR P0, PT, R0, 0x1, !P3 ;  /* 0x000000010000780c */ /* 0x000fe20005f01670 */
[----:B0-----:R-:W-:-:S12]  /*15260*/  FMUL R11, R17, UR13 ;  /* 0x0000000d110b7c20 */ /* 0x001fd80008400000 */
[----:B------:R-:W0:Y:S01]  /*15270*/  @!P0 LDC.64 R8, c[0x0][0x5c8] ;  /* 0x00017200ff088b82 */ /* 0x000e220000000a00 */
[----:B------:R-:W-:Y:S02]  /*15280*/  F2FP.SATFINITE.E4M3.F32.PACK_AB_MERGE_C R11, RZ, R11, RZ ;  /* 0x0000000bff0b723e */ /* 0x000fe400048070ff */
[----:B0-----:R-:W-:-:S04]  /*15290*/  @!P0 IADD3 R8, P1, P2, R4, UR8, R8 ;  /* 0x0000000804088c10 */ /* 0x001fc8000fa3e008 */
[----:B------:R-:W-:Y:S02]  /*152a0*/  @!P0 IADD3.X R9, R3, UR5, R9, P1, P2 ;  /* 0x0000000503098c10 */ /* 0x000fe40008fe4409 */
[----:B------:R-:W-:-:S03]  /*152b0*/  ISETP.LT.OR P1, PT, R0, 0x2, !P3 ;  /* 0x000000020000780c */ /* 0x000fc60005f21670 */
[----:B------:R0:W-:Y:S01]  /*152c0*/  @!P0 STG.E.U8 desc[UR14][R8.64], R11 ;  /* 0x0000000b08008986 */ /* 0x0001e2000c10110e */
[----:B------:R-:W-:-:S09]  /*152d0*/  ISETP.LT.OR P0, PT, R0, 0x9, !P4 ;  /* 0x000000090000780c */ /* 0x000fd20006701670 */
[----:B0-----:R-:W0:Y:S01]  /*152e0*/  @!P1 LDC.64 R8, c[0x0][0x5c8] ;  /* 0x00017200ff089b82 */ /* 0x001e220000000a00 */
[----:B----4-:R-:W-:-:S05]  /*152f0*/  FMUL R11, R15, UR13 ;  /* 0x0000000d0f0b7c20 */ /* 0x010fca0008400000 */
[----:B------:R-:W-:Y:S02]  /*15300*/  F2FP.SATFINITE.E4M3.F32.PACK_AB_MERGE_C R11, RZ, R11, RZ ;  /* 0x0000000bff0b723e */ /* 0x000fe400048070ff */
[----:B0-----:R-:W-:-:S04]  /*15310*/  @!P1 IADD3 R8, P2, P5, R4, UR8, R8 ;  /* 0x0000000804089c10 */ /* 0x001fc8000fd5e008 */
[----:B------:R-:W-:Y:S02]  /*15320*/  @!P1 IADD3.X R9, R3, UR5, R9, P2, P5 ;  /* 0x0000000503099c10 */ /* 0x000fe400097ea409 */
[----:B------:R-:W-:-:S03]  /*15330*/  ISETP.LT.OR P5, PT, R0, 0x9, !P3 ;  /* 0x000000090000780c */ /* 0x000fc60005fa1670 */
[----:B------:R0:W-:Y:S01]  /*15340*/  @!P1 STG.E.U8 desc[UR14][R8.64+0x1], R11 ;  /* 0x0000010b08009986 */ /* 0x0001e2000c10110e */
[----:B------:R-:W-:Y:S01]  /*15350*/  ISETP.LT.OR P1, PT, R0, 0xa, !P4 ;  /* 0x0000000a0000780c */ /* 0x000fe20006721670 */
[----:B0-----:R-:W0:Y:S01]  /*15360*/  @!P0 LDC.64 R8, c[0x0][0x5c8] ;  /* 0x00017200ff088b82 */ /* 0x001e220000000a00 */
[----:B------:R-:W-:-:S05]  /*15370*/  FMUL R11, R14, UR13 ;  /* 0x0000000d0e0b7c20 */ /* 0x000fca0008400000 */
[----:B------:R-:W-:Y:S02]  /*15380*/  F2FP.SATFINITE.E4M3.F32.PACK_AB_MERGE_C R11, RZ, R11, RZ ;  /* 0x0000000bff0b723e */ /* 0x000fe400048070ff */
[----:B------:R-:W1:Y:S01]  /*15390*/  @!P5 LDC.64 R14, c[0x0][0x5c8] ;  /* 0x00017200ff0edb82 */ /* 0x000e620000000a00 */
[----:B0-----:R-:W-:-:S05]  /*153a0*/  @!P0 IADD3 R8, P2, R4, R8, RZ ;  /* 0x0000000804088210 */ /* 0x001fca0007f5e0ff */
[----:B------:R-:W-:Y:S01]  /*153b0*/  @!P0 IMAD.X R9, R3, 0x1, R9, P2 ;  /* 0x0000000103098824 */ /* 0x000fe200010e0609 */
[----:B------:R-:W-:-:S04]  /*153c0*/  ISETP.LT.OR P2, PT, R0, 0xa, !P3 ;  /* 0x0000000a0000780c */ /* 0x000fc80005f41670 */
[----:B------:R0:W-:Y:S02]  /*153d0*/  @!P0 STG.E.U8 desc[UR14][R8.64+0x8], R11 ;  /* 0x0000080b08008986 */ /* 0x0001e4000c10110e */
[----:B0-----:R-:W0:Y:S01]  /*153e0*/  @!P1 LDC.64 R8, c[0x0][0x5c8] ;  /* 0x00017200ff089b82 */ /* 0x001e220000000a00 */
[----:B------:R-:W-:-:S05]  /*153f0*/  FMUL R11, R16, UR13 ;  /* 0x0000000d100b7c20 */ /* 0x000fca0008400000 */
[----:B------:R-:W-:Y:S02]  /*15400*/  F2FP.SATFINITE.E4M3.F32.PACK_AB_MERGE_C R11, RZ, R11, RZ ;  /* 0x0000000bff0b723e */ /* 0x000fe400048070ff */
[----:B------:R-:W3:Y:S01]  /*15410*/  @!P2 LDC.64 R16, c[0x0][0x5c8] ;  /* 0x00017200ff10ab82 */ /* 0x000ee20000000a00 */
[----:B0-----:R-:W-:-:S05]  /*15420*/  @!P1 IADD3 R8, P0, R4, R8, RZ ;  /* 0x0000000804089210 */ /* 0x001fca0007f1e0ff */
[----:B------:R-:W-:Y:S01]  /*15430*/  @!P1 IMAD.X R9, R3, 0x1, R9, P0 ;  /* 0x0000000103099824 */ /* 0x000fe200000e0609 */
[----:B------:R-:W-:-:S04]  /*15440*/  ISETP.LT.OR P0, PT, R0, 0x11, !P4 ;  /* 0x000000110000780c */ /* 0x000fc80006701670 */
[----:B------:R0:W-:Y:S02]  /*15450*/  @!P1 STG.E.U8 desc[UR14][R8.64+0x9], R11 ;  /* 0x0000090b08009986 */ /* 0x0001e4000c10110e */
[----:B0-----:R-:W-:Y:S01]  /*15460*/  FMUL R11, R42, UR13 ;  /* 0x0000000d2a0b7c20 */ /* 0x001fe20008400000 */
[----:B-1----:R-:W-:-:S04]  /*15470*/  @!P5 IADD3 R8, P1, P6, R4, UR8, R14 ;  /* 0x000000080408dc10 */ /* 0x002fc8000fe3e00e */
[----:B------:R-:W-:Y:S02]  /*15480*/  @!P5 IADD3.X R9, R3, UR5, R15, P1, P6 ;  /* 0x000000050309dc10 */ /* 0x000fe40008fec40f */
[----:B------:R-:W-:Y:S01]  /*15490*/  F2FP.SATFINITE.E4M3.F32.PACK_AB_MERGE_C R11, RZ, R11, RZ ;  /* 0x0000000bff0b723e */ /* 0x000fe200048070ff */
[----:B------:R-:W0:Y:S01]  /*154a0*/  @!P0 LDC.64 R14, c[0x0][0x5c8] ;  /* 0x00017200ff0e8b82 */ /* 0x000e220000000a00 */
[----:B------:R-:W-:-:S03]  /*154b0*/  ISETP.GE.AND P6, PT, R12, 0x89, PT ;  /* 0x000000890c00780c */ /* 0x000fc60003fc6270 */
[----:B------:R1:W-:Y:S02]  /*154c0*/  @!P5 STG.E.U8 desc[UR14][R8.64+0x8], R11 ;  /* 0x0000080b0800d986 */ /* 0x0003e4000c10110e */
[----:B-1----:R-:W-:Y:S01]  /*154d0*/  FMUL R11, R43, UR13 ;  /* 0x0000000d2b0b7c20 */ /* 0x002fe20008400000 */
[----:B---3--:R-:W-:-:S04]  /*154e0*/  @!P2 IADD3 R8, P1, P5, R4, UR8, R16 ;  /* 0x000000080408ac10 */ /* 0x008fc8000fd3e010 */
[----:B------:R-:W-:Y:S02]  /*154f0*/  @!P2 IADD3.X R9, R3, UR5, R17, P1, P5 ;  /* 0x000000050309ac10 */ /* 0x000fe40008fea411 */
[----:B------:R-:W-:-:S05]  /*15500*/  F2FP.SATFINITE.E4M3.F32.PACK_AB_MERGE_C R11, RZ, R11, RZ ;  /* 0x0000000bff0b723e */ /* 0x000fca00048070ff */
[----:B------:R0:W-:Y:S01]  /*15510*/  @!P2 STG.E.U8 desc[UR14][R8.64+0x9], R11 ;  /* 0x0000090b0800a986 */ /* 0x0001e2000c10110e */
[C---:B------:R-:W-:Y:S02]  /*15520*/  ISETP.LT.OR P2, PT, R0.reuse, 0x1, !P6 ;  /* 0x000000010000780c */ /* 0x040fe40007741670 */
[----:B------:R-:W-:Y:S02]  /*15530*/  ISETP.LT.OR P5, PT, R0, 0x2, !P6 ;  /* 0x000000020000780c */ /* 0x000fe400077a1670 */
[----:B0-----:R-:W-:Y:S01]  /*15540*/  @!P0 IADD3 R8, P1, R4, R14, RZ ;  /* 0x0000000e04088210 */ /* 0x001fe20007f3e0ff */
[----:B------:R-:W-:-:S04]  /*15550*/  FMUL R11, R13, UR13 ;  /* 0x0000000d0d0b7c20 */ /* 0x000fc80008400000 */
[----:B------:R-:W-:-:S04]  /*15560*/  @!P0 IMAD.X R9, R3, 0x1, R15, P1 ;  /* 0x0000000103098824 */ /* 0x000fc800008e060f */
[----:B------:R-:W0:Y:S01]  /*15570*/  @!P2 LDC.64 R14, c[0x0][0x5c8] ;  /* 0x00017200ff0eab82 */ /* 0x000e220000000a00 */
[----:B------:R-:W-:Y:S01]  /*15580*/  F2FP.SATFINITE.E4M3.F32.PACK_AB_MERGE_C R11, RZ, R11, RZ ;  /* 0x0000000bff0b723e */ /* 0x000fe200048070ff */
[----:B------:R-:W-:-:S04]  /*15590*/  IMAD.U32 R13, RZ, RZ, UR6 ;  /* 0x00000006ff0d7e24 */ /* 0x000fc8000f8e00ff */
[----:B------:R1:W-:Y:S01]  /*155a0*/  @!P0 STG.E.U8 desc[UR14][R8.64+0x10], R11 ;  /* 0x0000100b08008986 */ /* 0x0003e2000c10110e */
[----:B------:R-:W-:Y:S01]  /*155b0*/  IMAD.U32 R16, RZ, RZ, UR6 ;  /* 0x00000006ff107e24 */ /* 0x000fe2000f8e00ff */
[----:B------:R-:W-:Y:S01]  /*155c0*/  @!P2 LEA R13, P0, R13, R4, 0x7 ;  /* 0x000000040d0da211 */ /* 0x000fe200078038ff */
[----:B-1----:R-:W1:Y:S01]  /*155d0*/  @!P5 LDC.64 R8, c[0x0][0x5c8] ;  /* 0x00017200ff08db82 */ /* 0x002e620000000a00 */
[----:B------:R-:W-:Y:S01]  /*155e0*/  IMAD.U32 R11, RZ, RZ, UR7 ;  /* 0x00000007ff0b7e24 */ /* 0x000fe2000f8e00ff */
[----:B------:R-:W-:-:S04]  /*155f0*/  LOP3.LUT R6, R6, 0xff7fffff, RZ, 0xc0, !PT ;  /* 0xff7fffff06067812 */ /* 0x000fc800078ec0ff */
[----:B------:R-:W-:Y:S02]  /*15600*/  @!P2 LEA.HI.X R11, R16, R3, R11, 0x7, P0 ;  /* 0x00000003100ba211 */ /* 0x000fe400000f3c0b */
[----:B0-----:R-:W-:Y:S01]  /*15610*/  @!P2 IADD3 R42, P0, P1, R13, UR8, R14 ;  /* 0x000000080d2aac10 */ /* 0x001fe2000f91e00e */
[----:B------:R-:W-:Y:S01]  /*15620*/  IMAD.U32 R13, RZ, RZ, UR6 ;  /* 0x00000006ff0d7e24 */ /* 0x000fe2000f8e00ff */
[----:B------:R-:W-:Y:S02]  /*15630*/  @P2 LOP3.LUT R6, R6, 0x800000, RZ, 0xfc, !PT ;  /* 0x0080000006062812 */ /* 0x000fe400078efcff */
[----:B------:R-:W-:Y:S01]  /*15640*/  @!P2 IADD3.X R43, R11, UR5, R15, P0, P1 ;  /* 0x000000050b2bac10 */ /* 0x000fe200087e240f */
[----:B------:R-:W-:Y:S01]  /*15650*/  IMAD.U32 R14, RZ, RZ, UR6 ;  /* 0x00000006ff0e7e24 */ /* 0x000fe2000f8e00ff */
[----:B------:R-:W-:Y:S01]  /*15660*/  ISETP.LT.OR P2, PT, R0, 0x9, !P6 ;  /* 0x000000090000780c */ /* 0x000fe20007741670 */
[----:B------:R-:W-:Y:S01]  /*15670*/  IMAD.U32 R11, RZ, RZ, UR7 ;  /* 0x00000007ff0b7e24 */ /* 0x000fe2000f8e00ff */
[----:B------:R-:W-:-:S04]  /*15680*/  @!P5 LEA R13, P0, R13, R4, 0x7 ;  /* 0x000000040d0dd211 */ /* 0x000fc800078038ff */
[----:B------:R-:W-:Y:S02]  /*15690*/  @!P5 LEA.HI.X R11, R14, R3, R11, 0x7, P0 ;  /* 0x000000030e0bd211 */ /* 0x000fe400000f3c0b */
[----:B-1----:R-:W-:Y:S01]  /*156a0*/  @!P5 IADD3 R40, P0, P1, R13, UR8, R8 ;  /* 0x000000080d28dc10 */ /* 0x002fe2000f91e008 */
[----:B------:R-:W-:Y:S02]  /*156b0*/  IMAD.U32 R13, RZ, RZ, UR6 ;  /* 0x00000006ff0d7e24 */ /* 0x000fe4000f8e00ff */
[----:B------:R-:W-:Y:S01]  /*156c0*/  IMAD.U32 R8, RZ, RZ, UR6 ;  /* 0x00000006ff087e24 */ /* 0x000fe2000f8e00ff */
[----:B------:R-:W-:Y:S01]  /*156d0*/  @!P5 IADD3.X R41, R11, UR5, R9, P0, P1 ;  /* 0x000000050b29dc10 */ /* 0x000fe200087e2409 */
[----:B------:R-:W-:Y:S01]  /*156e0*/  IMAD.U32 R11, RZ, RZ, UR7 ;  /* 0x00000007ff0b7e24 */ /* 0x000fe2000f8e00ff */
[----:B------:R-:W-:-:S04]  /*156f0*/  @!P2 LEA R13, P0, R13, R4, 0x7 ;  /* 0x000000040d0da211 */ /* 0x000fc800078038ff */
[----:B------:R-:W-:Y:S02]  /*15700*/  @!P2 LEA.HI.X R11, R8, R3, R11, 0x7, P0 ;  /* 0x00000003080ba211 */ /* 0x000fe400000f3c0b */
[----:B------:R-:W0:Y:S02]  /*15710*/  @!P2 LDC.64 R8, c[0x0][0x5c8] ;  /* 0x00017200ff08ab82 */ /* 0x000e240000000a00 */
[----:B0-----:R-:W-:-:S04]  /*15720*/  @!P2 IADD3 R38, P0, P1, R13, UR8, R8 ;  /* 0x000000080d26ac10 */ /* 0x001fc8000f91e008 */
[----:B------:R-:W-:Y:S02]  /*15730*/  @!P2 IADD3.X R39, R11, UR5, R9, P0, P1 ;  /* 0x000000050b27ac10 */ /* 0x000fe400087e2409 */
[----:B------:R-:W-:-:S13]  /*15740*/  ISETP.LT.OR P0, PT, R0, 0x12, !P4 ;  /* 0x000000120000780c */ /* 0x000fda0006701670 */
[----:B------:R-:W0:Y:S01]  /*15750*/  @!P0 LDC.64 R8, c[0x0][0x5c8] ;  /* 0x00017200ff088b82 */ /* 0x000e220000000a00 */
[----:B--2---:R-:W-:-:S05]  /*15760*/  FMUL R11, R36, UR13 ;  /* 0x0000000d240b7c20 */ /* 0x004fca0008400000 */
[----:B------:R-:W-:Y:S02]  /*15770*/  F2FP.SATFINITE.E4M3.F32.PACK_AB_MERGE_C R11, RZ, R11, RZ ;  /* 0x0000000bff0b723e */ /* 0x000fe400048070ff */
[----:B0-----:R-:W-:-:S05]  /*15780*/  @!P0 IADD3 R8, P1, R4, R8, RZ ;  /* 0x0000000804088210 */ /* 0x001fca0007f3e0ff */
[----:B------:R-:W-:-:S05]  /*15790*/  @!P0 IMAD.X R9, R3, 0x1, R9, P1 ;  /* 0x0000000103098824 */ /* 0x000fca00008e0609 */
[----:B------:R0:W-:Y:S01]  /*157a0*/  @!P0 STG.E.U8 desc[UR14][R8.64+0x11], R11 ;  /* 0x0000110b08008986 */ /* 0x0001e2000c10110e */
[----:B------:R-:W-:-:S13]  /*157b0*/  ISETP.LT.OR P0, PT, R0, 0x11, !P3 ;  /* 0x000000110000780c */ /* 0x000fda0005f01670 */
[----:B0-----:R-:W0:Y:S01]  /*157c0*/  @!P0 LDC.64 R8, c[0x0][0x5c8] ;  /* 0x00017200ff088b82 */ /* 0x001e220000000a00 */
[----:B------:R-:W-:Y:S02]  /*157d0*/  LOP3.LUT R7, R7, 0x7fffffff, RZ, 0xc0, !PT ;  /* 0x7fffffff07077812 */ /* 0x000fe400078ec0ff */
[----:B------:R-:W-:Y:S02]  /*157e0*/  LOP3.LUT R6, R6, 0xfeffffff, RZ, 0xc0, !PT ;  /* 0xfeffffff06067812 */ /* 0x000fe400078ec0ff */
[----:B------:R-:W-:Y:S01]  /*157f0*/  @P5 LOP3.LUT R7, R7, 0x80000000, RZ, 0xfc, !PT ;  /* 0x8000000007075812 */ /* 0x000fe200078efcff */
[----:B------:R-:W-:Y:S01]  /*15800*/  FMUL R11, R37, UR13 ;  /* 0x0000000d250b7c20 */ /* 0x000fe20008400000 */
[----:B------:R-:W-:Y:S02]  /*15810*/  ISETP.LT.OR P5, PT, R0, 0xa, !P6 ;  /* 0x0000000a0000780c */ /* 0x000fe400077a1670 */
[----:B------:R-:W-:Y:S02]  /*15820*/  @P2 LOP3.LUT R6, R6, 0x1000000, RZ, 0xfc, !PT ;  /* 0x0100000006062812 */ /* 0x000fe400078efcff */
[----:B------:R-:W-:Y:S01]  /*15830*/  F2FP.SATFINITE.E4M3.F32.PACK_AB_MERGE_C R11, RZ, R11, RZ ;  /* 0x0000000bff0b723e */ /* 0x000fe200048070ff */
[----:B------:R-:W-:Y:S01]  /*15840*/  IMAD.U32 R13, RZ, RZ, UR6 ;  /* 0x00000006ff0d7e24 */ /* 0x000fe2000f8e00ff */
[----:B0-----:R-:W-:-:S04]  /*15850*/  @!P0 IADD3 R8, P1, P2, R4, UR8, R8 ;  /* 0x0000000804088c10 */ /* 0x001fc8000fa3e008 */
[----:B------:R-:W-:-:S05]  /*15860*/  @!P0 IADD3.X R9, R3, UR5, R9, P1, P2 ;  /* 0x0000000503098c10 */ /* 0x000fca0008fe4409 */
[----:B------:R0:W-:Y:S01]  /*15870*/  @!P0 STG.E.U8 desc[UR14][R8.64+0x10], R11 ;  /* 0x0000100b08008986 */ /* 0x0001e2000c10110e */
[----:B------:R-:W-:Y:S01]  /*15880*/  @!P5 LEA R13, P0, R13, R4, 0x7 ;  /* 0x000000040d0dd211 */ /* 0x000fe200078038ff */
[----:B0-----:R-:W-:Y:S02]  /*15890*/  IMAD.U32 R8, RZ, RZ, UR6 ;  /* 0x00000006ff087e24 */ /* 0x001fe4000f8e00ff */
[----:B------:R-:W-:-:S05]  /*158a0*/  IMAD.U32 R11, RZ, RZ, UR7 ;  /* 0x00000007ff0b7e24 */ /* 0x000fca000f8e00ff */
[----:B------:R-:W-:Y:S02]  /*158b0*/  @!P5 LEA.HI.X R11, R8, R3, R11, 0x7, P0 ;  /* 0x00000003080bd211 */ /* 0x000fe400000f3c0b */
[----:B------:R-:W0:Y:S02]  /*158c0*/  @!P5 LDC.64 R8, c[0x0][0x5c8] ;  /* 0x00017200ff08db82 */ /* 0x000e240000000a00 */
[----:B0-----:R-:W-:-:S04]  /*158d0*/  @!P5 IADD3 R36, P0, P1, R13, UR8, R8 ;  /* 0x000000080d24dc10 */ /* 0x001fc8000f91e008 */
[----:B------:R-:W-:Y:S02]  /*158e0*/  @!P5 IADD3.X R37, R11, UR5, R9, P0, P1 ;  /* 0x000000050b25dc10 */ /* 0x000fe400087e2409 */
[----:B------:R-:W-:-:S13]  /*158f0*/  ISETP.LT.OR P0, PT, R0, 0x12, !P3 ;  /* 0x000000120000780c */ /* 0x000fda0005f01670 */
[----:B------:R-:W0:Y:S01]  /*15900*/  @!P0 LDC.64 R8, c[0x0][0x5c8] ;  /* 0x00017200ff088b82 */ /* 0x000e220000000a00 */
[----:B------:R-:W-:-:S05]  /*15910*/  FMUL R11, R34, UR13 ;  /* 0x0000000d220b7c20 */ /* 0x000fca0008400000 */
[----:B------:R-:W-:Y:S02]  /*15920*/  F2FP.SATFINITE.E4M3.F32.PACK_AB_MERGE_C R11, RZ, R11, RZ ;  /* 0x0000000bff0b723e */ /* 0x000fe400048070ff */
[----:B0-----:R-:W-:-:S04]  /*15930*/  @!P0 IADD3 R8, P1, P2, R4, UR8, R8 ;  /* 0x0000000804088c10 */ /* 0x001fc8000fa3e008 */
[----:B------:R-:W-:-:S05]  /*15940*/  @!P0 IADD3.X R9, R3, UR5, R9, P1, P2 ;  /* 0x0000000503098c10 */ /* 0x000fca0008fe4409 */
[----:B------:R0:W-:Y:S01]  /*15950*/  @!P0 STG.E.U8 desc[UR14][R8.64+0x11], R11 ;  /* 0x0000110b08008986 */ /* 0x0001e2000c10110e */
[----:B------:R-:W-:-:S13]  /*15960*/  ISETP.LT.OR P0, PT, R0, 0x19, !P4 ;  /* 0x000000190000780c */ /* 0x000fda0006701670 */
[----:B0-----:R-:W0:Y:S01]  /*15970*/  @!P0 LDC.64 R8, c[0x0][0x5c8] ;  /* 0x00017200ff088b82 */ /* 0x001e220000000a00 */
[----:B------:R-:W-:Y:S01]  /*15980*/  LOP3.LUT R6, R6, 0xffbfffff, RZ, 0xc0, !PT ;  /* 0xffbfffff06067812 */ /* 0x000fe200078ec0ff */
[----:B------:R-:W-:-:S03]  /*15990*/  FMUL R11, R35, UR13 ;  /* 0x0000000d230b7c20 */ /* 0x000fc60008400000 */
[----:B------:R-:W-:Y:S02]  /*159a0*/  @P5 LOP3.LUT R6, R6, 0x400000, RZ, 0xfc, !PT ;  /* 0x0040000006065812 */ /* 0x000fe400078efcff */
[----:B------:R-:W-:Y:S02]  /*159b0*/  ISETP.LT.OR P5, PT, R0, 0x11, !P6 ;  /* 0x000000110000780c */ /* 0x000fe400077a1670 */
[----:B------:R-:W-:Y:S01]  /*159c0*/  F2FP.SATFINITE.E4M3.F32.PACK_AB_MERGE_C R11, RZ, R11, RZ ;  /* 0x0000000bff0b723e */ /* 0x000fe200048070ff */
[----:B------:R-:W-:Y:S01]  /*159d0*/  IMAD.U32 R13, RZ, RZ, UR6 ;  /* 0x00000006ff0d7e24 */ /* 0x000fe2000f8e00ff */
[----:B0-----:R-:W-:-:S05]  /*159e0*/  @!P0 IADD3 R8, P1, R4, R8, RZ ;  /* 0x0000000804088210 */ /* 0x001fca0007f3e0ff */
[----:B------:R-:W-:-:S05]  /*159f0*/  @!P0 IMAD.X R9, R3, 0x1, R9, P1 ;  /* 0x0000000103098824 */ /* 0x000fca00008e0609 */
        /* <DEDUP_REMOVED lines=12> */
[----:B0-----:R-:W-:-:S05]  /*15ac0*/  @!P0 IADD3 R8, P1, R4, R8, RZ ;  /* 0x0000000804088210 */ /* 0x001fca0007f3e0ff */
[----:B------:R-:W-:-:S05]  /*15ad0*/  @!P0 IMAD.X R9, R3, 0x1, R9, P1 ;  /* 0x0000000103098824 */ /* 0x000fca00008e0609 */
        /* <DEDUP_REMOVED lines=126> */
[----:B------:R-:W-:Y:S02]  /*162c0*/  ISETP.LT.OR P0, PT, R0, 0x31, !P4 ;  /* 0x000000310000780c */ /* 0x000fe40006701670 */
[----:B------:R-:W-:-:S04]  /*162d0*/  LOP3.LUT R6, R6, 0xfffeffff, RZ, 0xc0, !PT ;  /* 0xfffeffff06067812 */ /* 0x000fc800078ec0ff */
[----:B------:R-:W-:-:S07]  /*162e0*/  @P5 LOP3.LUT R6, R6, 0x10000, RZ, 0xfc, !PT ;  /* 0x0001000006065812 */ /* 0x000fce00078efcff */
[----:B0-----:R-:W0:Y:S01]  /*162f0*/  @!P0 LDC.64 R8, c[0x0][0x5c8] ;  /* 0x00017200ff088b82 */ /* 0x001e220000000a00 */
[----:B------:R-:W-:Y:S01]  /*16300*/  ISETP.LT.OR P5, PT, R0, 0x29, !P6 ;  /* 0x000000290000780c */ /* 0x000fe200077a1670 */
[----:B------:R-:W-:-:S12]  /*16310*/  FMUL R11, R246, UR13 ;  /* 0x0000000df60b7c20 */ /* 0x000fd80008400000 */
[----:B------:R-:W1:Y:S01]  /*16320*/  @!P5 LDC.64 R246, c[0x0][0x5c8] ;  /* 0x00017200fff6db82 */ /* 0x000e620000000a00 */
[----:B------:R-:W-:Y:S02]  /*16330*/  F2FP.SATFINITE.E4M3.F32.PACK_AB_MERGE_C R11, RZ, R11, RZ ;  /* 0x0000000bff0b723e */ /* 0x000fe400048070ff */
[----:B0-----:R-:W-:-:S05]  /*16340*/  @!P0 IADD3 R8, P1, R4, R8, RZ ;  /* 0x0000000804088210 */ /* 0x001fca0007f3e0ff */
[----:B------:R-:W-:-:S05]  /*16350*/  @!P0 IMAD.X R9, R3, 0x1, R9, P1 ;  /* 0x0000000103098824 */ /* 0x000fca00008e0609 */
[----:B------:R0:W-:Y:S02]  /*16360*/  @!P0 STG.E.U8 desc[UR14][R8.64+0x30], R11 ;  /* 0x0000300b08008986 */ /* 0x0001e4000c10110e */
[----:B0-----:R-:W-:Y:S02]  /*16370*/  IMAD.U32 R9, RZ, RZ, UR6 ;  /* 0x00000006ff097e24 */ /* 0x001fe4000f8e00ff */
[----:B------:R-:W-:Y:S02]  /*16380*/  IMAD.U32 R8, RZ, RZ, UR6 ;  /* 0x00000006ff087e24 */ /* 0x000fe4000f8e00ff */
[----:B------:R-:W-:Y:S01]  /*16390*/  IMAD.U32 R11, RZ, RZ, UR7 ;  /* 0x00000007ff0b7e24 */ /* 0x000fe2000f8e00ff */
[----:B------:R-:W-:-:S04]  /*163a0*/  @!P5 LEA R9, P0, R9, R4, 0x7 ;  /* 0x000000040909d211 */ /* 0x000fc800078038ff */
[----:B------:R-:W-:Y:S02]  /*163b0*/  @!P5 LEA.HI.X R8, R8, R3, R11, 0x7, P0 ;  /* 0x000000030808d211 */ /* 0x000fe400000f3c0b */
[----:B-1----:R-:W-:-:S04]  /*163c0*/  @!P5 IADD3 R246, P0, P1, R9, UR8, R246 ;  /* 0x0000000809f6dc10 */ /* 0x002fc8000f91e0f6 */
        /* <DEDUP_REMOVED lines=385> */
[----:B------:R-:W-:-:S05]  /*17be0*/  FMUL R11, R236, UR13 ;  /* 0x0000000dec0b7c20 */ /* 0x000fca0008400000 */
[----:B------:R-:W-:Y:S02]  /*17bf0*/  F2FP.SATFINITE.E4M3.F32.PACK_AB_MERGE_C R11, RZ, R11, RZ ;  /* 0x0000000bff0b723e */ /* 0x000fe400048070ff */
[----:B0-----:R-:W-:-:S05]  /*17c00*/  @!P0 IADD3 R234, P1, R4, R234, RZ ;  /* 0x000000ea04ea8210 */ /* 0x001fca0007f3e0ff */
[----:B------:R-:W-:Y:S01]  /*17c10*/  @!P0 IMAD.X R235, R3, 0x1, R235, P1 ;  /* 0x0000000103eb8824 */ /* 0x000fe200008e06eb */
[----:B------:R-:W-:-:S04]  /*17c20*/  ISETP.LT.OR P1, PT, R0, 0x71, !P3 ;  /* 0x000000710000780c */ /* 0x000fc80005f21670 */
[----:B------:R0:W-:Y:S09]  /*17c30*/  @!P0 STG.E.U8 desc[UR14][R234.64+0x70], R11 ;  /* 0x0000700bea008986 */ /* 0x0001f2000c10110e */
[----:B0-----:R-:W0:Y:S02]  /*17c40*/  @!P1 LDC.64 R234, c[0x0][0x5c8] ;  /* 0x00017200ffea9b82 */ /* 0x001e240000000a00 */
        /* <DEDUP_REMOVED lines=11> */
[----:B------:R-:W-:Y:S01]  /*17d00*/  FMUL R11, R238, UR13 ;  /* 0x0000000dee0b7c20 */ /* 0x000fe20008400000 */
[----:B------:R-:W-:-:S04]  /*17d10*/  LOP3.LUT R6, R6, 0xfffffffe, RZ, 0xc0, !PT ;  /* 0xfffffffe06067812 */ /* 0x000fc800078ec0ff */
[----:B------:R-:W-:Y:S02]  /*17d20*/  F2FP.SATFINITE.E4M3.F32.PACK_AB_MERGE_C R11, RZ, R11, RZ ;  /* 0x0000000bff0b723e */ /* 0x000fe400048070ff */
[----:B------:R-:W-:-:S03]  /*17d30*/  @P5 LOP3.LUT R6, R6, 0x1, RZ, 0xfc, !PT ;  /* 0x0000000106065812 */ /* 0x000fc600078efcff */
[----:B------:R1:W-:Y:S01]  /*17d40*/  @!P1 STG.E.U8 desc[UR14][R234.64+0x70], R11 ;  /* 0x0000700bea009986 */ /* 0x0003e2000c10110e */
[----:B0-----:R-:W-:Y:S01]  /*17d50*/  @!P0 IADD3 R236, P2, P5, R4, UR8, R236 ;  /* 0x0000000804ec8c10 */ /* 0x001fe2000fd5e0ec */
[----:B-1----:R-:W-:-:S03]  /*17d60*/  FMUL R11, R241, UR13 ;  /* 0x0000000df10b7c20 */ /* 0x002fc60008400000 */
[----:B------:R-:W-:Y:S02]  /*17d70*/  @!P0 IADD3.X R237, R3, UR5, R237, P2, P5 ;  /* 0x0000000503ed8c10 */ /* 0x000fe400097ea4ed */
[C---:B------:R-:W-:Y:S02]  /*17d80*/  ISETP.LT.OR P2, PT, R0.reuse, 0x79, !P3 ;  /* 0x000000790000780c */ /* 0x040fe40005f41670 */
[----:B------:R-:W-:Y:S02]  /*17d90*/  F2FP.SATFINITE.E4M3.F32.PACK_AB_MERGE_C R11, RZ, R11, RZ ;  /* 0x0000000bff0b723e */ /* 0x000fe400048070ff */
[----:B------:R-:W-:-:S03]  /*17da0*/  ISETP.LT.OR P3, PT, R0, 0x7a, !P3 ;  /* 0x0000007a0000780c */ /* 0x000fc60005f61670 */
[----:B------:R0:W-:Y:S01]  /*17db0*/  @!P0 STG.E.U8 desc[UR14][R236.64+0x71], R11 ;  /* 0x0000710bec008986 */ /* 0x0001e2000c10110e */
[----:B------:R-:W-:-:S05]  /*17dc0*/  ISETP.LT.OR P0, PT, R0, 0x79, !P4 ;  /* 0x000000790000780c */ /* 0x000fca0006701670 */
[----:B------:R-:W1:Y:S08]  /*17dd0*/  @!P2 LDC.64 R238, c[0x0][0x5c8] ;  /* 0x00017200ffeeab82 */ /* 0x000e700000000a00 */
[----:B------:R-:W2:Y:S08]  /*17de0*/  @!P3 LDC.64 R234, c[0x0][0x5c8] ;  /* 0x00017200ffeabb82 */ /* 0x000eb00000000a00 */
[----:B0-----:R-:W0:Y:S01]  /*17df0*/  @!P0 LDC.64 R236, c[0x0][0x5c8] ;  /* 0x00017200ffec8b82 */ /* 0x001e220000000a00 */
[----:B-1----:R-:W-:-:S04]  /*17e00*/  @!P2 IADD3 R238, P1, P5, R4, UR8, R238 ;  /* 0x0000000804eeac10 */ /* 0x002fc8000fd3e0ee */
[----:B------:R-:W-:Y:S02]  /*17e10*/  @!P2 IADD3.X R239, R3, UR5, R239, P1, P5 ;  /* 0x0000000503efac10 */ /* 0x000fe40008fea4ef */
[----:B--2---:R-:W-:Y:S01]  /*17e20*/  @!P3 IADD3 R234, P1, P5, R4, UR8, R234 ;  /* 0x0000000804eabc10 */ /* 0x004fe2000fd3e0ea */
[----:B------:R-:W-:-:S03]  /*17e30*/  FMUL R11, R240, UR13 ;  /* 0x0000000df00b7c20 */ /* 0x000fc60008400000 */
[----:B------:R-:W-:Y:S02]  /*17e40*/  @!P3 IADD3.X R235, R3, UR5, R235, P1, P5 ;  /* 0x0000000503ebbc10 */ /* 0x000fe40008fea4eb */
[----:B0-----:R-:W-:Y:S02]  /*17e50*/  @!P0 IADD3 R236, P1, R4, R236, RZ ;  /* 0x000000ec04ec8210 */ /* 0x001fe40007f3e0ff */
[----:B------:R-:W-:-:S03]  /*17e60*/  F2FP.SATFINITE.E4M3.F32.PACK_AB_MERGE_C R11, RZ, R11, RZ ;  /* 0x0000000bff0b723e */ /* 0x000fc600048070ff */
[----:B------:R-:W-:-:S05]  /*17e70*/  @!P0 IMAD.X R237, R3, 0x1, R237, P1 ;  /* 0x0000000103ed8824 */ /* 0x000fca00008e06ed */
[----:B------:R0:W-:Y:S01]  /*17e80*/  @!P0 STG.E.U8 desc[UR14][R236.64+0x78], R11 ;  /* 0x0000780bec008986 */ /* 0x0001e2000c10110e */
[----:B------:R-:W-:-:S04]  /*17e90*/  ISETP.GE.AND P0, PT, R12, 0x41, PT ;  /* 0x000000410c00780c */ /* 0x000fc80003f06270 */
[C---:B------:R-:W-:Y:S02]  /*17ea0*/  ISETP.LT.OR P1, PT, R0.reuse, 0x1, !P0 ;  /* 0x000000010000780c */ /* 0x040fe40004721670 */
[----:B------:R-:W-:-:S11]  /*17eb0*/  ISETP.LT.OR P4, PT, R0, 0x7a, !P4 ;  /* 0x0000007a0000780c */ /* 0x000fd60006781670 */
[----:B0-----:R-:W0:Y:S08]  /*17ec0*/  @!P1 LDC.64 R236, c[0x0][0x5c8] ;  /* 0x00017200ffec9b82 */ /* 0x001e300000000a00 */
[----:B------:R-:W1:Y:S01]  /*17ed0*/  @!P4 LDC.64 R240, c[0x0][0x5c8] ;  /* 0x00017200fff0cb82 */ /* 0x000e620000000a00 */
[----:B------:R-:W-:Y:S02]  /*17ee0*/  USHF.L.U32 UR9, UR6, 0x6, URZ ;  /* 0x0000000606097899 */ /* 0x000fe4000800063f */
[----:B------:R-:W-:Y:S01]  /*17ef0*/  USHF.L.U64.HI UR12, UR6, 0x6, UR7 ;  /* 0x00000006060c7899 */ /* 0x000fe20008010207 */
[----:B------:R-:W-:-:S03]  /*17f00*/  FMUL R11, R243, UR13 ;  /* 0x0000000df30b7c20 */ /* 0x000fc60008400000 */
[----:B0-----:R-:W-:-:S04]  /*17f10*/  @!P1 IADD3 R236, P5, P6, R4, UR9, R236 ;  /* 0x0000000904ec9c10 */ /* 0x001fc8000febe0ec */
[----:B------:R-:W-:Y:S02]  /*17f20*/  @!P1 IADD3.X R237, R3, UR12, R237, P5, P6 ;  /* 0x0000000c03ed9c10 */ /* 0x000fe4000afec4ed */
[----:B-1----:R-:W-:Y:S02]  /*17f30*/  @!P4 IADD3 R240, P5, R4, R240, RZ ;  /* 0x000000f004f0c210 */ /* 0x002fe40007fbe0ff */
[----:B------:R-:W-:-:S03]  /*17f40*/  F2FP.SATFINITE.E4M3.F32.PACK_AB_MERGE_C R11, RZ, R11, RZ ;  /* 0x0000000bff0b723e */ /* 0x000fc600048070ff */
[----:B------:R-:W-:-:S05]  /*17f50*/  @!P4 IMAD.X R241, R3, 0x1, R241, P5 ;  /* 0x0000000103f1c824 */ /* 0x000fca00028e06f1 */
[----:B------:R0:W-:Y:S01]  /*17f60*/  @!P4 STG.E.U8 desc[UR14][R240.64+0x79], R11 ;  /* 0x0000790bf000c986 */ /* 0x0001e2000c10110e */
[----:B------:R-:W-:Y:S01]  /*17f70*/  ISETP.LT.OR P4, PT, R0, 0x2, !P0 ;  /* 0x000000020000780c */ /* 0x000fe20004781670 */
[----:B0-----:R-:W-:-:S12]  /*17f80*/  FMUL R11, R242, UR13 ;  /* 0x0000000df20b7c20 */ /* 0x001fd80008400000 */
[----:B------:R-:W0:Y:S01]  /*17f90*/  @!P4 LDC.64 R240, c[0x0][0x5c8] ;  /* 0x00017200fff0cb82 */ /* 0x000e220000000a00 */
[----:B------:R-:W-:-:S05]  /*17fa0*/  F2FP.SATFINITE.E4M3.F32.PACK_AB_MERGE_C R11, RZ, R11, RZ ;  /* 0x0000000bff0b723e */ /* 0x000fca00048070ff */
[----:B------:R1:W-:Y:S01]  /*17fb0*/  @!P2 STG.E.U8 desc[UR14][R238.64+0x78], R11 ;  /* 0x0000780bee00a986 */ /* 0x0003e2000c10110e */
[----:B------:R-:W-:-:S13]  /*17fc0*/  ISETP.LT.OR P2, PT, R0, 0x9, !P0 ;  /* 0x000000090000780c */ /* 0x000fda0004741670 */
[----:B------:R-:W2:Y:S01]  /*17fd0*/  @!P2 LDC.64 R242, c[0x0][0x5c8] ;  /* 0x00017200fff2ab82 */ /* 0x000ea20000000a00 */
[----:B0-----:R-:W-:Y:S02]  /*17fe0*/  @!P4 IADD3 R240, P5, P6, R4, UR9, R240 ;  /* 0x0000000904f0cc10 */ /* 0x001fe4000febe0f0 */
[----:B------:R-:W-:Y:S02]  /*17ff0*/  LOP3.LUT R10, R10, 0xfffffffd, RZ, 0xc0, !PT ;  /* 0xfffffffd0a0a7812 */ /* 0x000fe400078ec0ff */
[----:B------:R-:W-:Y:S02]  /*18000*/  @!P4 IADD3.X R241, R3, UR12, R241, P5, P6 ;  /* 0x0000000c03f1cc10 */ /* 0x000fe4000afec4f1 */
[----:B------:R-:W-:Y:S02]  /*18010*/  @P2 LOP3.LUT R10, R10, 0x2, RZ, 0xfc, !PT ;  /* 0x000000020a0a2812 */ /* 0x000fe400078efcff */
[----:B--2---:R-:W-:-:S04]  /*18020*/  @!P2 IADD3 R242, P5, P6, R4, UR9, R242 ;  /* 0x0000000904f2ac10 */ /* 0x004fc8000febe0f2 */
[----:B------:R-:W-:Y:S02]  /*18030*/  @!P2 IADD3.X R243, R3, UR12, R243, P5, P6 ;  /* 0x0000000c03f3ac10 */ /* 0x000fe4000afec4f3 */
[----:B------:R-:W-:-:S13]  /*18040*/  ISETP.LT.OR P2, PT, R0, 0xa, !P0 ;  /* 0x0000000a0000780c */ /* 0x000fda0004741670 */
[----:B-1----:R-:W0:Y:S01]  /*18050*/  @!P2 LDC.64 R238, c[0x0][0x5c8] ;  /* 0x00017200ffeeab82 */ /* 0x002e220000000a00 */
[----:B------:R-:W-:-:S05]  /*18060*/  FMUL R11, R244, UR13 ;  /* 0x0000000df40b7c20 */ /* 0x000fca0008400000 */
[----:B------:R-:W-:Y:S02]  /*18070*/  F2FP.SATFINITE.E4M3.F32.PACK_AB_MERGE_C R11, RZ, R11, RZ ;  /* 0x0000000bff0b723e */ /* 0x000fe400048070ff */
[----:B0-----:R-:W-:-:S04]  /*18080*/  @!P2 IADD3 R238, P5, P6, R4, UR9, R238 ;  /* 0x0000000904eeac10 */ /* 0x001fc8000febe0ee */
[----:B------:R-:W-:Y:S02]  /*18090*/  @!P2 IADD3.X R239, R3, UR12, R239, P5, P6 ;  /* 0x0000000c03efac10 */ /* 0x000fe4000afec4ef */
[----:B------:R-:W-:Y:S01]  /*180a0*/  ISETP.LT.OR P2, PT, R0, 0x11, !P0 ;  /* 0x000000110000780c */ /* 0x000fe20004741670 */
[----:B------:R0:W-:-:S12]  /*180b0*/  @!P3 STG.E.U8 desc[UR14][R234.64+0x79], R11 ;  /* 0x0000790bea00b986 */ /* 0x0001d8000c10110e */
[----:B0-----:R-:W0:Y:S01]  /*180c0*/  @!P2 LDC.64 R234, c[0x0][0x5c8] ;  /* 0x00017200ffeaab82 */ /* 0x001e220000000a00 */
        /* <DEDUP_REMOVED lines=11> */
[----:B------:R-:W-:-:S04]  /*18180*/  ISETP.GE.AND P1, PT, R12, 0x49, PT ;  /* 0x000000490c00780c */ /* 0x000fc80003f26270 */
[----:B------:R-:W-:Y:S01]  /*18190*/  ISETP.LT.OR P3, PT, R0, 0x1, !P1 ;  /* 0x000000010000780c */ /* 0x000fe20004f61670 */
[----:B------:R0:W-:-:S12]  /*181a0*/  @!P4 STG.E.U8 desc[UR14][R240.64+0x1], R153 ;  /* 0x00000199f000c986 */ /* 0x0001d8000c10110e */
[----:B0-----:R-:W0:Y:S01]  /*181b0*/  @!P3 LDC.64 R240, c[0x0][0x5c8] ;  /* 0x00017200fff0bb82 */ /* 0x001e220000000a00 */
[----:B------:R-:W-:Y:S01]  /*181c0*/  IMAD.U32 R13, RZ, RZ, UR8 ;  /* 0x00000008ff0d7e24 */ /* 0x000fe2000f8e00ff */
[----:B------:R-:W-:Y:S01]  /*181d0*/  ISETP.LT.OR P2, PT, R0, 0x19, !P0 ;  /* 0x000000190000780c */ /* 0x000fe20004741670 */
[----:B------:R-:W-:-:S03]  /*181e0*/  IMAD.U32 R11, RZ, RZ, UR5 ;  /* 0x00000005ff0b7e24 */ /* 0x000fc6000f8e00ff */
[----:B------:R-:W-:-:S04]  /*181f0*/  @!P3 IADD3 R13, P5, P6, R13, UR9, R4 ;  /* 0x000000090d0dbc10 */ /* 0x000fc8000febe004 */
[----:B------:R-:W-:-:S05]  /*18200*/  @!P3 IADD3.X R11, R11, UR12, R3, P5, P6 ;  /* 0x0000000c0b0bbc10 */ /* 0x000fca000afec403 */
[----:B------:R-:W1:Y:S01]  /*18210*/  @!P2 LDC.64 R152, c[0x0][0x5c8] ;  /* 0x00017200ff98ab82 */ /* 0x000e620000000a00 */
[----:B0-----:R-:W-:-:S05]  /*18220*/  @!P3 IADD3 R240, P4, R13, R240, RZ ;  /* 0x000000f00df0b210 */ /* 0x001fca0007f9e0ff */
[----:B------:R-:W-:Y:S01]  /*18230*/  @!P3 IMAD.X R241, R11, 0x1, R241, P4 ;  /* 0x000000010bf1b824 */ /* 0x000fe200020e06f1 */
[----:B------:R-:W-:Y:S01]  /*18240*/  ISETP.LT.OR P4, PT, R0, 0x2, !P1 ;  /* 0x000000020000780c */ /* 0x000fe20004f81670 */
[----:B------:R-:W-:-:S12]  /*18250*/  FMUL R154, R154, UR13 ;  /* 0x0000000d9a9a7c20 */ /* 0x000fd80008400000 */
[----:B------:R-:W0:Y:S01]  /*18260*/  @!P4 LDC.64 R244, c[0x0][0x5c8] ;  /* 0x00017200fff4cb82 */ /* 0x000e220000000a00 */
[----:B------:R-:W-:Y:S01]  /*18270*/  F2FP.SATFINITE.E4M3.F32.PACK_AB_MERGE_C R154, RZ, R154, RZ ;  /* 0x0000009aff9a723e */ /* 0x000fe200048070ff */
[----:B------:R-:W-:Y:S01]  /*18280*/  IMAD.U32 R13, RZ, RZ, UR8 ;  /* 0x00000008ff0d7e24 */ /* 0x000fe2000f8e00ff */
[----:B-1----:R-:W-:Y:S01]  /*18290*/  @!P2 IADD3 R152, P5, P6, R4, UR9, R152 ;  /* 0x000000090498ac10 */ /* 0x002fe2000febe098 */
[----:B------:R-:W-:Y:S02]  /*182a0*/  IMAD.U32 R11, RZ, RZ, UR5 ;  /* 0x00000005ff0b7e24 */ /* 0x000fe4000f8e00ff */
[----:B------:R1:W-:Y:S01]  /*182b0*/  @!P3 STG.E.U8 desc[UR14][R240.64], R154 ;  /* 0x0000009af000b986 */ /* 0x0003e2000c10110e */
[----:B------:R-:W-:Y:S02]  /*182c0*/  @!P2 IADD3.X R153, R3, UR12, R153, P5, P6 ;  /* 0x0000000c0399ac10 */ /* 0x000fe4000afec499 */
[----:B------:R-:W-:-:S04]  /*182d0*/  @!P4 IADD3 R13, P3, P5, R13, UR9, R4 ;  /* 0x000000090d0dcc10 */ /* 0x000fc8000fd7e004 */
[----:B------:R-:W-:Y:S02]  /*182e0*/  @!P4 IADD3.X R11, R11, UR12, R3, P3, P5 ;  /* 0x0000000c0b0bcc10 */ /* 0x000fe40009fea403 */
[----:B0-----:R-:W-:-:S05]  /*182f0*/  @!P4 IADD3 R244, P3, R13, R244, RZ ;  /* 0x000000f40df4c210 */ /* 0x001fca0007f7e0ff */
[----:B------:R-:W-:Y:S01]  /*18300*/  @!P4 IMAD.X R245, R11, 0x1, R245, P3 ;  /* 0x000000010bf5c824 */ /* 0x000fe200018e06f5 */
[----:B------:R-:W-:-:S13]  /*18310*/  ISETP.LT.OR P3, PT, R0, 0x1a, !P0 ;  /* 0x0000001a0000780c */ /* 0x000fda0004761670 */
[----:B-1----:R-:W0:Y:S01]  /*18320*/  @!P3 LDC.64 R240, c[0x0][0x5c8] ;  /* 0x00017200fff0bb82 */ /* 0x002e220000000a00 */
[C---:B------:R-:W-:Y:S02]  /*18330*/  LOP3.LUT P2, RZ, R10.reuse, 0x2, RZ, 0xc0, !PT ;  /* 0x000000020aff7812 */ /* 0x040fe4000784c0ff */
[----:B------:R-:W-:Y:S01]  /*18340*/  LOP3.LUT R10, R10, 0xfffffffe, RZ, 0xc0, !PT ;  /* 0xfffffffe0a0a7812 */ /* 0x000fe200078ec0ff */
[----:B------:R-:W-:-:S03]  /*18350*/  FMUL R155, R155, UR13 ;  /* 0x0000000d9b9b7c20 */ /* 0x000fc60008400000 */
[----:B------:R-:W-:Y:S01]  /*18360*/  @P3 LOP3.LUT R10, R10, 0x1, RZ, 0xfc, !PT ;  /* 0x000000010a0a3812 */ /* 0x000fe200078efcff */
[----:B------:R-:W-:Y:S01]  /*18370*/  FMUL R156, R156, UR13 ;  /* 0x0000000d9c9c7c20 */ /* 0x000fe20008400000 */
[----:B------:R-:W-:Y:S02]  /*18380*/  F2FP.SATFINITE.E4M3.F32.PACK_AB_MERGE_C R155, RZ, R155, RZ ;  /* 0x0000009bff9b723e */ /* 0x000fe400048070ff */
[----:B0-----:R-:W-:-:S04]  /*18390*/  @!P3 IADD3 R240, P5, P6, R4, UR9, R240 ;  /* 0x0000000904f0bc10 */ /* 0x001fc8000febe0f0 */
[----:B------:R-:W-:Y:S02]  /*183a0*/  @!P3 IADD3.X R241, R3, UR12, R241, P5, P6 ;  /* 0x0000000c03f1bc10 */ /* 0x000fe4000afec4f1 */
[C---:B------:R-:W-:Y:S02]  /*183b0*/  ISETP.LT.OR P6, PT, R0.reuse, 0x21, !P0 ;  /* 0x000000210000780c */ /* 0x040fe400047c1670 */
[----:B------:R-:W-:Y:S01]  /*183c0*/  ISETP.LT.OR P3, PT, R0, 0x22, !P0 ;  /* 0x000000220000780c */ /* 0x000fe20004761670 */
[----:B------:R0:W-:Y:S01]  /*183d0*/  @!P4 STG.E.U8 desc[UR14][R244.64+0x1], R155 ;  /* 0x0000019bf400c986 */ /* 0x0001e2000c10110e */
[----:B------:R-:W-:-:S05]  /*183e0*/  F2FP.SATFINITE.E4M3.F32.PACK_AB_MERGE_C R156, RZ, R156, RZ ;  /* 0x0000009cff9c723e */ /* 0x000fca00048070ff */
[----:B------:R1:W-:Y:S04]  /*183f0*/  @!P2 STG.E.U8 desc[UR14][R242.64+0x8], R156 ;  /* 0x0000089cf200a986 */ /* 0x0003e8000c10110e */
[----:B0-----:R-:W0:Y:S08]  /*18400*/  @!P6 LDC.64 R154, c[0x0][0x5c8] ;  /* 0x00017200ff9aeb82 */ /* 0x001e300000000a00 */
[----:B-1----:R-:W1:Y:S01]  /*18410*/  @!P3 LDC.64 R242, c[0x0][0x5c8] ;  /* 0x00017200fff2bb82 */ /* 0x002e620000000a00 */
[----:B------:R-:W-:Y:S01]  /*18420*/  FMUL R157, R157, UR13 ;  /* 0x0000000d9d9d7c20 */ /* 0x000fe20008400000 */
[----:B0-----:R-:W-:-:S04]  /*18430*/  @!P6 IADD3 R154, P4, P5, R4, UR9, R154 ;  /* 0x00000009049aec10 */ /* 0x001fc8000fd9e09a */
[C---:B------:R-:W-:Y:S02]  /*18440*/  @!P6 IADD3.X R155, R3.reuse, UR12, R155, P4, P5 ;  /* 0x0000000c039bec10 */ /* 0x040fe4000a7ea49b */
[----:B-1----:R-:W-:Y:S02]  /*18450*/  @!P3 IADD3 R242, P2, P4, R4, UR9, R242 ;  /* 0x0000000904f2bc10 */ /* 0x002fe4000fc5e0f2 */
[C---:B------:R-:W-:Y:S02]  /*18460*/  ISETP.LT.OR P6, PT, R0.reuse, 0xa, !P0 ;  /* 0x0000000a0000780c */ /* 0x040fe400047c1670 */
[----:B------:R-:W-:Y:S02]  /*18470*/  @!P3 IADD3.X R243, R3, UR12, R243, P2, P4 ;  /* 0x0000000c03f3bc10 */ /* 0x000fe400097e84f3 */
[----:B------:R-:W-:Y:S02]  /*18480*/  ISETP.LT.OR P2, PT, R0, 0x9, !P1 ;  /* 0x000000090000780c */ /* 0x000fe40004f41670 */
[----:B------:R-:W-:-:S02]  /*18490*/  F2FP.SATFINITE.E4M3.F32.PACK_AB_MERGE_C R157, RZ, R157, RZ ;  /* 0x0000009dff9d723e */ /* 0x000fc400048070ff */
[----:B------:R-:W-:-:S05]  /*184a0*/  ISETP.LT.OR P3, PT, R0, 0x29, !P0 ;  /* 0x000000290000780c */ /* 0x000fca0004761670 */
[----:B------:R0:W-:Y:S04]  /*184b0*/  @!P6 STG.E.U8 desc[UR14][R238.64+0x9], R157 ;  /* 0x0000099dee00e986 */ /* 0x0001e8000c10110e */
[----:B0-----:R-:W0:Y:S01]  /*184c0*/  @!P2 LDC.64 R238, c[0x0][0x5c8] ;  /* 0x00017200ffeeab82 */ /* 0x001e220000000a00 */
[----:B------:R-:W-:-:S07]  /*184d0*/  IMAD.U32 R13, RZ, RZ, UR8 ;  /* 0x00000008ff0d7e24 */ /* 0x000fce000f8e00ff */
[----:B------:R-:W1:Y:S01]  /*184e0*/  @!P3 LDC.64 R156, c[0x0][0x5c8] ;  /* 0x00017200ff9cbb82 */ /* 0x000e620000000a00 */
[----:B------:R-:W-:Y:S01]  /*184f0*/  IMAD.U32 R11, RZ, RZ, UR5 ;  /* 0x00000005ff0b7e24 */ /* 0x000fe2000f8e00ff */
[----:B------:R-:W-:Y:S01]  /*18500*/  @!P2 IADD3 R13, P4, P5, R13, UR9, R4 ;  /* 0x000000090d0dac10 */ /* 0x000fe2000fd9e004 */
[----:B------:R-:W-:-:S03]  /*18510*/  FMUL R158, R158, UR13 ;  /* 0x0000000d9e9e7c20 */ /* 0x000fc60008400000 */
[----:B------:R-:W-:Y:S02]  /*18520*/  @!P2 IADD3.X R11, R11, UR12, R3, P4, P5 ;  /* 0x0000000c0b0bac10 */ /* 0x000fe4000a7ea403 */
[----:B------:R-:W-:Y:S02]  /*18530*/  F2FP.SATFINITE.E4M3.F32.PACK_AB_MERGE_C R158, RZ, R158, RZ ;  /* 0x0000009eff9e723e */ /* 0x000fe400048070ff */
[----:B0-----:R-:W-:-:S05]  /*18540*/  @!P2 IADD3 R238, P4, R13, R238, RZ ;  /* 0x000000ee0deea210 */ /* 0x001fca0007f9e0ff */
[----:B------:R-:W-:Y:S01]  /*18550*/  @!P2 IMAD.X R239, R11, 0x1, R239, P4 ;  /* 0x000000010befa824 */ /* 0x000fe200020e06ef */
[----:B-1----:R-:W-:-:S04]  /*18560*/  @!P3 IADD3 R156, P5, P6, R4, UR9, R156 ;  /* 0x00000009049cbc10 */ /* 0x002fc8000febe09c */
[----:B------:R0:W-:Y:S01]  /*18570*/  @!P2 STG.E.U8 desc[UR14][R238.64+0x8], R158 ;  /* 0x0000089eee00a986 */ /* 0x0001e2000c10110e */
[C---:B------:R-:W-:Y:S02]  /*18580*/  ISETP.LT.OR P2, PT, R0.reuse, 0xa, !P1 ;  /* 0x0000000a0000780c */ /* 0x040fe40004f41670 */
[----:B------:R-:W-:Y:S02]  /*18590*/  @!P3 IADD3.X R157, R3, UR12, R157, P5, P6 ;  /* 0x0000000c039dbc10 */ /* 0x000fe4000afec49d */
[----:B------:R-:W-:-:S09]  /*185a0*/  ISETP.LT.OR P3, PT, R0, 0x2a, !P0 ;  /* 0x0000002a0000780c */ /* 0x000fd20004761670 */
[----:B------:R-:W1:Y:S08]  /*185b0*/  @!P2 LDC.64 R244, c[0x0][0x5c8] ;  /* 0x00017200fff4ab82 */ /* 0x000e700000000a00 */
[----:B0-----:R-:W0:Y:S01]  /*185c0*/  @!P3 LDC.64 R238, c[0x0][0x5c8] ;  /* 0x00017200ffeebb82 */ /* 0x001e220000000a00 */
[----:B------:R-:W-:Y:S02]  /*185d0*/  IMAD.U32 R13, RZ, RZ, UR8 ;  /* 0x00000008ff0d7e24 */ /* 0x000fe4000f8e00ff */
[----:B------:R-:W-:-:S03]  /*185e0*/  IMAD.U32 R11, RZ, RZ, UR5 ;  /* 0x00000005ff0b7e24 */ /* 0x000fc6000f8e00ff */
[----:B------:R-:W-:-:S04]  /*185f0*/  @!P2 IADD3 R13, P4, P5, R13, UR9, R4 ;  /* 0x000000090d0dac10 */ /* 0x000fc8000fd9e004 */
[----:B------:R-:W-:Y:S02]  /*18600*/  @!P2 IADD3.X R11, R11, UR12, R3, P4, P5 ;  /* 0x0000000c0b0bac10 */ /* 0x000fe4000a7ea403 */
[----:B-1----:R-:W-:-:S05]  /*18610*/  @!P2 IADD3 R244, P4, R13, R244, RZ ;  /* 0x000000f40df4a210 */ /* 0x002fca0007f9e0ff */
[----:B------:R-:W-:Y:S01]  /*18620*/  @!P2 IMAD.X R245, R11, 0x1, R245, P4 ;  /* 0x000000010bf5a824 */ /* 0x000fe200020e06f5 */
[----:B0-----:R-:W-:Y:S01]  /*18630*/  @!P3 IADD3 R238, P4, P5, R4, UR9, R238 ;  /* 0x0000000904eebc10 */ /* 0x001fe2000fd9e0ee */
[----:B------:R-:W-:-:S03]  /*18640*/  FMUL R159, R159, UR13 ;  /* 0x0000000d9f9f7c20 */ /* 0x000fc60008400000 */
[----:B------:R-:W-:Y:S02]  /*18650*/  @!P3 IADD3.X R239, R3, UR12, R239, P4, P5 ;  /* 0x0000000c03efbc10 */ /* 0x000fe4000a7ea4ef */
[----:B------:R-:W-:Y:S01]  /*18660*/  ISETP.LT.OR P3, PT, R0, 0x11, !P0 ;  /* 0x000000110000780c */ /* 0x000fe20004761670 */
[----:B------:R-:W-:Y:S01]  /*18670*/  FMUL R160, R160, UR13 ;  /* 0x0000000da0a07c20 */ /* 0x000fe20008400000 */
[----:B------:R-:W-:Y:S02]  /*18680*/  F2FP.SATFINITE.E4M3.F32.PACK_AB_MERGE_C R159, RZ, R159, RZ ;  /* 0x0000009fff9f723e */ /* 0x000fe400048070ff */
[C---:B------:R-:W-:Y:S02]  /*18690*/  ISETP.LT.OR P6, PT, R0.reuse, 0x31, !P0 ;  /* 0x000000310000780c */ /* 0x040fe400047c1670 */
[----:B------:R-:W-:Y:S01]  /*186a0*/  F2FP.SATFINITE.E4M3.F32.PACK_AB_MERGE_C R160, RZ, R160, RZ ;  /* 0x000000a0ffa0723e */ /* 0x000fe200048070ff */
[----:B------:R0:W-:Y:S06]  /*186b0*/  @!P2 STG.E.U8 desc[UR14][R244.64+0x9], R159 ;  /* 0x0000099ff400a986 */ /* 0x0001ec000c10110e */
[----:B------:R1:W-:Y:S01]  /*186c0*/  @!P3 STG.E.U8 desc[UR14][R234.64+0x10], R160 ;  /* 0x000010a0ea00b986 */ /* 0x0003e2000c10110e */
[----:B------:R-:W-:-:S03]  /*186d0*/  ISETP.LT.OR P3, PT, R0, 0x32, !P0 ;  /* 0x000000320000780c */ /* 0x000fc60004761670 */
[----:B0-----:R-:W0:Y:S10]  /*186e0*/  @!P6 LDC.64 R158, c[0x0][0x5c8] ;  /* 0x00017200ff9eeb82 */ /* 0x001e340000000a00 */
[----:B-1----:R-:W1:Y:S01]  /*186f0*/  @!P3 LDC.64 R234, c[0x0][0x5c8] ;  /* 0x00017200ffeabb82 */ /* 0x002e620000000a00 */
[----:B------:R-:W-:Y:S01]  /*18700*/  FMUL R161, R161, UR13 ;  /* 0x0000000da1a17c20 */ /* 0x000fe20008400000 */
[----:B0-----:R-:W-:-:S04]  /*18710*/  @!P6 IADD3 R158, P2, P4, R4, UR9, R158 ;  /* 0x00000009049eec10 */ /* 0x001fc8000fc5e09e */
[----:B------:R-:W-:Y:S02]  /*18720*/  @!P6 IADD3.X R159, R3, UR12, R159, P2, P4 ;  /* 0x0000000c039fec10 */ /* 0x000fe400097e849f */
[----:B-1----:R-:W-:-:S04]  /*18730*/  @!P3 IADD3 R234, P2, P4, R4, UR9, R234 ;  /* 0x0000000904eabc10 */ /* 0x002fc8000fc5e0ea */
[----:B------:R-:W-:Y:S02]  /*18740*/  @!P3 IADD3.X R235, R3, UR12, R235, P2, P4 ;  /* 0x0000000c03ebbc10 */ /* 0x000fe400097e84eb */
[C---:B------:R-:W-:Y:S02]  /*18750*/  ISETP.LT.OR P3, PT, R0.reuse, 0x12, !P0 ;  /* 0x000000120000780c */ /* 0x040fe40004761670 */
[----:B------:R-:W-:Y:S02]  /*18760*/  ISETP.LT.OR P2, PT, R0, 0x11, !P1 ;  /* 0x000000110000780c */ /* 0x000fe40004f41670 */
[----:B------:R-:W-:-:S09]  /*18770*/  F2FP.SATFINITE.E4M3.F32.PACK_AB_MERGE_C R161, RZ, R161, RZ ;  /* 0x000000a1ffa1723e */ /* 0x000fd200048070ff */
[----:B------:R0:W-:Y:S02]  /*18780*/  @!P3 STG.E.U8 desc[UR14][R236.64+0x11], R161 ;  /* 0x000011a1ec00b986 */ /* 0x0001e4000c10110e */
[----:B0-----:R-:W0:Y:S01]  /*18790*/  @!P2 LDC.64 R160, c[0x0][0x5c8] ;  /* 0x00017200ffa0ab82 */ /* 0x001e220000000a00 */
[----:B------:R-:W-:Y:S01]  /*187a0*/  IMAD.U32 R13, RZ, RZ, UR8 ;  /* 0x00000008ff0d7e24 */ /* 0x000fe2000f8e00ff */
[----:B------:R-:W-:Y:S01]  /*187b0*/  ISETP.LT.OR P3, PT, R0, 0x39, !P0 ;  /* 0x000000390000780c */ /* 0x000fe20004761670 */
[----:B------:R-:W-:-:S03]  /*187c0*/  IMAD.U32 R11, RZ, RZ, UR5 ;  /* 0x00000005ff0b7e24 */ /* 0x000fc6000f8e00ff */
[----:B------:R-:W-:Y:S01]  /*187d0*/  @!P2 IADD3 R13, P4, P5, R13, UR9, R4 ;  /* 0x000000090d0dac10 */ /* 0x000fe2000fd9e004 */
[----:B------:R-:W-:-:S03]  /*187e0*/  FMUL R162, R162, UR13 ;  /* 0x0000000da2a27c20 */ /* 0x000fc60008400000 */
[----:B------:R-:W-:Y:S02]  /*187f0*/  @!P2 IADD3.X R11, R11, UR12, R3, P4, P5 ;  /* 0x0000000c0b0bac10 */ /* 0x000fe4000a7ea403 */
[----:B------:R-:W-:-:S03]  /*18800*/  F2FP.SATFINITE.E4M3.F32.PACK_AB_MERGE_C R162, RZ, R162, RZ ;  /* 0x000000a2ffa2723e */ /* 0x000fc600048070ff */
[----:B------:R-:W1:Y:S01]  /*18810*/  @!P3 LDC.64 R236, c[0x0][0x5c8] ;  /* 0x00017200ffecbb82 */ /* 0x000e620000000a00 */
[----:B0-----:R-:W-:-:S05]  /*18820*/  @!P2 IADD3 R160, P4, R13, R160, RZ ;  /* 0x000000a00da0a210 */ /* 0x001fca0007f9e0ff */
[----:B------:R-:W-:-:S05]  /*18830*/  @!P2 IMAD.X R161, R11, 0x1, R161, P4 ;  /* 0x000000010ba1a824 */ /* 0x000fca00020e06a1 */
[----:B------:R0:W-:Y:S01]  /*18840*/  @!P2 STG.E.U8 desc[UR14][R160.64+0x10], R162 ;  /* 0x000010a2a000a986 */ /* 0x0001e2000c10110e */
[----:B------:R-:W-:Y:S02]  /*18850*/  ISETP.LT.OR P2, PT, R0, 0x12, !P1 ;  /* 0x000000120000780c */ /* 0x000fe40004f41670 */
[----:B------:R-:W-:Y:S02]  /*18860*/  LOP3.LUT R7, R7, 0xfffffffe, RZ, 0xc0, !PT ;  /* 0xfffffffe07077812 */ /* 0x000fe400078ec0ff */
[----:B-1----:R-:W-:Y:S01]  /*18870*/  @!P3 IADD3 R236, P5, P6, R4, UR9, R236 ;  /* 0x0000000904ecbc10 */ /* 0x002fe2000febe0ec */
[----:B------:R-:W-:-:S08]  /*18880*/  IMAD.U32 R11, RZ, RZ, UR8 ;  /* 0x00000008ff0b7e24 */ /* 0x000fd0000f8e00ff */
[----:B0-----:R-:W0:Y:S01]  /*18890*/  @!P2 LDC.64 R160, c[0x0][0x5c8] ;  /* 0x00017200ffa0ab82 */ /* 0x001e220000000a00 */
[----:B------:R-:W-:Y:S02]  /*188a0*/  @P3 LOP3.LUT R7, R7, 0x1, RZ, 0xfc, !PT ;  /* 0x0000000107073812 */ /* 0x000fe400078efcff */
[----:B------:R-:W-:Y:S02]  /*188b0*/  @!P3 IADD3.X R237, R3, UR12, R237, P5, P6 ;  /* 0x0000000c03edbc10 */ /* 0x000fe4000afec4ed */
[----:B------:R-:W-:Y:S01]  /*188c0*/  LOP3.LUT P3, RZ, R10, 0x1, RZ, 0xc0, !PT ;  /* 0x000000010aff7812 */ /* 0x000fe2000786c0ff */
[----:B------:R-:W-:Y:S01]  /*188d0*/  IMAD.U32 R10, RZ, RZ, UR5 ;  /* 0x00000005ff0a7e24 */ /* 0x000fe2000f8e00ff */
[----:B------:R-:W-:-:S04]  /*188e0*/  @!P2 IADD3 R11, P4, P5, R11, UR9, R4 ;  /* 0x000000090b0bac10 */ /* 0x000fc8000fd9e004 */
[----:B------:R-:W-:Y:S02]  /*188f0*/  @!P2 IADD3.X R10, R10, UR12, R3, P4, P5 ;  /* 0x0000000c0a0aac10 */ /* 0x000fe4000a7ea403 */
[----:B------:R-:W-:Y:S02]  /*18900*/  ISETP.LT.OR P5, PT, R0, 0x3a, !P0 ;  /* 0x0000003a0000780c */ /* 0x000fe400047a1670 */
[----:B0-----:R-:W-:-:S05]  /*18910*/  @!P2 IADD3 R160, P4, R11, R160, RZ ;  /* 0x000000a00ba0a210 */ /* 0x001fca0007f9e0ff */
[----:B------:R-:W-:-:S06]  /*18920*/  @!P2 IMAD.X R161, R10, 0x1, R161, P4 ;  /* 0x000000010aa1a824 */ /* 0x000fcc00020e06a1 */
[----:B------:R-:W0:Y:S01]  /*18930*/  @!P5 LDC.64 R10, c[0x0][0x5c8] ;  /* 0x00017200ff0adb82 */ /* 0x000e220000000a00 */
[----:B------:R-:W-:Y:S01]  /*18940*/  LOP3.LUT R6, R6, 0x7fffffff, RZ, 0xc0, !PT ;  /* 0x7fffffff06067812 */ /* 0x000fe200078ec0ff */
[----:B------:R-:W-:-:S03]  /*18950*/  FMUL R163, R163, UR13 ;  /* 0x0000000da3a37c20 */ /* 0x000fc60008400000 */
[----:B------:R-:W-:Y:S02]  /*18960*/  @P5 LOP3.LUT R6, R6, 0x80000000, RZ, 0xfc, !PT ;  /* 0x8000000006065812 */ /* 0x000fe400078efcff */
[----:B------:R-:W-:Y:S02]  /*18970*/  F2FP.SATFINITE.E4M3.F32.PACK_AB_MERGE_C R163, RZ, R163, RZ ;  /* 0x000000a3ffa3723e */ /* 0x000fe400048070ff */
[----:B0-----:R-:W-:-:S04]  /*18980*/  @!P5 IADD3 R10, P4, P6, R4, UR9, R10 ;  /* 0x00000009040adc10 */ /* 0x001fc8000fe9e00a */
[----:B------:R-:W-:Y:S02]  /*18990*/  @!P5 IADD3.X R11, R3, UR12, R11, P4, P6 ;  /* 0x0000000c030bdc10 */ /* 0x000fe4000a7ec40b */
[----:B------:R-:W-:Y:S01]  /*189a0*/  ISETP.LT.OR P5, PT, R0, 0x41, !P0 ;  /* 0x000000410000780c */ /* 0x000fe200047a1670 */
[----:B------:R0:W-:-:S12]  /*189b0*/  @!P2 STG.E.U8 desc[UR14][R160.64+0x11], R163 ;  /* 0x000011a3a000a986 */ /* 0x0001d8000c10110e */
[----:B0-----:R-:W0:Y:S01]  /*189c0*/  @!P5 LDC.64 R160, c[0x0][0x5c8] ;  /* 0x00017200ffa0db82 */ /* 0x001e220000000a00 */
[----:B------:R-:W-:Y:S02]  /*189d0*/  LOP3.LUT R7, R7, 0xfffffeff, RZ, 0xc0, !PT ;  /* 0xfffffeff07077812 */ /* 0x000fe400078ec0ff */
[----:B------:R-:W-:Y:S02]  /*189e0*/  ISETP.LT.OR P6, PT, R0, 0x19, !P0 ;  /* 0x000000190000780c */ /* 0x000fe400047c1670 */
[----:B------:R-:W-:Y:S01]  /*189f0*/  @P5 LOP3.LUT R7, R7, 0x100, RZ, 0xfc, !PT ;  /* 0x0000010007075812 */ /* 0x000fe200078efcff */
        /* <DEDUP_REMOVED lines=14> */
[----:B------:R-:W-:Y:S01]  /*18ae0*/  LOP3.LUT R7, R7, 0xfffffff7, RZ, 0xc0, !PT ;  /* 0xfffffff707077812 */ /* 0x000fe200078ec0ff */
[----:B------:R-:W-:-:S03]  /*18af0*/  IMAD.U32 R162, RZ, RZ, UR8 ;  /* 0x00000008ffa27e24 */ /* 0x000fc6000f8e00ff */
[----:B------:R-:W-:Y:S01]  /*18b00*/  @P5 LOP3.LUT R7, R7, 0x8, RZ, 0xfc, !PT ;  /* 0x0000000807075812 */ /* 0x000fe200078efcff */
[----:B------:R-:W-:Y:S01]  /*18b10*/  IMAD.U32 R13, RZ, RZ, UR5 ;  /* 0x00000005ff0d7e24 */ /* 0x000fe2000f8e00ff */
[----:B------:R-:W-:Y:S02]  /*18b20*/  ISETP.LT.OR P5, PT, R0, 0x49, !P0 ;  /* 0x000000490000780c */ /* 0x000fe400047a1670 */
[----:B------:R-:W-:Y:S01]  /*18b30*/  @!P2 IADD3 R162, P4, P6, R162, UR9, R4 ;  /* 0x00000009a2a2ac10 */ /* 0x000fe2000fe9e004 */
[----:B------:R-:W-:-:S03]  /*18b40*/  FMUL R166, R166, UR13 ;  /* 0x0000000da6a67c20 */ /* 0x000fc60008400000 */
[----:B------:R-:W-:Y:S02]  /*18b50*/  @!P2 IADD3.X R13, R13, UR12, R3, P4, P6 ;  /* 0x0000000c0d0dac10 */ /* 0x000fe4000a7ec403 */
[----:B------:R-:W-:Y:S02]  /*18b60*/  F2FP.SATFINITE.E4M3.F32.PACK_AB_MERGE_C R166, RZ, R166, RZ ;  /* 0x000000a6ffa6723e */ /* 0x000fe400048070ff */
[----:B0-----:R-:W-:-:S03]  /*18b70*/  @!P2 IADD3 R164, P3, R162, R164, RZ ;  /* 0x000000a4a2a4a210 */ /* 0x001fc60007f7e0ff */
[----:B------:R-:W0:Y:S02]  /*18b80*/  @!P5 LDC.64 R162, c[0x0][0x5c8] ;  /* 0x00017200ffa2db82 */ /* 0x000e240000000a00 */
[----:B------:R-:W-:-:S05]  /*18b90*/  @!P2 IMAD.X R165, R13, 0x1, R165, P3 ;  /* 0x000000010da5a824 */ /* 0x000fca00018e06a5 */
[----:B------:R1:W-:Y:S01]  /*18ba0*/  @!P2 STG.E.U8 desc[UR14][R164.64+0x18], R166 ;  /* 0x000018a6a400a986 */ /* 0x0003e2000c10110e */
[----:B------:R-:W-:Y:S02]  /*18bb0*/  ISETP.LT.OR P2, PT, R0, 0x1a, !P1 ;  /* 0x0000001a0000780c */ /* 0x000fe40004f41670 */
[----:B------:R-:W-:-:S11]  /*18bc0*/  LOP3.LUT R7, R7, 0xfffff7ff, RZ, 0xc0, !PT ;  /* 0xfffff7ff07077812 */ /* 0x000fd600078ec0ff */
[----:B------:R-:W2:Y:S01]  /*18bd0*/  @!P2 LDC.64 R240, c[0x0][0x5c8] ;  /* 0x00017200fff0ab82 */ /* 0x000ea20000000a00 */
[----:B0-----:R-:W-:Y:S02]  /*18be0*/  @!P5 IADD3 R162, P4, P6, R4, UR9, R162 ;  /* 0x0000000904a2dc10 */ /* 0x001fe4000fe9e0a2 */
[----:B------:R-:W-:Y:S02]  /*18bf0*/  @P5 LOP3.LUT R7, R7, 0x800, RZ, 0xfc, !PT ;  /* 0x0000080007075812 */ /* 0x000fe400078efcff */
[----:B------:R-:W-:Y:S02]  /*18c00*/  @!P5 IADD3.X R163, R3, UR12, R163, P4, P6 ;  /* 0x0000000c03a3dc10 */ /* 0x000fe4000a7ec4a3 */
[----:B------:R-:W-:Y:S01]  /*18c10*/  ISETP.LT.OR P5, PT, R0, 0x4a, !P0 ;  /* 0x0000004a0000780c */ /* 0x000fe200047a1670 */
[----:B-1----:R-:W-:Y:S02]  /*18c20*/  IMAD.U32 R164, RZ, RZ, UR8 ;  /* 0x00000008ffa47e24 */ /* 0x002fe4000f8e00ff */
[----:B------:R-:W-:-:S03]  /*18c30*/  IMAD.U32 R13, RZ, RZ, UR5 ;  /* 0x00000005ff0d7e24 */ /* 0x000fc6000f8e00ff */
[----:B------:R-:W-:-:S04]  /*18c40*/  @!P2 IADD3 R164, P3, P4, R164, UR9, R4 ;  /* 0x00000009a4a4ac10 */ /* 0x000fc8000fc7e004 */
[----:B------:R-:W-:Y:S02]  /*18c50*/  @!P2 IADD3.X R13, R13, UR12, R3, P3, P4 ;  /* 0x0000000c0d0dac10 */ /* 0x000fe40009fe8403 */
[----:B--2---:R-:W-:Y:S02]  /*18c60*/  @!P2 IADD3 R240, P3, R164, R240, RZ ;  /* 0x000000f0a4f0a210 */ /* 0x004fe40007f7e0ff */
[----:B------:R-:W0:Y:S01]  /*18c70*/  @!P5 LDC.64 R164, c[0x0][0x5c8] ;  /* 0x00017200ffa4db82 */ /* 0x000e220000000a00 */
[----:B------:R-:W-:Y:S02]  /*18c80*/  LOP3.LUT R7, R7, 0xfffffbff, RZ, 0xc0, !PT ;  /* 0xfffffbff07077812 */ /* 0x000fe400078ec0ff */
[----:B------:R-:W-:Y:S01]  /*18c90*/  @!P2 IMAD.X R241, R13, 0x1, R241, P3 ;  /* 0x000000010df1a824 */ /* 0x000fe200018e06f1 */
[----:B------:R-:W-:Y:S01]  /*18ca0*/  ISETP.LT.OR P6, PT, R0, 0x51, !P0 ;  /* 0x000000510000780c */ /* 0x000fe200047c1670 */
[----:B------:R-:W-:Y:S01]  /*18cb0*/  FMUL R167, R167, UR13 ;  /* 0x0000000da7a77c20 */ /* 0x000fe20008400000 */
[----:B------:R-:W-:Y:S01]  /*18cc0*/  @P5 LOP3.LUT R7, R7, 0x400, RZ, 0xfc, !PT ;  /* 0x0000040007075812 */ /* 0x000fe200078efcff */
[----:B------:R-:W-:-:S03]  /*18cd0*/  FMUL R168, R168, UR13 ;  /* 0x0000000da8a87c20 */ /* 0x000fc60008400000 */
[----:B------:R-:W-:Y:S02]  /*18ce0*/  F2FP.SATFINITE.E4M3.F32.PACK_AB_MERGE_C R167, RZ, R167, RZ ;  /* 0x000000a7ffa7723e */ /* 0x000fe400048070ff */
[----:B0-----:R-:W-:-:S04]  /*18cf0*/  @!P5 IADD3 R164, P3, P4, R4, UR9, R164 ;  /* 0x0000000904a4dc10 */ /* 0x001fc8000fc7e0a4 */
[----:B------:R-:W-:Y:S02]  /*18d00*/  @!P5 IADD3.X R165, R3, UR12, R165, P3, P4 ;  /* 0x0000000c03a5dc10 */ /* 0x000fe40009fe84a5 */
[C---:B------:R-:W-:Y:S02]  /*18d10*/  ISETP.LT.OR P5, PT, R0.reuse, 0x21, !P0 ;  /* 0x000000210000780c */ /* 0x040fe400047a1670 */
[----:B------:R-:W-:Y:S01]  /*18d20*/  ISETP.LT.OR P4, PT, R0, 0x52, !P0 ;  /* 0x000000520000780c */ /* 0x000fe20004781670 */
[----:B------:R0:W-:Y:S01]  /*18d30*/  @!P2 STG.E.U8 desc[UR14][R240.64+0x19], R167 ;  /* 0x000019a7f000a986 */ /* 0x0001e2000c10110e */
[----:B------:R-:W-:Y:S01]  /*18d40*/  F2FP.SATFINITE.E4M3.F32.PACK_AB_MERGE_C R168, RZ, R168, RZ ;  /* 0x000000a8ffa8723e */ /* 0x000fe200048070ff */
[----:B0-----:R-:W0:Y:S08]  /*18d50*/  @!P6 LDC.64 R166, c[0x0][0x5c8] ;  /* 0x00017200ffa6eb82 */ /* 0x001e300000000a00 */
[----:B------:R1:W-:Y:S02]  /*18d60*/  @!P5 STG.E.U8 desc[UR14][R154.64+0x20], R168 ;  /* 0x000020a89a00d986 */ /* 0x0003e4000c10110e */
[----:B-1----:R-:W1:Y:S01]  /*18d70*/  @!P4 LDC.64 R154, c[0x0][0x5c8] ;  /* 0x00017200ff9acb82 */ /* 0x002e620000000a00 */
[----:B0-----:R-:W-:-:S04]  /*18d80*/  @!P6 IADD3 R166, P2, P3, R4, UR9, R166 ;  /* 0x0000000904a6ec10 */ /* 0x001fc8000fb5e0a6 */
[----:B------:R-:W-:Y:S02]  /*18d90*/  @!P6 IADD3.X R167, R3, UR12, R167, P2, P3 ;  /* 0x0000000c03a7ec10 */ /* 0x000fe400097e64a7 */
[----:B-1----:R-:W-:-:S04]  /*18da0*/  @!P4 IADD3 R154, P2, P3, R4, UR9, R154 ;  /* 0x00000009049acc10 */ /* 0x002fc8000fb5e09a */
[----:B------:R-:W-:Y:S02]  /*18db0*/  @!P4 IADD3.X R155, R3, UR12, R155, P2, P3 ;  /* 0x0000000c039bcc10 */ /* 0x000fe400097e649b */
[C---:B------:R-:W-:Y:S02]  /*18dc0*/  ISETP.LT.OR P2, PT, R0.reuse, 0x21, !P1 ;  /* 0x000000210000780c */ /* 0x040fe40004f41670 */
[----:B------:R-:W-:Y:S01]  /*18dd0*/  ISETP.LT.OR P5, PT, R0, 0x22, !P0 ;  /* 0x000000220000780c */ /* 0x000fe200047a1670 */
[----:B------:R-:W-:Y:S01]  /*18de0*/  FMUL R169, R169, UR13 ;  /* 0x0000000da9a97c20 */ /* 0x000fe20008400000 */
[----:B------:R-:W-:-:S09]  /*18df0*/  LOP3.LUT R7, R7, 0xffff7fff, RZ, 0xc0, !PT ;  /* 0xffff7fff07077812 */ /* 0x000fd200078ec0ff */
[----:B------:R-:W0:Y:S01]  /*18e00*/  @!P2 LDC.64 R240, c[0x0][0x5c8] ;  /* 0x00017200fff0ab82 */ /* 0x000e220000000a00 */
[----:B------:R-:W-:Y:S02]  /*18e10*/  F2FP.SATFINITE.E4M3.F32.PACK_AB_MERGE_C R169, RZ, R169, RZ ;  /* 0x000000a9ffa9723e */ /* 0x000fe400048070ff */
[----:B------:R-:W-:-:S03]  /*18e20*/  @P6 LOP3.LUT R7, R7, 0x8000, RZ, 0xfc, !PT ;  /* 0x0000800007076812 */ /* 0x000fc600078efcff */
[----:B------:R1:W-:Y:S01]  /*18e30*/  @!P5 STG.E.U8 desc[UR14][R242.64+0x21], R169 ;  /* 0x000021a9f200d986 */ /* 0x0003e2000c10110e */
[----:B------:R-:W-:Y:S01]  /*18e40*/  ISETP.LT.OR P5, PT, R0, 0x59, !P0 ;  /* 0x000000590000780c */ /* 0x000fe200047a1670 */
[----:B------:R-:W-:Y:S01]  /*18e50*/  IMAD.U32 R168, RZ, RZ, UR8 ;  /* 0x00000008ffa87e24 */ /* 0x000fe2000f8e00ff */
[----:B------:R-:W-:Y:S01]  /*18e60*/  LOP3.LUT R7, R7, 0xffffbfff, RZ, 0xc0, !PT ;  /* 0xffffbfff07077812 */ /* 0x000fe200078ec0ff */
[----:B------:R-:W-:-:S03]  /*18e70*/  IMAD.U32 R13, RZ, RZ, UR5 ;  /* 0x00000005ff0d7e24 */ /* 0x000fc6000f8e00ff */
[----:B------:R-:W-:Y:S02]  /*18e80*/  @P4 LOP3.LUT R7, R7, 0x4000, RZ, 0xfc, !PT ;  /* 0x0000400007074812 */ /* 0x000fe400078efcff */
[----:B------:R-:W-:-:S04]  /*18e90*/  @!P2 IADD3 R168, P3, P4, R168, UR9, R4 ;  /* 0x00000009a8a8ac10 */ /* 0x000fc8000fc7e004 */
[----:B------:R-:W-:Y:S02]  /*18ea0*/  @!P2 IADD3.X R13, R13, UR12, R3, P3, P4 ;  /* 0x0000000c0d0dac10 */ /* 0x000fe40009fe8403 */
[----:B0-----:R-:W-:Y:S02]  /*18eb0*/  @!P2 IADD3 R240, P3, R168, R240, RZ ;  /* 0x000000f0a8f0a210 */ /* 0x001fe40007f7e0ff */
[----:B-1----:R-:W0:Y:S01]  /*18ec0*/  @!P5 LDC.64 R168, c[0x0][0x5c8] ;  /* 0x00017200ffa8db82 */ /* 0x002e220000000a00 */
[----:B------:R-:W-:Y:S02]  /*18ed0*/  FMUL R170, R170, UR13 ;  /* 0x0000000daaaa7c20 */ /* 0x000fe40008400000 */
[----:B------:R-:W-:-:S03]  /*18ee0*/  @!P2 IMAD.X R241, R13, 0x1, R241, P3 ;  /* 0x000000010df1a824 */ /* 0x000fc600018e06f1 */
[----:B------:R-:W-:Y:S02]  /*18ef0*/  F2FP.SATFINITE.E4M3.F32.PACK_AB_MERGE_C R170, RZ, R170, RZ ;  /* 0x000000aaffaa723e */ /* 0x000fe400048070ff */
[----:B------:R-:W-:-:S03]  /*18f00*/  LOP3.LUT R7, R7, 0xffffdfff, RZ, 0xc0, !PT ;  /* 0xffffdfff07077812 */ /* 0x000fc600078ec0ff */
[----:B------:R1:W-:Y:S01]  /*18f10*/  @!P2 STG.E.U8 desc[UR14][R240.64+0x20], R170 ;  /* 0x000020aaf000a986 */ /* 0x0003e2000c10110e */
[----:B------:R-:W-:Y:S02]  /*18f20*/  ISETP.LT.OR P2, PT, R0, 0x22, !P1 ;  /* 0x000000220000780c */ /* 0x000fe40004f41670 */
[----:B------:R-:W-:Y:S02]  /*18f30*/  @P5 LOP3.LUT R7, R7, 0x2000, RZ, 0xfc, !PT ;  /* 0x0000200007075812 */ /* 0x000fe400078efcff */
[----:B0-----:R-:W-:-:S09]  /*18f40*/  @!P5 IADD3 R168, P4, P6, R4, UR9, R168 ;  /* 0x0000000904a8dc10 */ /* 0x001fd2000fe9e0a8 */
[----:B------:R-:W0:Y:S01]  /*18f50*/  @!P2 LDC.64 R242, c[0x0][0x5c8] ;  /* 0x00017200fff2ab82 */ /* 0x000e220000000a00 */
[----:B------:R-:W-:Y:S02]  /*18f60*/  @!P5 IADD3.X R169, R3, UR12, R169, P4, P6 ;  /* 0x0000000c03a9dc10 */ /* 0x000fe4000a7ec4a9 */
[----:B------:R-:W-:Y:S01]  /*18f70*/  ISETP.LT.OR P5, PT, R0, 0x5a, !P0 ;  /* 0x0000005a0000780c */ /* 0x000fe200047a1670 */
[----:B-1----:R-:W-:-:S12]  /*18f80*/  IMAD.U32 R170, RZ, RZ, UR8 ;  /* 0x00000008ffaa7e24 */ /* 0x002fd8000f8e00ff */
[----:B------:R-:W1:Y:S01]  /*18f90*/  @!P5 LDC.64 R240, c[0x0][0x5c8] ;  /* 0x00017200fff0db82 */ /* 0x000e620000000a00 */
[----:B------:R-:W-:Y:S01]  /*18fa0*/  IMAD.U32 R13, RZ, RZ, UR5 ;  /* 0x00000005ff0d7e24 */ /* 0x000fe2000f8e00ff */
[----:B------:R-:W-:-:S04]  /*18fb0*/  @!P2 IADD3 R170, P3, P4, R170, UR9, R4 ;  /* 0x00000009aaaaac10 */ /* 0x000fc8000fc7e004 */
[----:B------:R-:W-:Y:S02]  /*18fc0*/  @!P2 IADD3.X R13, R13, UR12, R3, P3, P4 ;  /* 0x0000000c0d0dac10 */ /* 0x000fe40009fe8403 */
[----:B0-----:R-:W-:Y:S02]  /*18fd0*/  @!P2 IADD3 R242, P3, R170, R242, RZ ;  /* 0x000000f2aaf2a210 */ /* 0x001fe40007f7e0ff */
[----:B------:R-:W-:-:S03]  /*18fe0*/  LOP3.LUT R7, R7, 0xfffffdff, RZ, 0xc0, !PT ;  /* 0xfffffdff07077812 */ /* 0x000fc600078ec0ff */
[----:B------:R-:W-:Y:S01]  /*18ff0*/  @!P2 IMAD.X R243, R13, 0x1, R243, P3 ;  /* 0x000000010df3a824 */ /* 0x000fe200018e06f3 */
[----:B------:R-:W-:Y:S01]  /*19000*/  ISETP.LT.OR P6, PT, R0, 0x61, !P0 ;  /* 0x000000610000780c */ /* 0x000fe200047c1670 */
[----:B------:R-:W-:Y:S01]  /*19010*/  FMUL R171, R171, UR13 ;  /* 0x0000000dabab7c20 */ /* 0x000fe20008400000 */
[----:B------:R-:W-:Y:S02]  /*19020*/  @P5 LOP3.LUT R7, R7, 0x200, RZ, 0xfc, !PT ;  /* 0x0000020007075812 */ /* 0x000fe400078efcff */
[----:B-1----:R-:W-:-:S04]  /*19030*/  @!P5 IADD3 R240, P3, P4, R4, UR9, R240 ;  /* 0x0000000904f0dc10 */ /* 0x002fc8000fc7e0f0 */
[----:B------:R-:W-:Y:S02]  /*19040*/  @!P5 IADD3.X R241, R3, UR12, R241, P3, P4 ;  /* 0x0000000c03f1dc10 */ /* 0x000fe40009fe84f1 */
[C---:B------:R-:W-:Y:S02]  /*19050*/  ISETP.LT.OR P5, PT, R0.reuse, 0x29, !P0 ;  /* 0x000000290000780c */ /* 0x040fe400047a1670 */
[----:B------:R-:W-:Y:S01]  /*19060*/  ISETP.LT.OR P4, PT, R0, 0x62, !P0 ;  /* 0x000000620000780c */ /* 0x000fe20004781670 */
[----:B------:R-:W-:Y:S01]  /*19070*/  FMUL R172, R172, UR13 ;  /* 0x0000000dacac7c20 */ /* 0x000fe20008400000 */
[----:B------:R-:W-:-:S04]  /*19080*/  F2FP.SATFINITE.E4M3.F32.PACK_AB_MERGE_C R171, RZ, R171, RZ ;  /* 0x000000abffab723e */ /* 0x000fc800048070ff */
[----:B------:R-:W-:Y:S01]  /*19090*/  F2FP.SATFINITE.E4M3.F32.PACK_AB_MERGE_C R172, RZ, R172, RZ ;  /* 0x000000acffac723e */ /* 0x000fe200048070ff */
[----:B------:R0:W-:Y:S04]  /*190a0*/  @!P2 STG.E.U8 desc[UR14][R242.64+0x21], R171 ;  /* 0x000021abf200a986 */ /* 0x0001e8000c10110e */
[----:B------:R1:W-:Y:S01]  /*190b0*/  @!P5 STG.E.U8 desc[UR14][R156.64+0x28], R172 ;  /* 0x000028ac9c00d986 */ /* 0x0003e2000c10110e */
[----:B0-----:R-:W0:Y:S08]  /*190c0*/  @!P6 LDC.64 R170, c[0x0][0x5c8] ;  /* 0x00017200ffaaeb82 */ /* 0x001e300000000a00 */
[----:B-1----:R-:W1:Y:S01]  /*190d0*/  @!P4 LDC.64 R156, c[0x0][0x5c8] ;  /* 0x00017200ff9ccb82 */ /* 0x002e620000000a00 */
[----:B------:R-:W-:Y:S01]  /*190e0*/  ISETP.LT.OR P5, PT, R0, 0x2a, !P0 ;  /* 0x0000002a0000780c */ /* 0x000fe200047a1670 */
[----:B------:R-:W-:Y:S01]  /*190f0*/  FMUL R173, R173, UR13 ;  /* 0x0000000dadad7c20 */ /* 0x000fe20008400000 */
[----:B0-----:R-:W-:-:S04]  /*19100*/  @!P6 IADD3 R170, P2, P3, R4, UR9, R170 ;  /* 0x0000000904aaec10 */ /* 0x001fc8000fb5e0aa */
[----:B------:R-:W-:Y:S02]  /*19110*/  @!P6 IADD3.X R171, R3, UR12, R171, P2, P3 ;  /* 0x0000000c03abec10 */ /* 0x000fe400097e64ab */
[----:B-1----:R-:W-:-:S04]  /*19120*/  @!P4 IADD3 R156, P2, P3, R4, UR9, R156 ;  /* 0x00000009049ccc10 */ /* 0x002fc8000fb5e09c */
[----:B------:R-:W-:Y:S02]  /*19130*/  @!P4 IADD3.X R157, R3, UR12, R157, P2, P3 ;  /* 0x0000000c039dcc10 */ /* 0x000fe400097e649d */
[----:B------:R-:W-:Y:S02]  /*19140*/  ISETP.LT.OR P2, PT, R0, 0x29, !P1 ;  /* 0x000000290000780c */ /* 0x000fe40004f41670 */
[----:B------:R-:W-:-:S05]  /*19150*/  F2FP.SATFINITE.E4M3.F32.PACK_AB_MERGE_C R173, RZ, R173, RZ ;  /* 0x000000adffad723e */ /* 0x000fca00048070ff */
[----:B------:R0:W-:Y:S01]  /*19160*/  @!P5 STG.E.U8 desc[UR14][R238.64+0x29], R173 ;  /* 0x000029adee00d986 */ /* 0x0001e2000c10110e */
[----:B------:R-:W-:-:S05]  /*19170*/  LOP3.LUT R7, R7, 0xffffefff, RZ, 0xc0, !PT ;  /* 0xffffefff07077812 */ /* 0x000fca00078ec0ff */
[----:B0-----:R-:W0:Y:S01]  /*19180*/  @!P2 LDC.64 R238, c[0x0][0x5c8] ;  /* 0x00017200ffeeab82 */ /* 0x001e220000000a00 */
[----:B------:R-:W-:Y:S02]  /*19190*/  @P6 LOP3.LUT R7, R7, 0x1000, RZ, 0xfc, !PT ;  /* 0x0000100007076812 */ /* 0x000fe400078efcff */
        /* <DEDUP_REMOVED lines=8> */
[----:B------:R-:W0:Y:S01]  /*19220*/  @!P5 LDC.64 R172, c[0x0][0x5c8] ;  /* 0x00017200ffacdb82 */ /* 0x000e220000000a00 */
        /* <DEDUP_REMOVED lines=51> */
[----:B------:R-:W-:Y:S01]  /*19560*/  @!P2 IADD3.X R13, R13, UR12, R3, P3, P4 ;  /* 0x0000000c0d0dac10 */ /* 0x000fe20009fe8403 */
[----:B------:R-:W-:Y:S01]  /*19570*/  FMUL R178, R178, UR13 ;  /* 0x0000000db2b27c20 */ /* 0x000fe20008400000 */
[----:B0-----:R-:W-:Y:S02]  /*19580*/  @!P2 IADD3 R234, P3, R176, R234, RZ ;  /* 0x000000eab0eaa210 */ /* 0x001fe40007f7e0ff */
[----:B------:R-:W0:Y:S02]  /*19590*/  @!P5 LDC.64 R176, c[0x0][0x5c8] ;  /* 0x00017200ffb0db82 */ /* 0x000e240000000a00 */
[----:B------:R-:W-:Y:S01]  /*195a0*/  F2FP.SATFINITE.E4M3.F32.PACK_AB_MERGE_C R178, RZ, R178, RZ ;  /* 0x000000b2ffb2723e */ /* 0x000fe200048070ff */
[----:B------:R-:W-:-:S05]  /*195b0*/  @!P2 IMAD.X R235, R13, 0x1, R235, P3 ;  /* 0x000000010deba824 */ /* 0x000fca00018e06eb */
[----:B------:R1:W-:Y:S01]  /*195c0*/  @!P2 STG.E.U8 desc[UR14][R234.64+0x30], R178 ;  /* 0x000030b2ea00a986 */ /* 0x0003e2000c10110e */
[----:B------:R-:W-:Y:S01]  /*195d0*/  ISETP.LT.OR P2, PT, R0, 0x32, !P1 ;  /* 0x000000320000780c */ /* 0x000fe20004f41670 */
[----:B------:R-:W-:Y:S02]  /*195e0*/  IMAD.U32 R13, RZ, RZ, UR5 ;  /* 0x00000005ff0d7e24 */ /* 0x000fe4000f8e00ff */
[----:B-1----:R-:W-:-:S10]  /*195f0*/  IMAD.U32 R178, RZ, RZ, UR8 ;  /* 0x00000008ffb27e24 */ /* 0x002fd4000f8e00ff */
[----:B------:R-:W1:Y:S01]  /*19600*/  @!P2 LDC.64 R234, c[0x0][0x5c8] ;  /* 0x00017200ffeaab82 */ /* 0x000e620000000a00 */
[----:B0-----:R-:W-:-:S04]  /*19610*/  @!P5 IADD3 R176, P4, P6, R4, UR9, R176 ;  /* 0x0000000904b0dc10 */ /* 0x001fc8000fe9e0b0 */
[----:B------:R-:W-:Y:S02]  /*19620*/  @!P5 IADD3.X R177, R3, UR12, R177, P4, P6 ;  /* 0x0000000c03b1dc10 */ /* 0x000fe4000a7ec4b1 */
[----:B------:R-:W-:-:S04]  /*19630*/  @!P2 IADD3 R178, P3, P4, R178, UR9, R4 ;  /* 0x00000009b2b2ac10 */ /* 0x000fc8000fc7e004 */
[----:B------:R-:W-:Y:S02]  /*19640*/  @!P2 IADD3.X R13, R13, UR12, R3, P3, P4 ;  /* 0x0000000c0d0dac10 */ /* 0x000fe40009fe8403 */
[----:B------:R-:W-:-:S13]  /*19650*/  ISETP.LT.OR P4, PT, R0, 0x7a, !P0 ;  /* 0x0000007a0000780c */ /* 0x000fda0004781670 */
[----:B------:R-:W0:Y:S01]  /*19660*/  @!P4 LDC.64 R242, c[0x0][0x5c8] ;  /* 0x00017200fff2cb82 */ /* 0x000e220000000a00 */
[----:B-1----:R-:W-:Y:S02]  /*19670*/  @!P2 IADD3 R234, P3, R178, R234, RZ ;  /* 0x000000eab2eaa210 */ /* 0x002fe40007f7e0ff */
[----:B------:R-:W-:-:S03]  /*19680*/  LOP3.LUT R7, R7, 0xbfffffff, RZ, 0xc0, !PT ;  /* 0xbfffffff07077812 */ /* 0x000fc600078ec0ff */
[----:B------:R-:W-:Y:S01]  /*19690*/  @!P2 IMAD.X R235, R13, 0x1, R235, P3 ;  /* 0x000000010deba824 */ /* 0x000fe200018e06eb */
[----:B------:R-:W-:-:S04]  /*196a0*/  @P5 LOP3.LUT R7, R7, 0x40000000, RZ, 0xfc, !PT ;  /* 0x4000000007075812 */ /* 0x000fc800078efcff */
[C---:B------:R-:W-:Y:S02]  /*196b0*/  LOP3.LUT P6, RZ, R7.reuse, 0x1, RZ, 0xc0, !PT ;  /* 0x0000000107ff7812 */ /* 0x040fe400078cc0ff */
[----:B------:R-:W-:Y:S02]  /*196c0*/  LOP3.LUT R7, R7, 0xefffffff, RZ, 0xc0, !PT ;  /* 0xefffffff07077812 */ /* 0x000fe400078ec0ff */
[----:B0-----:R-:W-:-:S04]  /*196d0*/  @!P4 IADD3 R242, P0, P3, R4, UR9, R242 ;  /* 0x0000000904f2cc10 */ /* 0x001fc8000fb1e0f2 */
[----:B------:R-:W-:Y:S02]  /*196e0*/  @!P4 IADD3.X R243, R3, UR12, R243, P0, P3 ;  /* 0x0000000c03f3cc10 */ /* 0x000fe400087e64f3 */
[----:B------:R-:W-:Y:S02]  /*196f0*/  ISETP.GE.AND P0, PT, R12, 0x81, PT ;  /* 0x000000810c00780c */ /* 0x000fe40003f06270 */
[----:B------:R-:W-:Y:S02]  /*19700*/  @P4 LOP3.LUT R7, R7, 0x10000000, RZ, 0xfc, !PT ;  /* 0x1000000007074812 */ /* 0x000fe400078efcff */
[----:B------:R-:W-:Y:S01]  /*19710*/  ISETP.LT.OR P4, PT, R0, 0x1, !P0 ;  /* 0x000000010000780c */ /* 0x000fe20004781670 */
[----:B------:R-:W-:-:S05]  /*19720*/  FMUL R179, R179, UR13 ;  /* 0x0000000db3b37c20 */ /* 0x000fca0008400000 */
[----:B------:R-:W-:-:S05]  /*19730*/  F2FP.SATFINITE.E4M3.F32.PACK_AB_MERGE_C R179, RZ, R179, RZ ;  /* 0x000000b3ffb3723e */ /* 0x000fca00048070ff */
[----:B------:R0:W-:Y:S02]  /*19740*/  @!P2 STG.E.U8 desc[UR14][R234.64+0x31], R179 ;  /* 0x000031b3ea00a986 */ /* 0x0001e4000c10110e */
[----:B0-----:R-:W0:Y:S01]  /*19750*/  @!P4 LDC.64 R178, c[0x0][0x5c8] ;  /* 0x00017200ffb2cb82 */ /* 0x001e220000000a00 */
[----:B------:R-:W-:Y:S02]  /*19760*/  UIMAD.WIDE.U32 UR10, UR6, 0x80, URZ ;  /* 0x00000080060a78a5 */ /* 0x000fe4000f8e003f */
[----:B------:R-:W-:-:S04]  /*19770*/  USHF.L.U32 UR4, UR7, 0x7, URZ ;  /* 0x0000000707047899 */ /* 0x000fc8000800063f */
[----:B------:R-:W-:Y:S01]  /*19780*/  UIADD3 UR4, UR11, UR4, URZ ;  /* 0x000000040b047290 */ /* 0x000fe2000fffe03f */
[----:B------:R-:W-:Y:S01]  /*19790*/  LOP3.LUT P5, RZ, R6, 0x80000000, RZ, 0xc0, !PT ;  /* 0x8000000006ff7812 */ /* 0x000fe200078ac0ff */
[----:B------:R-:W-:Y:S01]  /*197a0*/  FMUL R180, R180, UR13 ;  /* 0x0000000db4b47c20 */ /* 0x000fe20008400000 */
[----:B------:R-:W-:Y:S01]  /*197b0*/  FMUL R181, R181, UR13 ;  /* 0x0000000db5b57c20 */ /* 0x000fe20008400000 */
[----:B------:R-:W-:Y:S01]  /*197c0*/  IMAD.U32 R234, RZ, RZ, UR8 ;  /* 0x00000008ffea7e24 */ /* 0x000fe2000f8e00ff */
[----:B0-----:R-:W-:-:S04]  /*197d0*/  @!P4 IADD3 R178, P2, P3, R4, UR10, R178 ;  /* 0x0000000a04b2cc10 */ /* 0x001fc8000fb5e0b2 */
[----:B------:R-:W-:Y:S02]  /*197e0*/  @!P4 IADD3.X R179, R3, UR4, R179, P2, P3 ;  /* 0x0000000403b3cc10 */ /* 0x000fe400097e64b3 */
[----:B------:R-:W-:Y:S02]  /*197f0*/  ISETP.LT.OR P4, PT, R0, 0x39, !P1 ;  /* 0x000000390000780c */ /* 0x000fe40004f81670 */
[----:B------:R-:W-:Y:S02]  /*19800*/  F2FP.SATFINITE.E4M3.F32.PACK_AB_MERGE_C R180, RZ, R180, RZ ;  /* 0x000000b4ffb4723e */ /* 0x000fe400048070ff */
[----:B------:R-:W-:Y:S01]  /*19810*/  F2FP.SATFINITE.E4M3.F32.PACK_AB_MERGE_C R181, RZ, R181, RZ ;  /* 0x000000b5ffb5723e */ /* 0x000fe200048070ff */
[----:B------:R-:W-:Y:S02]  /*19820*/  IMAD.U32 R235, RZ, RZ, UR5 ;  /* 0x00000005ffeb7e24 */ /* 0x000fe4000f8e00ff */
[----:B------:R-:W-:Y:S04]  /*19830*/  @!P6 STG.E.U8 desc[UR14][R236.64+0x38], R180 ;  /* 0x000038b4ec00e986 */ /* 0x000fe8000c10110e */
[----:B------:R0:W-:Y:S02]  /*19840*/  @!P5 STG.E.U8 desc[UR14][R10.64+0x39], R181 ;  /* 0x000039b50a00d986 */ /* 0x0001e4000c10110e */
[----:B------:R-:W-:-:S02]  /*19850*/  @!P4 IADD3 R234, P2, P3, R234, UR9, R4 ;  /* 0x00000009eaeacc10 */ /* 0x000fc4000fb5e004 */
[----:B------:R-:W-:Y:S02]  /*19860*/  LOP3.LUT R6, R6, 0xfdffffff, RZ, 0xc0, !PT ;  /* 0xfdffffff06067812 */ /* 0x000fe400078ec0ff */
[----:B------:R-:W-:Y:S01]  /*19870*/  @!P4 IADD3.X R235, R235, UR12, R3, P2, P3 ;  /* 0x0000000cebebcc10 */ /* 0x000fe200097e6403 */
[----:B0-----:R-:W0:Y:S01]  /*19880*/  @!P4 LDC.64 R10, c[0x0][0x5c8] ;  /* 0x00017200ff0acb82 */ /* 0x001e220000000a00 */
[----:B------:R-:W-:Y:S02]  /*19890*/  ISETP.LT.OR P2, PT, R0, 0x3a, !P1 ;  /* 0x0000003a0000780c */ /* 0x000fe40004f41670 */
[----:B------:R-:W-:Y:S02]  /*198a0*/  @P0 LOP3.LUT R6, R6, 0x2000000, RZ, 0xfc, !PT ;  /* 0x0200000006060812 */ /* 0x000fe400078efcff */
[----:B------:R-:W-:Y:S01]  /*198b0*/  LOP3.LUT P0, RZ, R7, 0x100, RZ, 0xc0, !PT ;  /* 0x0000010007ff7812 */ /* 0x000fe2000780c0ff */
[----:B------:R-:W-:Y:S02]  /*198c0*/  IMAD.U32 R180, RZ, RZ, UR8 ;  /* 0x00000008ffb47e24 */ /* 0x000fe4000f8e00ff */
[----:B------:R-:W-:Y:S01]  /*198d0*/  IMAD.U32 R13, RZ, RZ, UR5 ;  /* 0x00000005ff0d7e24 */ /* 0x000fe2000f8e00ff */
[----:B------:R-:W-:-:S05]  /*198e0*/  LOP3.LUT R6, R6, 0xbfffffff, RZ, 0xc0, !PT ;  /* 0xbfffffff06067812 */ /* 0x000fca00078ec0ff */
[----:B------:R-:W-:Y:S01]  /*198f0*/  @!P2 IADD3 R180, P3, P6, R180, UR9, R4 ;  /* 0x00000009b4b4ac10 */ /* 0x000fe2000fe7e004 */
[----:B------:R-:W-:-:S03]  /*19900*/  FMUL R182, R182, UR13 ;  /* 0x0000000db6b67c20 */ /* 0x000fc60008400000 */
[----:B------:R-:W-:Y:S02]  /*19910*/  @!P2 IADD3.X R13, R13, UR12, R3, P3, P6 ;  /* 0x0000000c0d0dac10 */ /* 0x000fe40009fec403 */
[----:B------:R-:W-:Y:S02]  /*19920*/  @P0 LOP3.LUT R6, R6, 0x40000000, RZ, 0xfc, !PT ;  /* 0x4000000006060812 */ /* 0x000fe400078efcff */
[----:B------:R-:W-:Y:S02]  /*19930*/  ISETP.LT.OR P3, PT, R0, 0x41, !P1 ;  /* 0x000000410000780c */ /* 0x000fe40004f61670 */
[----:B0-----:R-:W-:Y:S02]  /*19940*/  @!P4 IADD3 R10, P0, R234, R10, RZ ;  /* 0x0000000aea0ac210 */ /* 0x001fe40007f1e0ff */
[----:B------:R-:W-:Y:S01]  /*19950*/  F2FP.SATFINITE.E4M3.F32.PACK_AB_MERGE_C R182, RZ, R182, RZ ;  /* 0x000000b6ffb6723e */ /* 0x000fe200048070ff */
[----:B------:R-:W-:Y:S02]  /*19960*/  IMAD.U32 R181, RZ, RZ, UR8 ;  /* 0x00000008ffb57e24 */ /* 0x000fe4000f8e00ff */
[----:B------:R-:W-:-:S02]  /*19970*/  @!P4 IMAD.X R11, R235, 0x1, R11, P0 ;  /* 0x00000001eb0bc824 */ /* 0x000fc400000e060b */
[----:B------:R-:W-:-:S03]  /*19980*/  IMAD.U32 R234, RZ, RZ, UR5 ;  /* 0x00000005ffea7e24 */ /* 0x000fc6000f8e00ff */
[----:B------:R0:W-:Y:S01]  /*19990*/  @!P4 STG.E.U8 desc[UR14][R10.64+0x38], R182 ;  /* 0x000038b60a00c986 */ /* 0x0001e2000c10110e */
[----:B------:R-:W-:-:S04]  /*199a0*/  @!P3 IADD3 R181, P5, P6, R181, UR9, R4 ;  /* 0x00000009b5b5bc10 */ /* 0x000fc8000febe004 */
[----:B------:R-:W-:Y:S01]  /*199b0*/  @!P3 IADD3.X R234, R234, UR12, R3, P5, P6 ;  /* 0x0000000ceaeabc10 */ /* 0x000fe2000afec403 */
[----:B0-----:R-:W0:Y:S01]  /*199c0*/  @!P2 LDC.64 R10, c[0x0][0x5c8] ;  /* 0x00017200ff0aab82 */ /* 0x001e220000000a00 */
[C---:B------:R-:W-:Y:S01]  /*199d0*/  ISETP.LT.OR P5, PT, R0.reuse, 0x42, !P1 ;  /* 0x000000420000780c */ /* 0x040fe20004fa1670 */
[----:B------:R-:W-:Y:S02]  /*199e0*/  IMAD.U32 R182, RZ, RZ, UR8 ;  /* 0x00000008ffb67e24 */ /* 0x000fe4000f8e00ff */
[----:B------:R-:W-:Y:S01]  /*199f0*/  IMAD.U32 R235, RZ, RZ, UR5 ;  /* 0x00000005ffeb7e24 */ /* 0x000fe2000f8e00ff */
[----:B------:R-:W-:-:S09]  /*19a00*/  ISETP.LT.OR P0, PT, R0, 0x49, !P1 ;  /* 0x000000490000780c */ /* 0x000fd20004f01670 */
[----:B------:R-:W-:-:S04]  /*19a10*/  @!P5 IADD3 R182, P4, P6, R182, UR9, R4 ;  /* 0x00000009b6b6dc10 */ /* 0x000fc8000fe9e004 */
[----:B------:R-:W-:Y:S02]  /*19a20*/  @!P5 IADD3.X R235, R235, UR12, R3, P4, P6 ;  /* 0x0000000cebebdc10 */ /* 0x000fe4000a7ec403 */
[----:B0-----:R-:W-:-:S05]  /*19a30*/  @!P2 IADD3 R10, P4, R180, R10, RZ ;  /* 0x0000000ab40aa210 */ /* 0x001fca0007f9e0ff */
[----:B------:R-:W-:Y:S02]  /*19a40*/  @!P2 IMAD.X R11, R13, 0x1, R11, P4 ;  /* 0x000000010d0ba824 */ /* 0x000fe400020e060b */
[----:B------:R-:W-:Y:S02]  /*19a50*/  IMAD.U32 R13, RZ, RZ, UR8 ;  /* 0x00000008ff0d7e24 */ /* 0x000fe4000f8e00ff */
[----:B------:R-:W-:-:S03]  /*19a60*/  IMAD.U32 R180, RZ, RZ, UR5 ;  /* 0x00000005ffb47e24 */ /* 0x000fc6000f8e00ff */
[----:B------:R-:W-:Y:S01]  /*19a70*/  @!P0 IADD3 R13, P4, P6, R13, UR9, R4 ;  /* 0x000000090d0d8c10 */ /* 0x000fe2000fe9e004 */
[----:B------:R-:W-:-:S03]  /*19a80*/  FMUL R183, R183, UR13 ;  /* 0x0000000db7b77c20 */ /* 0x000fc60008400000 */
[----:B------:R-:W-:Y:S02]  /*19a90*/  @!P0 IADD3.X R180, R180, UR12, R3, P4, P6 ;  /* 0x0000000cb4b48c10 */ /* 0x000fe4000a7ec403 */
[----:B------:R-:W-:Y:S01]  /*19aa0*/  LOP3.LUT P0, RZ, R6, 0x40000000, RZ, 0xc0, !PT ;  /* 0x4000000006ff7812 */ /* 0x000fe2000780c0ff */
[----:B------:R-:W-:Y:S01]  /*19ab0*/  FMUL R184, R184, UR13 ;  /* 0x0000000db8b87c20 */ /* 0x000fe20008400000 */
[----:B------:R-:W-:Y:S02]  /*19ac0*/  F2FP.SATFINITE.E4M3.F32.PACK_AB_MERGE_C R183, RZ, R183, RZ ;  /* 0x000000b7ffb7723e */ /* 0x000fe400048070ff */
[C---:B------:R-:W-:Y:S02]  /*19ad0*/  ISETP.LT.OR P6, PT, R0.reuse, 0x4a, !P1 ;  /* 0x0000004a0000780c */ /* 0x040fe40004fc1670 */
[----:B------:R-:W-:Y:S01]  /*19ae0*/  F2FP.SATFINITE.E4M3.F32.PACK_AB_MERGE_C R184, RZ, R184, RZ ;  /* 0x000000b8ffb8723e */ /* 0x000fe200048070ff */
[----:B------:R0:W-:Y:S06]  /*19af0*/  @!P2 STG.E.U8 desc[UR14][R10.64+0x39], R183 ;  /* 0x000039b70a00a986 */ /* 0x0001ec000c10110e */
[----:B------:R1:W-:Y:S01]  /*19b00*/  @!P0 STG.E.U8 desc[UR14][R160.64+0x40], R184 ;  /* 0x000040b8a0008986 */ /* 0x0003e2000c10110e */
[----:B------:R-:W-:Y:S01]  /*19b10*/  ISETP.LT.OR P0, PT, R0, 0x51, !P1 ;  /* 0x000000510000780c */ /* 0x000fe20004f01670 */
[----:B0-----:R-:W-:-:S02]  /*19b20*/  IMAD.U32 R10, RZ, RZ, UR8 ;  /* 0x00000008ff0a7e24 */ /* 0x001fc4000f8e00ff */
[----:B------:R-:W-:Y:S02]  /*19b30*/  IMAD.U32 R11, RZ, RZ, UR5 ;  /* 0x00000005ff0b7e24 */ /* 0x000fe4000f8e00ff */
[----:B------:R-:W-:Y:S01]  /*19b40*/  IMAD.U32 R183, RZ, RZ, UR8 ;  /* 0x00000008ffb77e24 */ /* 0x000fe2000f8e00ff */
[----:B------:R-:W-:Y:S01]  /*19b50*/  @!P6 IADD3 R10, P2, P4, R10, UR9, R4 ;  /* 0x000000090a0aec10 */ /* 0x000fe2000fc5e004 */
[----:B------:R-:W-:Y:S01]  /*19b60*/  IMAD.U32 R237, RZ, RZ, UR5 ;  /* 0x00000005ffed7e24 */ /* 0x000fe2000f8e00ff */
[----:B------:R-:W-:Y:S02]  /*19b70*/  LOP3.LUT R6, R6, 0xfbffffff, RZ, 0xc0, !PT ;  /* 0xfbffffff06067812 */ /* 0x000fe400078ec0ff */
[----:B------:R-:W-:-:S03]  /*19b80*/  @!P6 IADD3.X R11, R11, UR12, R3, P2, P4 ;  /* 0x0000000c0b0bec10 */ /* 0x000fc600097e8403 */
[----:B------:R-:W-:Y:S02]  /*19b90*/  @!P0 IADD3 R183, P2, P4, R183, UR9, R4 ;  /* 0x00000009b7b78c10 */ /* 0x000fe4000fc5e004 */
[----:B------:R-:W-:Y:S02]  /*19ba0*/  @P0 LOP3.LUT R6, R6, 0x4000000, RZ, 0xfc, !PT ;  /* 0x0400000006060812 */ /* 0x000fe400078efcff */
[----:B------:R-:W-:Y:S02]  /*19bb0*/  @!P0 IADD3.X R237, R237, UR12, R3, P2, P4 ;  /* 0x0000000ceded8c10 */ /* 0x000fe400097e8403 */
[----:B------:R-:W-:Y:S01]  /*19bc0*/  LOP3.LUT P0, RZ, R7, 0x8, RZ, 0xc0, !PT ;  /* 0x0000000807ff7812 */ /* 0x000fe2000780c0ff */
[----:B------:R-:W-:-:S05]  /*19bd0*/  FMUL R185, R185, UR13 ;  /* 0x0000000db9b97c20 */ /* 0x000fca0008400000 */
[----:B------:R-:W-:Y:S02]  /*19be0*/  F2FP.SATFINITE.E4M3.F32.PACK_AB_MERGE_C R185, RZ, R185, RZ ;  /* 0x000000b9ffb9723e */ /* 0x000fe400048070ff */
[----:B------:R-:W-:-:S05]  /*19bf0*/  ISETP.LT.OR P4, PT, R0, 0x52, !P1 ;  /* 0x000000520000780c */ /* 0x000fca0004f81670 */
[----:B------:R0:W-:Y:S01]  /*19c00*/  @!P0 STG.E.U8 desc[UR14][R152.64+0x41], R185 ;  /* 0x000041b998008986 */ /* 0x0001e2000c10110e */
[----:B-1----:R-:W-:Y:S01]  /*19c10*/  IMAD.U32 R160, RZ, RZ, UR8 ;  /* 0x00000008ffa07e24 */ /* 0x002fe2000f8e00ff */
[----:B0-----:R-:W0:Y:S01]  /*19c20*/  @!P3 LDC.64 R152, c[0x0][0x5c8] ;  /* 0x00017200ff98bb82 */ /* 0x001e220000000a00 */
[----:B------:R-:W-:-:S05]  /*19c30*/  IMAD.U32 R161, RZ, RZ, UR5 ;  /* 0x00000005ffa17e24 */ /* 0x000fca000f8e00ff */
[----:B------:R-:W-:-:S04]  /*19c40*/  @!P4 IADD3 R160, P2, P6, R160, UR9, R4 ;  /* 0x00000009a0a0cc10 */ /* 0x000fc8000fe5e004 */
[----:B------:R-:W-:Y:S02]  /*19c50*/  @!P4 IADD3.X R161, R161, UR12, R3, P2, P6 ;  /* 0x0000000ca1a1cc10 */ /* 0x000fe400097ec403 */
[----:B------:R-:W-:Y:S01]  /*19c60*/  ISETP.LT.OR P2, PT, R0, 0x59, !P1 ;  /* 0x000000590000780c */ /* 0x000fe20004f41670 */
[----:B------:R-:W-:Y:S01]  /*19c70*/  FMUL R186, R186, UR13 ;  /* 0x0000000dbaba7c20 */ /* 0x000fe20008400000 */
[----:B------:R-:W-:Y:S01]  /*19c80*/  LOP3.LUT R6, R6, 0xf7ffffff, RZ, 0xc0, !PT ;  /* 0xf7ffffff06067812 */ /* 0x000fe200078ec0ff */
[----:B------:R-:W-:-:S03]  /*19c90*/  IMAD.U32 R185, RZ, RZ, UR8 ;  /* 0x00000008ffb97e24 */ /* 0x000fc6000f8e00ff */
[----:B------:R-:W-:Y:S01]  /*19ca0*/  F2FP.SATFINITE.E4M3.F32.PACK_AB_MERGE_C R186, RZ, R186, RZ ;  /* 0x000000baffba723e */ /* 0x000fe200048070ff */
[----:B------:R-:W-:Y:S01]  /*19cb0*/  IMAD.U32 R184, RZ, RZ, UR5 ;  /* 0x00000005ffb87e24 */ /* 0x000fe2000f8e00ff */
[----:B------:R-:W-:Y:S02]  /*19cc0*/  @P4 LOP3.LUT R6, R6, 0x8000000, RZ, 0xfc, !PT ;  /* 0x0800000006064812 */ /* 0x000fe400078efcff */
[----:B0-----:R-:W-:-:S05]  /*19cd0*/  @!P3 IADD3 R152, P0, R181, R152, RZ ;  /* 0x00000098b598b210 */ /* 0x001fca0007f1e0ff */
[----:B------:R-:W-:Y:S01]  /*19ce0*/  @!P3 IMAD.X R153, R234, 0x1, R153, P0 ;  /* 0x00000001ea99b824 */ /* 0x000fe200000e0699 */
[----:B------:R-:W-:-:S04]  /*19cf0*/  @!P2 IADD3 R181, P4, P6, R185, UR9, R4 ;  /* 0x00000009b9b5ac10 */ /* 0x000fc8000fe9e004 */
[----:B------:R0:W-:Y:S01]  /*19d00*/  @!P3 STG.E.U8 desc[UR14][R152.64+0x40], R186 ;  /* 0x000040ba9800b986 */ /* 0x0001e2000c10110e */
[----:B------:R-:W-:Y:S02]  /*19d10*/  @!P2 IADD3.X R184, R184, UR12, R3, P4, P6 ;  /* 0x0000000cb8b8ac10 */ /* 0x000fe4000a7ec403 */
[----:B------:R-:W-:Y:S02]  /*19d20*/  LOP3.LUT P4, RZ, R7, 0x800, RZ, 0xc0, !PT ;  /* 0x0000080007ff7812 */ /* 0x000fe4000788c0ff */
[----:B------:R-:W-:Y:S01]  /*19d30*/  ISETP.LT.OR P3, PT, R0, 0x5a, !P1 ;  /* 0x0000005a0000780c */ /* 0x000fe20004f61670 */
[----:B0-----:R-:W0:Y:S01]  /*19d40*/  @!P5 LDC.64 R152, c[0x0][0x5c8] ;  /* 0x00017200ff98db82 */ /* 0x001e220000000a00 */
[----:B------:R-:W-:Y:S01]  /*19d50*/  LOP3.LUT R6, R6, 0xdfffffff, RZ, 0xc0, !PT ;  /* 0xdfffffff06067812 */ /* 0x000fe200078ec0ff */
[----:B------:R-:W-:-:S08]  /*19d60*/  IMAD.U32 R186, RZ, RZ, UR8 ;  /* 0x00000008ffba7e24 */ /* 0x000fd0000f8e00ff */
[----:B------:R-:W-:Y:S01]  /*19d70*/  @P4 LOP3.LUT R6, R6, 0x20000000, RZ, 0xfc, !PT ;  /* 0x2000000006064812 */ /* 0x000fe200078efcff */
[----:B------:R-:W-:Y:S01]  /*19d80*/  IMAD.U32 R185, RZ, RZ, UR5 ;  /* 0x00000005ffb97e24 */ /* 0x000fe2000f8e00ff */
[----:B------:R-:W-:Y:S02]  /*19d90*/  ISETP.LT.OR P4, PT, R0, 0x61, !P1 ;  /* 0x000000610000780c */ /* 0x000fe40004f81670 */
[----:B------:R-:W-:Y:S02]  /*19da0*/  @!P3 IADD3 R186, P0, P6, R186, UR9, R4 ;  /* 0x00000009bababc10 */ /* 0x000fe4000fe1e004 */
[----:B------:R-:W-:Y:S02]  /*19db0*/  LOP3.LUT R6, R6, 0xefffffff, RZ, 0xc0, !PT ;  /* 0xefffffff06067812 */ /* 0x000fe400078ec0ff */
[----:B------:R-:W-:Y:S01]  /*19dc0*/  @!P3 IADD3.X R185, R185, UR12, R3, P0, P6 ;  /* 0x0000000cb9b9bc10 */ /* 0x000fe200087ec403 */
[----:B------:R-:W-:Y:S01]  /*19dd0*/  IMAD.U32 R234, RZ, RZ, UR5 ;  /* 0x00000005ffea7e24 */ /* 0x000fe2000f8e00ff */
[----:B------:R-:W-:-:S02]  /*19de0*/  @P2 LOP3.LUT R6, R6, 0x10000000, RZ, 0xfc, !PT ;  /* 0x1000000006062812 */ /* 0x000fc400078efcff */
[----:B0-----:R-:W-:Y:S01]  /*19df0*/  @!P5 IADD3 R152, P6, R182, R152, RZ ;  /* 0x00000098b698d210 */ /* 0x001fe20007fde0ff */
[----:B------:R-:W-:Y:S01]  /*19e00*/  IMAD.U32 R182, RZ, RZ, UR8 ;  /* 0x00000008ffb67e24 */ /* 0x000fe2000f8e00ff */
[----:B------:R-:W-:-:S03]  /*19e10*/  LOP3.LUT P0, RZ, R7, 0x400, RZ, 0xc0, !PT ;  /* 0x0000040007ff7812 */ /* 0x000fc6000780c0ff */
[----:B------:R-:W-:Y:S01]  /*19e20*/  @!P5 IMAD.X R153, R235, 0x1, R153, P6 ;  /* 0x00000001eb99d824 */ /* 0x000fe200030e0699 */
[----:B------:R-:W-:Y:S02]  /*19e30*/  @!P4 IADD3 R182, P2, P6, R182, UR9, R4 ;  /* 0x00000009b6b6cc10 */ /* 0x000fe4000fe5e004 */
[----:B------:R-:W-:Y:S02]  /*19e40*/  LOP3.LUT R7, R7, 0xffffffdf, RZ, 0xc0, !PT ;  /* 0xffffffdf07077812 */ /* 0x000fe400078ec0ff */
[----:B------:R-:W-:Y:S01]  /*19e50*/  @!P4 IADD3.X R234, R234, UR12, R3, P2, P6 ;  /* 0x0000000ceaeacc10 */ /* 0x000fe200097ec403 */
[----:B------:R-:W-:Y:S01]  /*19e60*/  FMUL R187, R187, UR13 ;  /* 0x0000000dbbbb7c20 */ /* 0x000fe20008400000 */
[----:B------:R-:W-:Y:S02]  /*19e70*/  ISETP.LT.OR P2, PT, R0, 0x62, !P1 ;  /* 0x000000620000780c */ /* 0x000fe40004f41670 */
[----:B------:R-:W-:Y:S02]  /*19e80*/  @P4 LOP3.LUT R7, R7, 0x20, RZ, 0xfc, !PT ;  /* 0x0000002007074812 */ /* 0x000fe400078efcff */
[----:B------:R-:W-:Y:S01]  /*19e90*/  LOP3.LUT P4, RZ, R6, 0x20000000, RZ, 0xc0, !PT ;  /* 0x2000000006ff7812 */ /* 0x000fe2000788c0ff */
[----:B------:R-:W-:Y:S01]  /*19ea0*/  FMUL R188, R188, UR13 ;  /* 0x0000000dbcbc7c20 */ /* 0x000fe20008400000 */
[----:B------:R-:W-:Y:S01]  /*19eb0*/  F2FP.SATFINITE.E4M3.F32.PACK_AB_MERGE_C R187, RZ, R187, RZ ;  /* 0x000000bbffbb723e */ /* 0x000fe200048070ff */
[----:B------:R-:W-:Y:S01]  /*19ec0*/  IMAD.U32 R235, RZ, RZ, UR8 ;  /* 0x00000008ffeb7e24 */ /* 0x000fe2000f8e00ff */
[----:B------:R-:W-:-:S02]  /*19ed0*/  LOP3.LUT R7, R7, 0xfffffff7, RZ, 0xc0, !PT ;  /* 0xfffffff707077812 */ /* 0x000fc400078ec0ff */
[----:B------:R-:W-:Y:S01]  /*19ee0*/  F2FP.SATFINITE.E4M3.F32.PACK_AB_MERGE_C R188, RZ, R188, RZ ;  /* 0x000000bcffbc723e */ /* 0x000fe200048070ff */
[----:B------:R0:W-:Y:S02]  /*19ef0*/  @!P5 STG.E.U8 desc[UR14][R152.64+0x41], R187 ;  /* 0x000041bb9800d986 */ /* 0x0001e4000c10110e */
[----:B------:R-:W-:Y:S02]  /*19f00*/  @!P2 IADD3 R235, P5, P6, R235, UR9, R4 ;  /* 0x00000009ebebac10 */ /* 0x000fe4000febe004 */
[----:B------:R-:W-:Y:S02]  /*19f10*/  @P2 LOP3.LUT R7, R7, 0x8, RZ, 0xfc, !PT ;  /* 0x0000000807072812 */ /* 0x000fe400078efcff */
[----:B------:R1:W-:Y:S01]  /*19f20*/  @!P4 STG.E.U8 desc[UR14][R162.64+0x48], R188 ;  /* 0x000048bca200c986 */ /* 0x0003e2000c10110e */
[----:B------:R-:W-:Y:S01]  /*19f30*/  ISETP.LT.OR P4, PT, R0, 0x49, !P1 ;  /* 0x000000490000780c */ /* 0x000fe20004f81670 */
[----:B0-----:R-:W-:-:S05]  /*19f40*/  IMAD.U32 R187, RZ, RZ, UR5 ;  /* 0x00000005ffbb7e24 */ /* 0x001fca000f8e00ff */
[----:B------:R-:W-:Y:S02]  /*19f50*/  @!P2 IADD3.X R187, R187, UR12, R3, P5, P6 ;  /* 0x0000000cbbbbac10 */ /* 0x000fe4000afec403 */
[----:B------:R-:W-:Y:S01]  /*19f60*/  ISETP.LT.OR P2, PT, R0, 0x69, !P1 ;  /* 0x000000690000780c */ /* 0x000fe20004f41670 */
[----:B-1----:R-:W-:-:S04]  /*19f70*/  IMAD.U32 R163, RZ, RZ, UR8 ;  /* 0x00000008ffa37e24 */ /* 0x002fc8000f8e00ff */
[----:B------:R-:W0:Y:S01]  /*19f80*/  @!P4 LDC.64 R152, c[0x0][0x5c8] ;  /* 0x00017200ff98cb82 */ /* 0x000e220000000a00 */
[----:B------:R-:W-:Y:S01]  /*19f90*/  IMAD.U32 R236, RZ, RZ, UR5 ;  /* 0x00000005ffec7e24 */ /* 0x000fe2000f8e00ff */
[----:B------:R-:W-:-:S06]  /*19fa0*/  LOP3.LUT R7, R7, 0xffdfffff, RZ, 0xc0, !PT ;  /* 0xffdfffff07077812 */ /* 0x000fcc00078ec0ff */
[----:B------:R-:W-:Y:S02]  /*19fb0*/  @!P2 IADD3 R163, P5, P6, R163, UR9, R4 ;  /* 0x00000009a3a3ac10 */ /* 0x000fe4000febe004 */
[----:B------:R-:W-:Y:S02]  /*19fc0*/  @P2 LOP3.LUT R7, R7, 0x200000, RZ, 0xfc, !PT ;  /* 0x0020000007072812 */ /* 0x000fe400078efcff */
[----:B------:R-:W-:Y:S02]  /*19fd0*/  @!P2 IADD3.X R236, R236, UR12, R3, P5, P6 ;  /* 0x0000000cececac10 */ /* 0x000fe4000afec403 */
[----:B------:R-:W-:Y:S01]  /*19fe0*/  ISETP.LT.OR P2, PT, R0, 0x6a, !P1 ;  /* 0x0000006a0000780c */ /* 0x000fe20004f41670 */
[----:B------:R-:W-:Y:S01]  /*19ff0*/  IMAD.U32 R188, RZ, RZ, UR8 ;  /* 0x00000008ffbc7e24 */ /* 0x000fe2000f8e00ff */
[----:B------:R-:W-:Y:S01]  /*1a000*/  LOP3.LUT R7, R7, 0xffefffff, RZ, 0xc0, !PT ;  /* 0xffefffff07077812 */ /* 0x000fe200078ec0ff */
[----:B------:R-:W-:Y:S02]  /*1a010*/  IMAD.U32 R162, RZ, RZ, UR5 ;  /* 0x00000005ffa27e24 */ /* 0x000fe4000f8e00ff */
[----:B------:R-:W-:Y:S01]  /*1a020*/  FMUL R189, R189, UR13 ;  /* 0x0000000dbdbd7c20 */ /* 0x000fe20008400000 */
[----:B------:R-:W-:-:S07]  /*1a030*/  FMUL R190, R190, UR13 ;  /* 0x0000000dbebe7c20 */ /* 0x000fce0008400000 */
[----:B------:R-:W-:Y:S02]  /*1a040*/  @!P2 IADD3 R188, P5, P6, R188, UR9, R4 ;  /* 0x00000009bcbcac10 */ /* 0x000fe4000febe004 */
[----:B------:R-:W-:Y:S02]  /*1a050*/  @P2 LOP3.LUT R7, R7, 0x100000, RZ, 0xfc, !PT ;  /* 0x0010000007072812 */ /* 0x000fe400078efcff */
[----:B------:R-:W-:Y:S02]  /*1a060*/  @!P2 IADD3.X R162, R162, UR12, R3, P5, P6 ;  /* 0x0000000ca2a2ac10 */ /* 0x000fe4000afec403 */
[----:B0-----:R-:W-:Y:S02]  /*1a070*/  @!P4 IADD3 R152, P2, R13, R152, RZ ;  /* 0x000000980d98c210 */ /* 0x001fe40007f5e0ff */
[----:B------:R-:W-:Y:S02]  /*1a080*/  F2FP.SATFINITE.E4M3.F32.PACK_AB_MERGE_C R189, RZ, R189, RZ ;  /* 0x000000bdffbd723e */ /* 0x000fe400048070ff */
[----:B------:R-:W-:Y:S01]  /*1a090*/  F2FP.SATFINITE.E4M3.F32.PACK_AB_MERGE_C R190, RZ, R190, RZ ;  /* 0x000000beffbe723e */ /* 0x000fe200048070ff */
[----:B------:R-:W-:-:S02]  /*1a0a0*/  @!P4 IMAD.X R153, R180, 0x1, R153, P2 ;  /* 0x00000001b499c824 */ /* 0x000fc400010e0699 */
[----:B------:R-:W-:Y:S04]  /*1a0b0*/  @!P0 STG.E.U8 desc[UR14][R164.64+0x49], R189 ;  /* 0x000049bda4008986 */ /* 0x000fe8000c10110e */
[----:B------:R0:W-:Y:S01]  /*1a0c0*/  @!P4 STG.E.U8 desc[UR14][R152.64+0x48], R190 ;  /* 0x000048be9800c986 */ /* 0x0001e2000c10110e */
[C---:B------:R-:W-:Y:S02]  /*1a0d0*/  ISETP.LT.OR P4, PT, R0.reuse, 0x4a, !P1 ;  /* 0x0000004a0000780c */ /* 0x040fe40004f81670 */
[C---:B------:R-:W-:Y:S02]  /*1a0e0*/  ISETP.LT.OR P0, PT, R0.reuse, 0x71, !P1 ;  /* 0x000000710000780c */ /* 0x040fe40004f01670 */
[----:B------:R-:W-:-:S09]  /*1a0f0*/  ISETP.LT.OR P2, PT, R0, 0x72, !P1 ;  /* 0x000000720000780c */ /* 0x000fd20004f41670 */
[----:B0-----:R-:W0:Y:S01]  /*1a100*/  @!P4 LDC.64 R152, c[0x0][0x5c8] ;  /* 0x00017200ff98cb82 */ /* 0x001e220000000a00 */
[----:B------:R-:W-:Y:S02]  /*1a110*/  IMAD.U32 R164, RZ, RZ, UR8 ;  /* 0x00000008ffa47e24 */ /* 0x000fe4000f8e00ff */
[----:B------:R-:W-:Y:S02]  /*1a120*/  IMAD.U32 R189, RZ, RZ, UR5 ;  /* 0x00000005ffbd7e24 */ /* 0x000fe4000f8e00ff */
[----:B------:R-:W-:Y:S01]  /*1a130*/  IMAD.U32 R244, RZ, RZ, UR8 ;  /* 0x00000008fff47e24 */ /* 0x000fe2000f8e00ff */
[----:B------:R-:W-:Y:S02]  /*1a140*/  @!P0 IADD3 R13, P5, P6, R164, UR9, R4 ;  /* 0x00000009a40d8c10 */ /* 0x000fe4000febe004 */
[----:B------:R-:W-:Y:S01]  /*1a150*/  LOP3.LUT R7, R7, 0xff7fffff, RZ, 0xc0, !PT ;  /* 0xff7fffff07077812 */ /* 0x000fe200078ec0ff */
[----:B------:R-:W-:Y:S01]  /*1a160*/  IMAD.U32 R245, RZ, RZ, UR5 ;  /* 0x00000005fff57e24 */ /* 0x000fe2000f8e00ff */
[----:B------:R-:W-:-:S02]  /*1a170*/  @!P0 IADD3.X R189, R189, UR12, R3, P5, P6 ;  /* 0x0000000cbdbd8c10 */ /* 0x000fc4000afec403 */
[----:B------:R-:W-:Y:S02]  /*1a180*/  @!P2 IADD3 R244, P5, P6, R244, UR9, R4 ;  /* 0x00000009f4f4ac10 */ /* 0x000fe4000febe004 */
[----:B------:R-:W-:Y:S01]  /*1a190*/  @P0 LOP3.LUT R7, R7, 0x800000, RZ, 0xfc, !PT ;  /* 0x0080000007070812 */ /* 0x000fe200078efcff */
[----:B------:R-:W-:Y:S01]  /*1a1a0*/  FMUL R191, R191, UR13 ;  /* 0x0000000dbfbf7c20 */ /* 0x000fe20008400000 */
[----:B------:R-:W-:Y:S02]  /*1a1b0*/  @!P2 IADD3.X R245, R245, UR12, R3, P5, P6 ;  /* 0x0000000cf5f5ac10 */ /* 0x000fe4000afec403 */
[C---:B------:R-:W-:Y:S02]  /*1a1c0*/  LOP3.LUT P0, RZ, R7.reuse, 0x8000, RZ, 0xc0, !PT ;  /* 0x0000800007ff7812 */ /* 0x040fe4000780c0ff */
[----:B------:R-:W-:Y:S02]  /*1a1d0*/  LOP3.LUT R7, R7, 0xfff7ffff, RZ, 0xc0, !PT ;  /* 0xfff7ffff07077812 */ /* 0x000fe400078ec0ff */
[----:B0-----:R-:W-:Y:S01]  /*1a1e0*/  @!P4 IADD3 R10, P5, R10, R152, RZ ;  /* 0x000000980a0ac210 */ /* 0x001fe20007fbe0ff */
[----:B------:R-:W-:Y:S01]  /*1a1f0*/  FMUL R192, R192, UR13 ;  /* 0x0000000dc0c07c20 */ /* 0x000fe20008400000 */
[----:B------:R-:W-:-:S02]  /*1a200*/  @P2 LOP3.LUT R7, R7, 0x80000, RZ, 0xfc, !PT ;  /* 0x0008000007072812 */ /* 0x000fc400078efcff */
[----:B------:R-:W-:Y:S01]  /*1a210*/  F2FP.SATFINITE.E4M3.F32.PACK_AB_MERGE_C R191, RZ, R191, RZ ;  /* 0x000000bfffbf723e */ /* 0x000fe200048070ff */
[----:B------:R-:W-:Y:S01]  /*1a220*/  @!P4 IMAD.X R11, R11, 0x1, R153, P5 ;  /* 0x000000010b0bc824 */ /* 0x000fe200028e0699 */
[C---:B------:R-:W-:Y:S02]  /*1a230*/  ISETP.LT.OR P2, PT, R0.reuse, 0x79, !P1 ;  /* 0x000000790000780c */ /* 0x040fe40004f41670 */
[----:B------:R-:W-:Y:S02]  /*1a240*/  F2FP.SATFINITE.E4M3.F32.PACK_AB_MERGE_C R192, RZ, R192, RZ ;  /* 0x000000c0ffc0723e */ /* 0x000fe400048070ff */
[----:B------:R0:W-:Y:S01]  /*1a250*/  @!P4 STG.E.U8 desc[UR14][R10.64+0x49], R191 ;  /* 0x000049bf0a00c986 */ /* 0x0001e2000c10110e */
[----:B------:R-:W-:Y:S01]  /*1a260*/  ISETP.LT.OR P4, PT, R0, 0x7a, !P1 ;  /* 0x0000007a0000780c */ /* 0x000fe20004f81670 */
[----:B------:R-:W-:Y:S02]  /*1a270*/  IMAD.U32 R252, RZ, RZ, UR8 ;  /* 0x00000008fffc7e24 */ /* 0x000fe4000f8e00ff */
[----:B------:R-:W-:Y:S01]  /*1a280*/  @!P0 STG.E.U8 desc[UR14][R166.64+0x50], R192 ;  /* 0x000050c0a6008986 */ /* 0x000fe2000c10110e */
[----:B------:R-:W-:Y:S01]  /*1a290*/  LOP3.LUT P0, RZ, R6, 0x4000000, RZ, 0xc0, !PT ;  /* 0x0400000006ff7812 */ /* 0x000fe2000780c0ff */
[----:B------:R-:W-:-:S03]  /*1a2a0*/  IMAD.U32 R152, RZ, RZ, UR5 ;  /* 0x00000005ff987e24 */ /* 0x000fc6000f8e00ff */
[--C-:B------:R-:W-:Y:S01]  /*1a2b0*/  @!P2 IADD3 R252, P5, P6, R252, UR9, R4.reuse ;  /* 0x00000009fcfcac10 */ /* 0x100fe2000febe004 */
[----:B0-----:R-:W-:Y:S01]  /*1a2c0*/  IMAD.U32 R11, RZ, RZ, UR8 ;  /* 0x00000008ff0b7e24 */ /* 0x001fe2000f8e00ff */
[----:B------:R-:W-:Y:S01]  /*1a2d0*/  LOP3.LUT R7, R7, 0xfffbffff, RZ, 0xc0, !PT ;  /* 0xfffbffff07077812 */ /* 0x000fe200078ec0ff */
[----:B------:R-:W-:Y:S01]  /*1a2e0*/  IMAD.U32 R10, RZ, RZ, UR5 ;  /* 0x00000005ff0a7e24 */ /* 0x000fe2000f8e00ff */
[--C-:B------:R-:W-:Y:S02]  /*1a2f0*/  @!P2 IADD3.X R46, R152, UR12, R3.reuse, P5, P6 ;  /* 0x0000000c982eac10 */ /* 0x100fe4000afec403 */
[----:B------:R-:W-:Y:S02]  /*1a300*/  @!P4 IADD3 R45, P1, P5, R11, UR9, R4 ;  /* 0x000000090b2dcc10 */ /* 0x000fe4000fd3e004 */
[----:B------:R-:W-:Y:S02]  /*1a310*/  @P2 LOP3.LUT R7, R7, 0x40000, RZ, 0xfc, !PT ;  /* 0x0004000007072812 */ /* 0x000fe400078efcff */
[----:B------:R-:W-:-:S02]  /*1a320*/  @!P4 IADD3.X R44, R10, UR12, R3, P1, P5 ;  /* 0x0000000c0a2ccc10 */ /* 0x000fc40008fea403 */
[----:B------:R-:W0:Y:S01]  /*1a330*/  @!P0 LDC.64 R10, c[0x0][0x5c8] ;  /* 0x00017200ff0a8b82 */ /* 0x000e220000000a00 */
[C---:B------:R-:W-:Y:S02]  /*1a340*/  LOP3.LUT P6, RZ, R7.reuse, 0x200, RZ, 0xc0, !PT ;  /* 0x0000020007ff7812 */ /* 0x040fe400078cc0ff */
[----:B------:R-:W-:-:S04]  /*1a350*/  LOP3.LUT R7, R7, 0xfffdffff, RZ, 0xc0, !PT ;  /* 0xfffdffff07077812 */ /* 0x000fc800078ec0ff */
[----:B------:R-:W-:Y:S01]  /*1a360*/  @P4 LOP3.LUT R7, R7, 0x20000, RZ, 0xfc, !PT ;  /* 0x0002000007074812 */ /* 0x000fe200078efcff */
[----:B------:R-:W-:-:S03]  /*1a370*/  FMUL R193, R193, UR13 ;  /* 0x0000000dc1c17c20 */ /* 0x000fc60008400000 */
[----:B------:R-:W-:Y:S02]  /*1a380*/  LOP3.LUT P1, RZ, R7, 0x4000, RZ, 0xc0, !PT ;  /* 0x0000400007ff7812 */ /* 0x000fe4000782c0ff */
[----:B------:R-:W-:Y:S02]  /*1a390*/  F2FP.SATFINITE.E4M3.F32.PACK_AB_MERGE_C R193, RZ, R193, RZ ;  /* 0x000000c1ffc1723e */ /* 0x000fe400048070ff */
[----:B------:R-:W-:Y:S01]  /*1a3a0*/  LOP3.LUT P4, RZ, R6, 0x8000000, RZ, 0xc0, !PT ;  /* 0x0800000006ff7812 */ /* 0x000fe2000788c0ff */
[----:B------:R-:W-:-:S08]  /*1a3b0*/  FMUL R194, R194, UR13 ;  /* 0x0000000dc2c27c20 */ /* 0x000fd00008400000 */
[----:B------:R-:W-:Y:S01]  /*1a3c0*/  @!P1 STG.E.U8 desc[UR14][R154.64+0x51], R193 ;  /* 0x000051c19a009986 */ /* 0x000fe2000c10110e */
[----:B0-----:R-:W-:Y:S02]  /*1a3d0*/  @!P0 IADD3 R10, P1, R183, R10, RZ ;  /* 0x0000000ab70a8210 */ /* 0x001fe40007f3e0ff */
[----:B------:R-:W-:-:S03]  /*1a3e0*/  F2FP.SATFINITE.E4M3.F32.PACK_AB_MERGE_C R194, RZ, R194, RZ ;  /* 0x000000c2ffc2723e */ /* 0x000fc600048070ff */
[----:B------:R-:W-:-:S05]  /*1a3f0*/  @!P0 IMAD.X R11, R237, 0x1, R11, P1 ;  /* 0x00000001ed0b8824 */ /* 0x000fca00008e060b */
[----:B------:R0:W-:Y:S01]  /*1a400*/  @!P0 STG.E.U8 desc[UR14][R10.64+0x50], R194 ;  /* 0x000050c20a008986 */ /* 0x0001e2000c10110e */
[----:B------:R-:W-:Y:S01]  /*1a410*/  LOP3.LUT P2, RZ, R6, 0x10000000, RZ, 0xc0, !PT ;  /* 0x1000000006ff7812 */ /* 0x000fe2000784c0ff */
[----:B0-----:R-:W0:Y:S01]  /*1a420*/  @!P4 LDC.64 R10, c[0x0][0x5c8] ;  /* 0x00017200ff0acb82 */ /* 0x001e220000000a00 */
[----:B------:R-:W-:-:S11]  /*1a430*/  FMUL R195, R195, UR13 ;  /* 0x0000000dc3c37c20 */ /* 0x000fd60008400000 */
[----:B------:R-:W1:Y:S01]  /*1a440*/  @!P2 LDC.64 R152, c[0x0][0x5c8] ;  /* 0x00017200ff98ab82 */ /* 0x000e620000000a00 */
[----:B------:R-:W-:Y:S02]  /*1a450*/  LOP3.LUT P5, RZ, R7, 0x2000, RZ, 0xc0, !PT ;  /* 0x0000200007ff7812 */ /* 0x000fe400078ac0ff */
[----:B------:R-:W-:Y:S01]  /*1a460*/  F2FP.SATFINITE.E4M3.F32.PACK_AB_MERGE_C R195, RZ, R195, RZ ;  /* 0x000000c3ffc3723e */ /* 0x000fe200048070ff */
[----:B------:R-:W-:Y:S01]  /*1a470*/  FMUL R196, R196, UR13 ;  /* 0x0000000dc4c47c20 */ /* 0x000fe20008400000 */
[----:B------:R-:W-:Y:S02]  /*1a480*/  LOP3.LUT P0, RZ, R6, 0x2000000, RZ, 0xc0, !PT ;  /* 0x0200000006ff7812 */ /* 0x000fe4000780c0ff */
[----:B0-----:R-:W-:-:S05]  /*1a490*/  @!P4 IADD3 R10, P1, R160, R10, RZ ;  /* 0x0000000aa00ac210 */ /* 0x001fca0007f3e0ff */
[----:B------:R-:W-:Y:S01]  /*1a4a0*/  @!P4 IMAD.X R11, R161, 0x1, R11, P1 ;  /* 0x00000001a10bc824 */ /* 0x000fe200008e060b */
[----:B------:R-:W-:-:S04]  /*1a4b0*/  F2FP.SATFINITE.E4M3.F32.PACK_AB_MERGE_C R155, RZ, R196, RZ ;  /* 0x000000c4ff9b723e */ /* 0x000fc800048070ff */
[----:B------:R0:W-:Y:S01]  /*1a4c0*/  @!P4 STG.E.U8 desc[UR14][R10.64+0x51], R195 ;  /* 0x000051c30a00c986 */ /* 0x0001e2000c10110e */
[C---:B------:R-:W-:Y:S01]  /*1a4d0*/  ISETP.LT.OR P4, PT, R0.reuse, 0x2, !P0 ;  /* 0x000000020000780c */ /* 0x040fe20004781670 */
[----:B------:R-:W-:Y:S01]  /*1a4e0*/  FMUL R197, R197, UR13 ;  /* 0x0000000dc5c57c20 */ /* 0x000fe20008400000 */
[----:B-1----:R-:W-:Y:S01]  /*1a4f0*/  @!P2 IADD3 R152, P1, R181, R152, RZ ;  /* 0x00000098b598a210 */ /* 0x002fe20007f3e0ff */
[----:B------:R1:W-:Y:S01]  /*1a500*/  @!P5 STG.E.U8 desc[UR14][R168.64+0x58], R155 ;  /* 0x0000589ba800d986 */ /* 0x0003e2000c10110e */
[----:B------:R-:W-:Y:S01]  /*1a510*/  ISETP.LT.OR P5, PT, R0, 0x9, !P0 ;  /* 0x000000090000780c */ /* 0x000fe200047a1670 */
[----:B------:R-:W-:Y:S02]  /*1a520*/  IMAD.U32 R161, RZ, RZ, UR6 ;  /* 0x00000006ffa17e24 */ /* 0x000fe4000f8e00ff */
[----:B------:R-:W-:Y:S01]  /*1a530*/  FMUL R198, R198, UR13 ;  /* 0x0000000dc6c67c20 */ /* 0x000fe20008400000 */
[----:B------:R-:W-:Y:S01]  /*1a540*/  @!P2 IMAD.X R153, R184, 0x1, R153, P1 ;  /* 0x00000001b899a824 */ /* 0x000fe200008e0699 */
[----:B------:R-:W-:Y:S01]  /*1a550*/  F2FP.SATFINITE.E4M3.F32.PACK_AB_MERGE_C R197, RZ, R197, RZ ;  /* 0x000000c5ffc5723e */ /* 0x000fe200048070ff */
[----:B------:R-:W-:-:S02]  /*1a560*/  IMAD.U32 R154, RZ, RZ, UR7 ;  /* 0x00000007ff9a7e24 */ /* 0x000fc4000f8e00ff */
[----:B0-----:R-:W-:Y:S01]  /*1a570*/  IMAD.U32 R11, RZ, RZ, UR6 ;  /* 0x00000006ff0b7e24 */ /* 0x001fe2000f8e00ff */
[----:B------:R-:W-:Y:S02]  /*1a580*/  @!P4 LEA R10, P1, R161, R4, 0x7 ;  /* 0x00000004a10ac211 */ /* 0x000fe400078238ff */
[----:B------:R-:W-:Y:S01]  /*1a590*/  F2FP.SATFINITE.E4M3.F32.PACK_AB_MERGE_C R161, RZ, R198, RZ ;  /* 0x000000c6ffa1723e */ /* 0x000fe200048070ff */
[----:B-1----:R-:W-:Y:S01]  /*1a5a0*/  IMAD.U32 R155, RZ, RZ, UR6 ;  /* 0x00000006ff9b7e24 */ /* 0x002fe2000f8e00ff */
[----:B------:R-:W-:Y:S01]  /*1a5b0*/  @!P6 STG.E.U8 desc[UR14][R240.64+0x59], R197 ;  /* 0x000059c5f000e986 */ /* 0x000fe2000c10110e */
[----:B------:R-:W-:Y:S01]  /*1a5c0*/  @!P4 LEA.HI.X R11, R11, R3, R154, 0x7, P1 ;  /* 0x000000030b0bc211 */ /* 0x000fe200008f3c9a */
[----:B------:R-:W-:Y:S02]  /*1a5d0*/  IMAD.U32 R165, RZ, RZ, UR6 ;  /* 0x00000006ffa57e24 */ /* 0x000fe4000f8e00ff */
[----:B------:R0:W-:Y:S02]  /*1a5e0*/  @!P2 STG.E.U8 desc[UR14][R152.64+0x58], R161 ;  /* 0x000058a19800a986 */ /* 0x0001e4000c10110e */
[----:B0-----:R-:W-:-:S04]  /*1a5f0*/  @!P5 LEA R152, P1, R155, R4, 0x7 ;  /* 0x000000049b98d211 */ /* 0x001fc800078238ff */
[----:B------:R-:W-:Y:S02]  /*1a600*/  @!P5 LEA.HI.X R153, R165, R3, R154, 0x7, P1 ;  /* 0x00000003a599d211 */ /* 0x000fe400008f3c9a */
[----:B------:R-:W0:Y:S01]  /*1a610*/  @!P3 LDC.64 R154, c[0x0][0x5c8] ;  /* 0x00017200ff9abb82 */ /* 0x000e220000000a00 */
[----:B------:R-:W-:Y:S01]  /*1a620*/  ISETP.LT.OR P2, PT, R0, 0xa, !P0 ;  /* 0x0000000a0000780c */ /* 0x000fe20004741670 */
[----:B------:R-:W-:Y:S01]  /*1a630*/  FMUL R199, R199, UR13 ;  /* 0x0000000dc7c77c20 */ /* 0x000fe20008400000 */
[----:B------:R-:W-:-:S04]  /*1a640*/  IMAD.U32 R161, RZ, RZ, UR6 ;  /* 0x00000006ffa17e24 */ /* 0x000fc8000f8e00ff */
[----:B------:R-:W-:Y:S01]  /*1a650*/  F2FP.SATFINITE.E4M3.F32.PACK_AB_MERGE_C R199, RZ, R199, RZ ;  /* 0x000000c7ffc7723e */ /* 0x000fe200048070ff */
[----:B------:R-:W-:Y:S01]  /*1a660*/  IMAD.U32 R160, RZ, RZ, UR7 ;  /* 0x00000007ffa07e24 */ /* 0x000fe2000f8e00ff */
[----:B0-----:R-:W-:-:S05]  /*1a670*/  @!P3 IADD3 R154, P1, R186, R154, RZ ;  /* 0x0000009aba9ab210 */ /* 0x001fca0007f3e0ff */
[----:B------:R-:W-:-:S05]  /*1a680*/  @!P3 IMAD.X R155, R185, 0x1, R155, P1 ;  /* 0x00000001b99bb824 */ /* 0x000fca00008e069b */
[----:B------:R0:W-:Y:S02]  /*1a690*/  @!P3 STG.E.U8 desc[UR14][R154.64+0x59], R199 ;  /* 0x000059c79a00b986 */ /* 0x0001e4000c10110e */
[----:B0-----:R-:W-:-:S04]  /*1a6a0*/  @!P2 LEA R154, P1, R161, R4, 0x7 ;  /* 0x00000004a19aa211 */ /* 0x001fc800078238ff */
[----:B------:R-:W-:Y:S02]  /*1a6b0*/  @!P2 LEA.HI.X R155, R165, R3, R160, 0x7, P1 ;  /* 0x00000003a59ba211 */ /* 0x000fe400008f3ca0 */
[----:B------:R-:W-:Y:S01]  /*1a6c0*/  ISETP.LT.OR P2, PT, R0, 0x11, !P0 ;  /* 0x000000110000780c */ /* 0x000fe20004741670 */
[----:B------:R-:W-:Y:S02]  /*1a6d0*/  IMAD.U32 R237, RZ, RZ, UR6 ;  /* 0x00000006ffed7e24 */ /* 0x000fe4000f8e00ff */
[----:B------:R-:W-:-:S10]  /*1a6e0*/  IMAD.U32 R240, RZ, RZ, UR7 ;  /* 0x00000007fff07e24 */ /* 0x000fd4000f8e00ff */
[----:B------:R-:W-:-:S04]  /*1a6f0*/  @!P2 LEA R237, P1, R237, R4, 0x7 ;  /* 0x00000004ededa211 */ /* 0x000fc800078238ff */
[----:B------:R-:W-:Y:S02]  /*1a700*/  @!P2 LEA.HI.X R240, R161, R3, R240, 0x7, P1 ;  /* 0x00000003a1f0a211 */ /* 0x000fe400008f3cf0 */
[----:B------:R-:W-:Y:S01]  /*1a710*/  ISETP.LT.OR P2, PT, R0, 0x12, !P0 ;  /* 0x000000120000780c */ /* 0x000fe20004741670 */
[----:B------:R-:W-:Y:S01]  /*1a720*/  FMUL R200, R200, UR13 ;  /* 0x0000000dc8c87c20 */ /* 0x000fe20008400000 */
[----:B------:R-:W-:-:S04]  /*1a730*/  IMAD.U32 R241, RZ, RZ, UR6 ;  /* 0x00000006fff17e24 */ /* 0x000fc8000f8e00ff */
[----:B------:R-:W-:Y:S02]  /*1a740*/  F2FP.SATFINITE.E4M3.F32.PACK_AB_MERGE_C R161, RZ, R200, RZ ;  /* 0x000000c8ffa1723e */ /* 0x000fe400048070ff */
[----:B------:R-:W-:-:S05]  /*1a750*/  LOP3.LUT P4, RZ, R7, 0x1000, RZ, 0xc0, !PT ;  /* 0x0000100007ff7812 */ /* 0x000fca000788c0ff */
[----:B------:R-:W-:Y:S02]  /*1a760*/  @!P2 LEA R200, P1, R165, R4, 0x7 ;  /* 0x00000004a5c8a211 */ /* 0x000fe400078238ff */
[----:B------:R-:W-:Y:S02]  /*1a770*/  LOP3.LUT P5, RZ, R7, 0x40, RZ, 0xc0, !PT ;  /* 0x0000004007ff7812 */ /* 0x000fe400078ac0ff */
[----:B------:R-:W-:Y:S02]  /*1a780*/  @!P2 LEA.HI.X R241, R241, R3, R160, 0x7, P1 ;  /* 0x00000003f1f1a211 */ /* 0x000fe400008f3ca0 */
[----:B------:R-:W-:Y:S01]  /*1a790*/  ISETP.LT.OR P2, PT, R0, 0x19, !P0 ;  /* 0x000000190000780c */ /* 0x000fe20004741670 */
[----:B------:R-:W-:Y:S01]  /*1a7a0*/  FMUL R201, R201, UR13 ;  /* 0x0000000dc9c97c20 */ /* 0x000fe20008400000 */
[----:B------:R-:W-:-:S04]  /*1a7b0*/  LOP3.LUT P6, RZ, R7, 0x20, RZ, 0xc0, !PT ;  /* 0x0000002007ff7812 */ /* 0x000fc800078cc0ff */
[----:B------:R-:W-:Y:S01]  /*1a7c0*/  F2FP.SATFINITE.E4M3.F32.PACK_AB_MERGE_C R201, RZ, R201, RZ ;  /* 0x000000c9ffc9723e */ /* 0x000fe200048070ff */
[----:B------:R0:W-:Y:S04]  /*1a7d0*/  @!P4 STG.E.U8 desc[UR14][R170.64+0x60], R161 ;  /* 0x000060a1aa00c986 */ /* 0x0001e8000c10110e */
[----:B------:R1:W-:Y:S01]  /*1a7e0*/  @!P5 STG.E.U8 desc[UR14][R156.64+0x61], R201 ;  /* 0x000061c99c00d986 */ /* 0x0003e2000c10110e */
[----:B0-----:R-:W-:Y:S01]  /*1a7f0*/  IMAD.U32 R161, RZ, RZ, UR6 ;  /* 0x00000006ffa17e24 */ /* 0x001fe2000f8e00ff */
[----:B-1----:R-:W-:-:S04]  /*1a800*/  @!P2 LEA R156, P1, R165, R4, 0x7 ;  /* 0x00000004a59ca211 */ /* 0x002fc800078238ff */
[----:B------:R-:W-:Y:S02]  /*1a810*/  @!P2 LEA.HI.X R157, R161, R3, R160, 0x7, P1 ;  /* 0x00000003a19da211 */ /* 0x000fe400008f3ca0 */
[----:B------:R-:W0:Y:S01]  /*1a820*/  @!P6 LDC.64 R160, c[0x0][0x5c8] ;  /* 0x00017200ffa0eb82 */ /* 0x000e220000000a00 */
[----:B------:R-:W-:Y:S01]  /*1a830*/  ISETP.LT.OR P2, PT, R0, 0x1a, !P0 ;  /* 0x0000001a0000780c */ /* 0x000fe20004741670 */
[----:B------:R-:W-:Y:S01]  /*1a840*/  IMAD.U32 R164, RZ, RZ, UR7 ;  /* 0x00000007ffa47e24 */ /* 0x000fe2000f8e00ff */
[----:B------:R-:W-:Y:S02]  /*1a850*/  LOP3.LUT P4, RZ, R7, 0x8, RZ, 0xc0, !PT ;  /* 0x0000000807ff7812 */ /* 0x000fe4000788c0ff */
[----:B0-----:R-:W-:-:S05]  /*1a860*/  @!P6 IADD3 R182, P1, R182, R160, RZ ;  /* 0x000000a0b6b6e210 */ /* 0x001fca0007f3e0ff */
[----:B------:R-:W-:Y:S02]  /*1a870*/  @!P6 IMAD.X R183, R234, 0x1, R161, P1 ;  /* 0x00000001eab7e824 */ /* 0x000fe400008e06a1 */
[----:B------:R-:W-:-:S05]  /*1a880*/  IMAD.U32 R161, RZ, RZ, UR6 ;  /* 0x00000006ffa17e24 */ /* 0x000fca000f8e00ff */
[----:B------:R-:W-:-:S04]  /*1a890*/  @!P2 LEA R160, P1, R161, R4, 0x7 ;  /* 0x00000004a1a0a211 */ /* 0x000fc800078238ff */
[----:B------:R-:W-:Y:S02]  /*1a8a0*/  @!P2 LEA.HI.X R161, R165, R3, R164, 0x7, P1 ;  /* 0x00000003a5a1a211 */ /* 0x000fe400008f3ca4 */
[----:B------:R-:W-:Y:S01]  /*1a8b0*/  ISETP.LT.OR P2, PT, R0, 0x21, !P0 ;  /* 0x000000210000780c */ /* 0x000fe20004741670 */
[----:B------:R-:W-:Y:S02]  /*1a8c0*/  IMAD.U32 R167, RZ, RZ, UR6 ;  /* 0x00000006ffa77e24 */ /* 0x000fe4000f8e00ff */
[----:B------:R-:W-:-:S10]  /*1a8d0*/  IMAD.U32 R166, RZ, RZ, UR7 ;  /* 0x00000007ffa67e24 */ /* 0x000fd4000f8e00ff */
[----:B------:R-:W-:-:S04]  /*1a8e0*/  @!P2 LEA R164, P1, R165, R4, 0x7 ;  /* 0x00000004a5a4a211 */ /* 0x000fc800078238ff */
[----:B------:R-:W-:Y:S02]  /*1a8f0*/  @!P2 LEA.HI.X R165, R167, R3, R166, 0x7, P1 ;  /* 0x00000003a7a5a211 */ /* 0x000fe400008f3ca6 */
[----:B------:R-:W0:Y:S01]  /*1a900*/  @!P4 LDC.64 R166, c[0x0][0x5c8] ;  /* 0x00017200ffa6cb82 */ /* 0x000e220000000a00 */
[----:B------:R-:W-:Y:S01]  /*1a910*/  FMUL R202, R202, UR13 ;  /* 0x0000000dcaca7c20 */ /* 0x000fe20008400000 */
[----:B------:R-:W-:-:S04]  /*1a920*/  ISETP.LT.OR P2, PT, R0, 0x22, !P0 ;  /* 0x000000220000780c */ /* 0x000fc80004741670 */
[----:B------:R-:W-:-:S05]  /*1a930*/  F2FP.SATFINITE.E4M3.F32.PACK_AB_MERGE_C R169, RZ, R202, RZ ;  /* 0x000000caffa9723e */ /* 0x000fca00048070ff */
[----:B------:R1:W-:Y:S01]  /*1a940*/  @!P6 STG.E.U8 desc[UR14][R182.64+0x60], R169 ;  /* 0x000060a9b600e986 */ /* 0x0003e2000c10110e */
[----:B------:R-:W-:Y:S02]  /*1a950*/  IMAD.U32 R171, RZ, RZ, UR6 ;  /* 0x00000006ffab7e24 */ /* 0x000fe4000f8e00ff */
[----:B------:R-:W-:Y:S02]  /*1a960*/  IMAD.U32 R170, RZ, RZ, UR7 ;  /* 0x00000007ffaa7e24 */ /* 0x000fe4000f8e00ff */
[----:B-1----:R-:W-:Y:S01]  /*1a970*/  IMAD.U32 R169, RZ, RZ, UR6 ;  /* 0x00000006ffa97e24 */ /* 0x002fe2000f8e00ff */
[----:B0-----:R-:W-:-:S05]  /*1a980*/  @!P4 IADD3 R166, P1, R235, R166, RZ ;  /* 0x000000a6eba6c210 */ /* 0x001fca0007f3e0ff */
[----:B------:R-:W-:Y:S01]  /*1a990*/  @!P4 IMAD.X R167, R187, 0x1, R167, P1 ;  /* 0x00000001bba7c824 */ /* 0x000fe200008e06a7 */
[----:B------:R-:W-:Y:S01]  /*1a9a0*/  @!P2 LEA R168, P1, R169, R4, 0x7 ;  /* 0x00000004a9a8a211 */ /* 0x000fe200078238ff */
[----:B------:R-:W-:-:S03]  /*1a9b0*/  FMUL R203, R203, UR13 ;  /* 0x0000000dcbcb7c20 */ /* 0x000fc60008400000 */
[----:B------:R-:W-:Y:S02]  /*1a9c0*/  @!P2 LEA.HI.X R169, R171, R3, R170, 0x7, P1 ;  /* 0x00000003aba9a211 */ /* 0x000fe400008f3caa */
[----:B------:R-:W-:Y:S02]  /*1a9d0*/  ISETP.LT.OR P2, PT, R0, 0x29, !P0 ;  /* 0x000000290000780c */ /* 0x000fe40004741670 */
[----:B------:R-:W-:Y:S01]  /*1a9e0*/  F2FP.SATFINITE.E4M3.F32.PACK_AB_MERGE_C R203, RZ, R203, RZ ;  /* 0x000000cbffcb723e */ /* 0x000fe200048070ff */
[----:B------:R-:W-:-:S04]  /*1a9f0*/  IMAD.U32 R181, RZ, RZ, UR6 ;  /* 0x00000006ffb57e24 */ /* 0x000fc8000f8e00ff */
[----:B------:R0:W-:Y:S06]  /*1aa00*/  @!P4 STG.E.U8 desc[UR14][R166.64+0x61], R203 ;  /* 0x000061cba600c986 */ /* 0x0001ec000c10110e */
[----:B0-----:R-:W-:-:S04]  /*1aa10*/  @!P2 LEA R166, P1, R171, R4, 0x7 ;  /* 0x00000004aba6a211 */ /* 0x001fc800078238ff */
[----:B------:R-:W-:Y:S02]  /*1aa20*/  @!P2 LEA.HI.X R167, R181, R3, R170, 0x7, P1 ;  /* 0x00000003b5a7a211 */ /* 0x000fe400008f3caa */
[----:B------:R-:W-:Y:S01]  /*1aa30*/  ISETP.LT.OR P2, PT, R0, 0x2a, !P0 ;  /* 0x0000002a0000780c */ /* 0x000fe20004741670 */
[----:B------:R-:W-:Y:S02]  /*1aa40*/  IMAD.U32 R183, RZ, RZ, UR6 ;  /* 0x00000006ffb77e24 */ /* 0x000fe4000f8e00ff */
[----:B------:R-:W-:Y:S01]  /*1aa50*/  IMAD.U32 R180, RZ, RZ, UR7 ;  /* 0x00000007ffb47e24 */ /* 0x000fe2000f8e00ff */
[C---:B------:R-:W-:Y:S01]  /*1aa60*/  LOP3.LUT P5, RZ, R7.reuse, 0x2000000, RZ, 0xc0, !PT ;  /* 0x0200000007ff7812 */ /* 0x040fe200078ac0ff */
[----:B------:R-:W-:Y:S01]  /*1aa70*/  FMUL R204, R204, UR13 ;  /* 0x0000000dcccc7c20 */ /* 0x000fe20008400000 */
[----:B------:R-:W-:-:S07]  /*1aa80*/  LOP3.LUT P4, RZ, R7, 0x200000, RZ, 0xc0, !PT ;  /* 0x0020000007ff7812 */ /* 0x000fce000788c0ff */
[----:B------:R-:W-:-:S04]  /*1aa90*/  @!P2 LEA R170, P1, R171, R4, 0x7 ;  /* 0x00000004abaaa211 */ /* 0x000fc800078238ff */
[----:B------:R-:W-:Y:S02]  /*1aaa0*/  @!P2 LEA.HI.X R171, R183, R3, R180, 0x7, P1 ;  /* 0x00000003b7aba211 */ /* 0x000fe400008f3cb4 */
[----:B------:R-:W-:Y:S02]  /*1aab0*/  ISETP.LT.OR P2, PT, R0, 0x31, !P0 ;  /* 0x000000310000780c */ /* 0x000fe40004741670 */
[----:B------:R-:W-:-:S05]  /*1aac0*/  F2FP.SATFINITE.E4M3.F32.PACK_AB_MERGE_C R181, RZ, R204, RZ ;  /* 0x000000ccffb5723e */ /* 0x000fca00048070ff */
[----:B------:R0:W-:Y:S06]  /*1aad0*/  @!P5 STG.E.U8 desc[UR14][R172.64+0x68], R181 ;  /* 0x000068b5ac00d986 */ /* 0x0001ec000c10110e */
[----:B0-----:R-:W-:Y:S02]  /*1aae0*/  @!P2 LEA R172, P1, R183, R4, 0x7 ;  /* 0x00000004b7aca211 */ /* 0x001fe400078238ff */
[----:B------:R-:W0:Y:S01]  /*1aaf0*/  @!P4 LDC.64 R182, c[0x0][0x5c8] ;  /* 0x00017200ffb6cb82 */ /* 0x000e220000000a00 */
[----:B------:R-:W-:-:S05]  /*1ab00*/  IMAD.U32 R173, RZ, RZ, UR6 ;  /* 0x00000006ffad7e24 */ /* 0x000fca000f8e00ff */
[----:B------:R-:W-:Y:S02]  /*1ab10*/  @!P2 LEA.HI.X R173, R173, R3, R180, 0x7, P1 ;  /* 0x00000003adada211 */ /* 0x000fe400008f3cb4 */
[----:B------:R-:W-:Y:S01]  /*1ab20*/  ISETP.LT.OR P2, PT, R0, 0x32, !P0 ;  /* 0x000000320000780c */ /* 0x000fe20004741670 */
[----:B------:R-:W-:Y:S01]  /*1ab30*/  IMAD.U32 R181, RZ, RZ, UR6 ;  /* 0x00000006ffb57e24 */ /* 0x000fe2000f8e00ff */
[----:B------:R-:W-:Y:S02]  /*1ab40*/  LOP3.LUT P6, RZ, R7, 0x1000000, RZ, 0xc0, !PT ;  /* 0x0100000007ff7812 */ /* 0x000fe400078cc0ff */
[----:B0-----:R-:W-:Y:S01]  /*1ab50*/  @!P4 IADD3 R182, P1, R163, R182, RZ ;  /* 0x000000b6a3b6c210 */ /* 0x001fe20007f3e0ff */
[----:B------:R-:W-:-:S04]  /*1ab60*/  IMAD.U32 R163, RZ, RZ, UR6 ;  /* 0x00000006ffa37e24 */ /* 0x000fc8000f8e00ff */
[----:B------:R-:W-:-:S04]  /*1ab70*/  @!P4 IMAD.X R183, R236, 0x1, R183, P1 ;  /* 0x00000001ecb7c824 */ /* 0x000fc800008e06b7 */
[----:B------:R-:W-:-:S04]  /*1ab80*/  @!P2 LEA R163, P1, R163, R4, 0x7 ;  /* 0x00000004a3a3a211 */ /* 0x000fc800078238ff */
[----:B------:R-:W-:Y:S02]  /*1ab90*/  @!P2 LEA.HI.X R180, R181, R3, R180, 0x7, P1 ;  /* 0x00000003b5b4a211 */ /* 0x000fe400008f3cb4 */
[----:B------:R-:W-:Y:S01]  /*1aba0*/  ISETP.LT.OR P2, PT, R0, 0x39, !P0 ;  /* 0x000000390000780c */ /* 0x000fe20004741670 */
[----:B------:R-:W-:Y:S01]  /*1abb0*/  FMUL R205, R205, UR13 ;  /* 0x0000000dcdcd7c20 */ /* 0x000fe20008400000 */
[----:B------:R-:W-:Y:S01]  /*1abc0*/  LOP3.LUT P5, RZ, R7, 0x100000, RZ, 0xc0, !PT ;  /* 0x0010000007ff7812 */ /* 0x000fe200078ac0ff */
[----:B------:R-:W-:Y:S01]  /*1abd0*/  FMUL R206, R206, UR13 ;  /* 0x0000000dcece7c20 */ /* 0x000fe20008400000 */
[----:B------:R-:W-:Y:S02]  /*1abe0*/  IMAD.U32 R185, RZ, RZ, UR6 ;  /* 0x00000006ffb97e24 */ /* 0x000fe4000f8e00ff */
[----:B------:R-:W-:Y:S01]  /*1abf0*/  F2FP.SATFINITE.E4M3.F32.PACK_AB_MERGE_C R205, RZ, R205, RZ ;  /* 0x000000cdffcd723e */ /* 0x000fe200048070ff */
[----:B------:R-:W-:Y:S01]  /*1ac00*/  IMAD.U32 R184, RZ, RZ, UR7 ;  /* 0x00000007ffb87e24 */ /* 0x000fe2000f8e00ff */
[----:B------:R-:W-:-:S03]  /*1ac10*/  F2FP.SATFINITE.E4M3.F32.PACK_AB_MERGE_C R187, RZ, R206, RZ ;  /* 0x000000ceffbb723e */ /* 0x000fc600048070ff */
[----:B------:R-:W-:Y:S02]  /*1ac20*/  @!P6 STG.E.U8 desc[UR14][R238.64+0x69], R205 ;  /* 0x000069cdee00e986 */ /* 0x000fe4000c10110e */
[----:B------:R-:W-:Y:S02]  /*1ac30*/  @!P2 LEA R181, P1, R181, R4, 0x7 ;  /* 0x00000004b5b5a211 */ /* 0x000fe400078238ff */
[----:B------:R0:W-:Y:S02]  /*1ac40*/  @!P4 STG.E.U8 desc[UR14][R182.64+0x68], R187 ;  /* 0x000068bbb600c986 */ /* 0x0001e4000c10110e */
[----:B0-----:R-:W-:Y:S02]  /*1ac50*/  @!P2 LEA.HI.X R182, R185, R3, R184, 0x7, P1 ;  /* 0x00000003b9b6a211 */ /* 0x001fe400008f3cb8 */
[----:B------:R-:W0:Y:S01]  /*1ac60*/  @!P5 LDC.64 R184, c[0x0][0x5c8] ;  /* 0x00017200ffb8db82 */ /* 0x000e220000000a00 */
[----:B------:R-:W-:Y:S01]  /*1ac70*/  ISETP.LT.OR P2, PT, R0, 0x3a, !P0 ;  /* 0x0000003a0000780c */ /* 0x000fe20004741670 */
[----:B------:R-:W-:Y:S01]  /*1ac80*/  FMUL R207, R207, UR13 ;  /* 0x0000000dcfcf7c20 */ /* 0x000fe20008400000 */
[----:B------:R-:W-:-:S04]  /*1ac90*/  IMAD.U32 R183, RZ, RZ, UR6 ;  /* 0x00000006ffb77e24 */ /* 0x000fc8000f8e00ff */
[----:B------:R-:W-:Y:S01]  /*1aca0*/  F2FP.SATFINITE.E4M3.F32.PACK_AB_MERGE_C R207, RZ, R207, RZ ;  /* 0x000000cfffcf723e */ /* 0x000fe200048070ff */
[----:B------:R-:W-:Y:S01]  /*1acb0*/  IMAD.U32 R187, RZ, RZ, UR6 ;  /* 0x00000006ffbb7e24 */ /* 0x000fe2000f8e00ff */
[----:B0-----:R-:W-:-:S05]  /*1acc0*/  @!P5 IADD3 R184, P1, R188, R184, RZ ;  /* 0x000000b8bcb8d210 */ /* 0x001fca0007f3e0ff */
[----:B------:R-:W-:Y:S02]  /*1acd0*/  @!P5 IMAD.X R185, R162, 0x1, R185, P1 ;  /* 0x00000001a2b9d824 */ /* 0x000fe400008e06b9 */
[----:B------:R-:W-:-:S03]  /*1ace0*/  IMAD.U32 R162, RZ, RZ, UR7 ;  /* 0x00000007ffa27e24 */ /* 0x000fc6000f8e00ff */
[----:B------:R0:W-:Y:S02]  /*1acf0*/  @!P5 STG.E.U8 desc[UR14][R184.64+0x69], R207 ;  /* 0x000069cfb800d986 */ /* 0x0001e4000c10110e */
[----:B0-----:R-:W-:-:S04]  /*1ad00*/  @!P2 LEA R184, P1, R183, R4, 0x7 ;  /* 0x00000004b7b8a211 */ /* 0x001fc800078238ff */
[----:B------:R-:W-:Y:S02]  /*1ad10*/  @!P2 LEA.HI.X R185, R187, R3, R162, 0x7, P1 ;  /* 0x00000003bbb9a211 */ /* 0x000fe400008f3ca2 */
[----:B------:R-:W-:Y:S01]  /*1ad20*/  ISETP.LT.OR P2, PT, R0, 0x41, !P0 ;  /* 0x000000410000780c */ /* 0x000fe20004741670 */
[----:B------:R-:W-:Y:S01]  /*1ad30*/  IMAD.U32 R186, RZ, RZ, UR7 ;  /* 0x00000007ffba7e24 */ /* 0x000fe2000f8e00ff */
[C---:B------:R-:W-:Y:S02]  /*1ad40*/  LOP3.LUT P6, RZ, R7.reuse, 0x20000000, RZ, 0xc0, !PT ;  /* 0x2000000007ff7812 */ /* 0x040fe400078cc0ff */
[C---:B------:R-:W-:Y:S01]  /*1ad50*/  LOP3.LUT P4, RZ, R7.reuse, 0x8000000, RZ, 0xc0, !PT ;  /* 0x0800000007ff7812 */ /* 0x040fe2000788c0ff */
[----:B------:R-:W-:Y:S01]  /*1ad60*/  FMUL R208, R208, UR13 ;  /* 0x0000000dd0d07c20 */ /* 0x000fe20008400000 */
[----:B------:R-:W-:Y:S01]  /*1ad70*/  LOP3.LUT P5, RZ, R7, 0x800000, RZ, 0xc0, !PT ;  /* 0x0080000007ff7812 */ /* 0x000fe200078ac0ff */
[----:B------:R-:W-:-:S06]  /*1ad80*/  FMUL R209, R209, UR13 ;  /* 0x0000000dd1d17c20 */ /* 0x000fcc0008400000 */
[----:B------:R-:W-:-:S04]  /*1ad90*/  @!P2 LEA R162, P1, R183, R4, 0x7 ;  /* 0x00000004b7a2a211 */ /* 0x000fc800078238ff */
[----:B------:R-:W-:Y:S02]  /*1ada0*/  @!P2 LEA.HI.X R183, R187, R3, R186, 0x7, P1 ;  /* 0x00000003bbb7a211 */ /* 0x000fe400008f3cba */
[----:B------:R-:W-:Y:S02]  /*1adb0*/  ISETP.LT.OR P2, PT, R0, 0x42, !P0 ;  /* 0x000000420000780c */ /* 0x000fe40004741670 */
[----:B------:R-:W-:Y:S02]  /*1adc0*/  F2FP.SATFINITE.E4M3.F32.PACK_AB_MERGE_C R187, RZ, R208, RZ ;  /* 0x000000d0ffbb723e */ /* 0x000fe400048070ff */
[----:B------:R-:W-:Y:S01]  /*1add0*/  F2FP.SATFINITE.E4M3.F32.PACK_AB_MERGE_C R209, RZ, R209, RZ ;  /* 0x000000d1ffd1723e */ /* 0x000fe200048070ff */
[----:B------:R-:W-:Y:S02]  /*1ade0*/  IMAD.U32 R191, RZ, RZ, UR6 ;  /* 0x00000006ffbf7e24 */ /* 0x000fe4000f8e00ff */
[----:B------:R0:W-:Y:S01]  /*1adf0*/  @!P6 STG.E.U8 desc[UR14][R174.64+0x70], R187 ;  /* 0x000070bbae00e986 */ /* 0x0001e2000c10110e */
[----:B------:R-:W-:-:S03]  /*1ae00*/  IMAD.U32 R193, RZ, RZ, UR6 ;  /* 0x00000006ffc17e24 */ /* 0x000fc6000f8e00ff */
[----:B------:R1:W-:Y:S02]  /*1ae10*/  @!P4 STG.E.U8 desc[UR14][R158.64+0x71], R209 ;  /* 0x000071d19e00c986 */ /* 0x0003e4000c10110e */
[----:B0-----:R-:W-:Y:S01]  /*1ae20*/  @!P2 LEA R174, P1, R191, R4, 0x7 ;  /* 0x00000004bfaea211 */ /* 0x001fe200078238ff */
[----:B-1----:R-:W0:Y:S03]  /*1ae30*/  @!P5 LDC.64 R158, c[0x0][0x5c8] ;  /* 0x00017200ff9edb82 */ /* 0x002e260000000a00 */
[----:B------:R-:W-:Y:S02]  /*1ae40*/  @!P2 LEA.HI.X R175, R193, R3, R186, 0x7, P1 ;  /* 0x00000003c1afa211 */ /* 0x000fe400008f3cba */
[----:B------:R-:W-:Y:S01]  /*1ae50*/  ISETP.LT.OR P1, PT, R0, 0x49, !P0 ;  /* 0x000000490000780c */ /* 0x000fe20004721670 */
[----:B------:R-:W-:Y:S02]  /*1ae60*/  IMAD.U32 R187, RZ, RZ, UR6 ;  /* 0x00000006ffbb7e24 */ /* 0x000fe4000f8e00ff */
[----:B------:R-:W-:-:S10]  /*1ae70*/  IMAD.U32 R188, RZ, RZ, UR7 ;  /* 0x00000007ffbc7e24 */ /* 0x000fd4000f8e00ff */
[----:B------:R-:W-:-:S04]  /*1ae80*/  @!P1 LEA R186, P2, R191, R4, 0x7 ;  /* 0x00000004bfba9211 */ /* 0x000fc800078438ff */
[----:B------:R-:W-:Y:S02]  /*1ae90*/  @!P1 LEA.HI.X R187, R187, R3, R188, 0x7, P2 ;  /* 0x00000003bbbb9211 */ /* 0x000fe400010f3cbc */
[----:B0-----:R-:W-:Y:S02]  /*1aea0*/  @!P5 IADD3 R158, P2, R13, R158, RZ ;  /* 0x0000009e0d9ed210 */ /* 0x001fe40007f5e0ff */
[----:B------:R-:W-:Y:S01]  /*1aeb0*/  LOP3.LUT P6, RZ, R7, 0x80000, RZ, 0xc0, !PT ;  /* 0x0008000007ff7812 */ /* 0x000fe200078cc0ff */
[----:B------:R-:W-:Y:S02]  /*1aec0*/  FMUL R210, R210, UR13 ;  /* 0x0000000dd2d27c20 */ /* 0x000fe40008400000 */
[----:B------:R-:W-:Y:S01]  /*1aed0*/  @!P5 IMAD.X R159, R189, 0x1, R159, P2 ;  /* 0x00000001bd9fd824 */ /* 0x000fe200010e069f */
[----:B------:R-:W-:Y:S02]  /*1aee0*/  ISETP.LT.OR P2, PT, R0, 0x4a, !P0 ;  /* 0x0000004a0000780c */ /* 0x000fe40004741670 */
[----:B------:R-:W-:Y:S01]  /*1aef0*/  F2FP.SATFINITE.E4M3.F32.PACK_AB_MERGE_C R193, RZ, R210, RZ ;  /* 0x000000d2ffc1723e */ /* 0x000fe200048070ff */
[----:B------:R-:W-:-:S02]  /*1af00*/  IMAD.U32 R13, RZ, RZ, UR6 ;  /* 0x00000006ff0d7e24 */ /* 0x000fc4000f8e00ff */
[----:B------:R-:W-:Y:S02]  /*1af10*/  IMAD.U32 R189, RZ, RZ, UR6 ;  /* 0x00000006ffbd7e24 */ /* 0x000fe4000f8e00ff */
[----:B------:R0:W-:Y:S01]  /*1af20*/  @!P5 STG.E.U8 desc[UR14][R158.64+0x70], R193 ;  /* 0x000070c19e00d986 */ /* 0x0001e2000c10110e */
[----:B------:R-:W-:-:S05]  /*1af30*/  IMAD.U32 R190, RZ, RZ, UR7 ;  /* 0x00000007ffbe7e24 */ /* 0x000fca000f8e00ff */
[----:B------:R-:W-:Y:S01]  /*1af40*/  @!P2 LEA R13, P3, R13, R4, 0x7 ;  /* 0x000000040d0da211 */ /* 0x000fe200078638ff */
[----:B0-----:R-:W0:Y:S03]  /*1af50*/  @!P6 LDC.64 R158, c[0x0][0x5c8] ;  /* 0x00017200ff9eeb82 */ /* 0x001e260000000a00 */
[----:B------:R-:W-:Y:S02]  /*1af60*/  @!P2 LEA.HI.X R189, R189, R3, R190, 0x7, P3 ;  /* 0x00000003bdbda211 */ /* 0x000fe400018f3cbe */
[----:B------:R-:W-:Y:S01]  /*1af70*/  ISETP.LT.OR P3, PT, R0, 0x51, !P0 ;  /* 0x000000510000780c */ /* 0x000fe20004761670 */
[----:B------:R-:W-:Y:S02]  /*1af80*/  IMAD.U32 R195, RZ, RZ, UR6 ;  /* 0x00000006ffc37e24 */ /* 0x000fe4000f8e00ff */
[----:B------:R-:W-:-:S10]  /*1af90*/  IMAD.U32 R192, RZ, RZ, UR7 ;  /* 0x00000007ffc07e24 */ /* 0x000fd4000f8e00ff */
[----:B------:R-:W-:-:S04]  /*1afa0*/  @!P3 LEA R191, P4, R191, R4, 0x7 ;  /* 0x00000004bfbfb211 */ /* 0x000fc800078838ff */
[----:B------:R-:W-:Y:S02]  /*1afb0*/  @!P3 LEA.HI.X R192, R195, R3, R192, 0x7, P4 ;  /* 0x00000003c3c0b211 */ /* 0x000fe400020f3cc0 */
[----:B0-----:R-:W-:-:S05]  /*1afc0*/  @!P6 IADD3 R158, P4, R244, R158, RZ ;  /* 0x0000009ef49ee210 */ /* 0x001fca0007f9e0ff */
[----:B------:R-:W-:Y:S01]  /*1afd0*/  @!P6 IMAD.X R159, R245, 0x1, R159, P4 ;  /* 0x00000001f59fe824 */ /* 0x000fe200020e069f */
[----:B------:R-:W-:Y:S01]  /*1afe0*/  ISETP.LT.OR P4, PT, R0, 0x52, !P0 ;  /* 0x000000520000780c */ /* 0x000fe20004781670 */
[----:B------:R-:W-:Y:S02]  /*1aff0*/  IMAD.U32 R197, RZ, RZ, UR6 ;  /* 0x00000006ffc57e24 */ /* 0x000fe4000f8e00ff */
[----:B------:R-:W-:Y:S02]  /*1b000*/  IMAD.U32 R194, RZ, RZ, UR7 ;  /* 0x00000007ffc27e24 */ /* 0x000fe4000f8e00ff */
[----:B------:R-:W-:-:S08]  /*1b010*/  FMUL R211, R211, UR13 ;  /* 0x0000000dd3d37c20 */ /* 0x000fd00008400000 */
[----:B------:R-:W-:-:S04]  /*1b020*/  @!P4 LEA R196, P5, R195, R4, 0x7 ;  /* 0x00000004c3c4c211 */ /* 0x000fc800078a38ff */
[----:B------:R-:W-:Y:S02]  /*1b030*/  @!P4 LEA.HI.X R197, R197, R3, R194, 0x7, P5 ;  /* 0x00000003c5c5c211 */ /* 0x000fe400028f3cc2 */
[----:B------:R-:W-:Y:S02]  /*1b040*/  ISETP.LT.OR P5, PT, R0, 0x59, !P0 ;  /* 0x000000590000780c */ /* 0x000fe400047a1670 */
[----:B------:R-:W-:Y:S01]  /*1b050*/  F2FP.SATFINITE.E4M3.F32.PACK_AB_MERGE_C R211, RZ, R211, RZ ;  /* 0x000000d3ffd3723e */ /* 0x000fe200048070ff */
[----:B------:R-:W-:Y:S02]  /*1b060*/  IMAD.U32 R199, RZ, RZ, UR6 ;  /* 0x00000006ffc77e24 */ /* 0x000fe4000f8e00ff */
[----:B------:R-:W-:Y:S02]  /*1b070*/  IMAD.U32 R201, RZ, RZ, UR7 ;  /* 0x00000007ffc97e24 */ /* 0x000fe4000f8e00ff */
[----:B------:R0:W-:Y:S01]  /*1b080*/  @!P6 STG.E.U8 desc[UR14][R158.64+0x71], R211 ;  /* 0x000071d39e00e986 */ /* 0x0001e2000c10110e */
[----:B------:R-:W-:-:S05]  /*1b090*/  P2R R188, PR, RZ, 0x2 ;  /* 0x00000002ffbc7803 */ /* 0x000fca0000000000 */
[----:B------:R-:W-:Y:S02]  /*1b0a0*/  @!P5 LEA R194, P6, R195, R4, 0x7 ;  /* 0x00000004c3c2d211 */ /* 0x000fe400078c38ff */
[----:B------:R-:W-:Y:S02]  /*1b0b0*/  LOP3.LUT P1, RZ, R7, 0x40000000, RZ, 0xc0, !PT ;  /* 0x4000000007ff7812 */ /* 0x000fe4000782c0ff */
[----:B------:R-:W-:Y:S02]  /*1b0c0*/  @!P5 LEA.HI.X R195, R199, R3, R201, 0x7, P6 ;  /* 0x00000003c7c3d211 */ /* 0x000fe400030f3cc9 */
[----:B------:R-:W-:Y:S01]  /*1b0d0*/  ISETP.LT.OR P6, PT, R0, 0x5a, !P0 ;  /* 0x0000005a0000780c */ /* 0x000fe200047c1670 */
[----:B------:R-:W-:Y:S01]  /*1b0e0*/  FMUL R212, R212, UR13 ;  /* 0x0000000dd4d47c20 */ /* 0x000fe20008400000 */
[----:B------:R-:W-:Y:S02]  /*1b0f0*/  P2R R198, PR, RZ, 0x10 ;  /* 0x00000010ffc67803 */ /* 0x000fe40000000000 */
[----:B------:R-:W-:Y:S01]  /*1b100*/  LOP3.LUT P4, RZ, R7, 0x40000, RZ, 0xc0, !PT ;  /* 0x0004000007ff7812 */ /* 0x000fe2000788c0ff */
[----:B0-----:R-:W-:Y:S01]  /*1b110*/  IMAD.U32 R159, RZ, RZ, UR6 ;  /* 0x00000006ff9f7e24 */ /* 0x001fe2000f8e00ff */
[----:B------:R-:W-:Y:S01]  /*1b120*/  F2FP.SATFINITE.E4M3.F32.PACK_AB_MERGE_C R201, RZ, R212, RZ ;  /* 0x000000d4ffc9723e */ /* 0x000fe200048070ff */
[----:B------:R-:W-:-:S02]  /*1b130*/  IMAD.U32 R203, RZ, RZ, UR6 ;  /* 0x00000006ffcb7e24 */ /* 0x000fc4000f8e00ff */
[----:B------:R-:W-:Y:S02]  /*1b140*/  IMAD.U32 R158, RZ, RZ, UR7 ;  /* 0x00000007ff9e7e24 */ /* 0x000fe4000f8e00ff */
[----:B------:R0:W-:Y:S02]  /*1b150*/  @!P1 STG.E.U8 desc[UR14][R176.64+0x78], R201 ;  /* 0x000078c9b0009986 */ /* 0x0001e4000c10110e */
[----:B0-----:R-:W-:-:S04]  /*1b160*/  @!P6 LEA R176, P1, R159, R4, 0x7 ;  /* 0x000000049fb0e211 */ /* 0x001fc800078238ff */
[----:B------:R-:W-:Y:S02]  /*1b170*/  @!P6 LEA.HI.X R177, R203, R3, R158, 0x7, P1 ;  /* 0x00000003cbb1e211 */ /* 0x000fe400008f3c9e */
[----:B------:R-:W0:Y:S01]  /*1b180*/  @!P4 LDC.64 R158, c[0x0][0x5c8] ;  /* 0x00017200ff9ecb82 */ /* 0x000e220000000a00 */
[----:B------:R-:W-:Y:S02]  /*1b190*/  P2R R199, PR, RZ, 0x20 ;  /* 0x00000020ffc77803 */ /* 0x000fe40000000000 */
[----:B------:R-:W-:Y:S01]  /*1b1a0*/  LOP3.LUT P5, RZ, R7, 0x10000000, RZ, 0xc0, !PT ;  /* 0x1000000007ff7812 */ /* 0x000fe200078ac0ff */
[----:B------:R-:W-:Y:S01]  /*1b1b0*/  FMUL R213, R213, UR13 ;  /* 0x0000000dd5d57c20 */ /* 0x000fe20008400000 */
[----:B------:R-:W-:-:S04]  /*1b1c0*/  P2R R193, PR, RZ, 0x8 ;  /* 0x00000008ffc17803 */ /* 0x000fc80000000000 */
[----:B------:R-:W-:Y:S02]  /*1b1d0*/  F2FP.SATFINITE.E4M3.F32.PACK_AB_MERGE_C R213, RZ, R213, RZ ;  /* 0x000000d5ffd5723e */ /* 0x000fe400048070ff */
[----:B------:R-:W-:Y:S01]  /*1b1e0*/  LOP3.LUT P3, RZ, R7, 0x20000, RZ, 0xc0, !PT ;  /* 0x0002000007ff7812 */ /* 0x000fe2000786c0ff */
[----:B------:R-:W-:-:S04]  /*1b1f0*/  FMUL R214, R214, UR13 ;  /* 0x0000000dd6d67c20 */ /* 0x000fc80008400000 */
[----:B------:R-:W-:Y:S01]  /*1b200*/  @!P5 STG.E.U8 desc[UR14][R242.64+0x79], R213 ;  /* 0x000079d5f200d986 */ /* 0x000fe2000c10110e */
[----:B------:R-:W-:Y:S02]  /*1b210*/  F2FP.SATFINITE.E4M3.F32.PACK_AB_MERGE_C R201, RZ, R214, RZ ;  /* 0x000000d6ffc9723e */ /* 0x000fe400048070ff */
[----:B0-----:R-:W-:-:S05]  /*1b220*/  @!P4 IADD3 R158, P5, R252, R158, RZ ;  /* 0x0000009efc9ec210 */ /* 0x001fca0007fbe0ff */
[----:B------:R-:W-:Y:S02]  /*1b230*/  @!P4 IMAD.X R159, R46, 0x1, R159, P5 ;  /* 0x000000012e9fc824 */ /* 0x000fe400028e069f */
[----:B------:R-:W-:Y:S01]  /*1b240*/  FMUL R215, R215, UR13 ;  /* 0x0000000dd7d77c20 */ /* 0x000fe20008400000 */
[----:B------:R-:W-:Y:S01]  /*1b250*/  P2R R190, PR, RZ, 0x4 ;  /* 0x00000004ffbe7803 */ /* 0x000fe20000000000 */
[----:B------:R-:W-:Y:S01]  /*1b260*/  FMUL R88, R88, UR13 ;  /* 0x0000000d58587c20 */ /* 0x000fe20008400000 */
[----:B------:R-:W-:Y:S01]  /*1b270*/  LOP3.LUT P1, RZ, R6, 0x800000, RZ, 0xc0, !PT ;  /* 0x0080000006ff7812 */ /* 0x000fe2000782c0ff */
[----:B------:R0:W-:Y:S01]  /*1b280*/  @!P4 STG.E.U8 desc[UR14][R158.64+0x78], R201 ;  /* 0x000078c99e00c986 */ /* 0x0001e2000c10110e */
[----:B------:R-:W-:Y:S01]  /*1b290*/  FMUL R89, R89, UR13 ;  /* 0x0000000d59597c20 */ /* 0x000fe20008400000 */
        /* <DEDUP_REMOVED lines=10> */
[----:B0-----:R-:W0:Y:S01]  /*1b340*/  @!P3 LDC.64 R158, c[0x0][0x5c8] ;  /* 0x00017200ff9ebb82 */ /* 0x001e220000000a00 */
[----:B------:R-:W-:Y:S01]  /*1b350*/  ISETP.LT.OR P5, PT, R0, 0x2, !P0 ;  /* 0x000000020000780c */ /* 0x000fe200047a1670 */
[----:B------:R-:W-:Y:S01]  /*1b360*/  FMUL R100, R100, UR13 ;  /* 0x0000000d64647c20 */ /* 0x000fe20008400000 */
[----:B------:R-:W-:Y:S01]  /*1b370*/  F2FP.SATFINITE.E4M3.F32.PACK_AB_MERGE_C R215, RZ, R215, RZ ;  /* 0x000000d7ffd7723e */ /* 0x000fe200048070ff */
        /* <DEDUP_REMOVED lines=20> */
[----:B0-----:R-:W-:Y:S01]  /*1b4c0*/  @!P3 IADD3 R158, P4, R45, R158, RZ ;  /* 0x0000009e2d9eb210 */ /* 0x001fe20007f9e0ff */
[----:B------:R-:W-:Y:S01]  /*1b4d0*/  FMUL R121, R121, UR13 ;  /* 0x0000000d79797c20 */ /* 0x000fe20008400000 */
[----:B------:R-:W-:Y:S01]  /*1b4e0*/  FMUL R122, R122, UR13 ;  /* 0x0000000d7a7a7c20 */ /* 0x000fe20008400000 */
[----:B------:R-:W-:Y:S01]  /*1b4f0*/  FMUL R123, R123, UR13 ;  /* 0x0000000d7b7b7c20 */ /* 0x000fe20008400000 */
[----:B------:R-:W-:Y:S01]  /*1b500*/  FMUL R124, R124, UR13 ;  /* 0x0000000d7c7c7c20 */ /* 0x000fe20008400000 */
[----:B------:R-:W-:-:S02]  /*1b510*/  @!P3 IMAD.X R159, R44, 0x1, R159, P4 ;  /* 0x000000012c9fb824 */ /* 0x000fc400020e069f */
[----:B------:R-:W-:Y:S01]  /*1b520*/  FMUL R125, R125, UR13 ;  /* 0x0000000d7d7d7c20 */ /* 0x000fe20008400000 */
[----:B------:R-:W-:Y:S01]  /*1b530*/  FMUL R126, R126, UR13 ;  /* 0x0000000d7e7e7c20 */ /* 0x000fe20008400000 */
[----:B------:R-:W-:Y:S01]  /*1b540*/  FMUL R127, R127, UR13 ;  /* 0x0000000d7f7f7c20 */ /* 0x000fe20008400000 */
[----:B------:R-:W-:Y:S01]  /*1b550*/  FMUL R128, R128, UR13 ;  /* 0x0000000d80807c20 */ /* 0x000fe20008400000 */
[----:B------:R0:W-:Y:S01]  /*1b560*/  @!P3 STG.E.U8 desc[UR14][R158.64+0x79], R215 ;  /* 0x000079d79e00b986 */ /* 0x0001e2000c10110e */
[----:B------:R-:W-:Y:S01]  /*1b570*/  FMUL R129, R129, UR13 ;  /* 0x0000000d81817c20 */ /* 0x000fe20008400000 */
[----:B------:R-:W-:Y:S01]  /*1b580*/  FMUL R130, R130, UR13 ;  /* 0x0000000d82827c20 */ /* 0x000fe20008400000 */
[----:B------:R-:W-:Y:S01]  /*1b590*/  FMUL R131, R131, UR13 ;  /* 0x0000000d83837c20 */ /* 0x000fe20008400000 */
[----:B------:R1:W5:Y:S01]  /*1b5a0*/  LDL.LU R46, [R1+0x148] ;  /* 0x00014800012e7983 */ /* 0x0003620000300800 */
[----:B0-----:R-:W0:Y:S01]  /*1b5b0*/  @!P5 LDC.64 R158, c[0x0][0x5c8] ;  /* 0x00017200ff9edb82 */ /* 0x001e220000000a00 */
[----:B------:R-:W-:-:S02]  /*1b5c0*/  ISETP.LT.OR P4, PT, R0, 0x1, !P0 ;  /* 0x000000010000780c */ /* 0x000fc40004781670 */
[----:B------:R1:W5:Y:S01]  /*1b5d0*/  LDL.LU R45, [R1+0x144] ;  /* 0x00014400012d7983 */ /* 0x0003620000300800 */
[----:B------:R-:W-:Y:S02]  /*1b5e0*/  LOP3.LUT P2, RZ, R7, 0x80000000, RZ, 0xc0, !PT ;  /* 0x8000000007ff7812 */ /* 0x000fe4000784c0ff */
[----:B------:R-:W-:Y:S01]  /*1b5f0*/  P2R R7, PR, RZ, 0x40 ;  /* 0x00000040ff077803 */ /* 0x000fe20000000000 */
[----:B------:R1:W5:Y:S01]  /*1b600*/  LDL.LU R44, [R1+0x140] ;  /* 0x00014000012c7983 */ /* 0x0003620000300800 */
[----:B------:R-:W-:Y:S02]  /*1b610*/  F2FP.SATFINITE.E4M3.F32.PACK_AB_MERGE_C R203, RZ, R88, RZ ;  /* 0x00000058ffcb723e */ /* 0x000fe400048070ff */
[----:B------:R-:W-:Y:S02]  /*1b620*/  F2FP.SATFINITE.E4M3.F32.PACK_AB_MERGE_C R89, RZ, R89, RZ ;  /* 0x00000059ff59723e */ /* 0x000fe400048070ff */
[----:B------:R-:W-:Y:S02]  /*1b630*/  F2FP.SATFINITE.E4M3.F32.PACK_AB_MERGE_C R90, RZ, R90, RZ ;  /* 0x0000005aff5a723e */ /* 0x000fe400048070ff */
[----:B------:R-:W-:Y:S01]  /*1b640*/  @!P4 STG.E.U8 desc[UR14][R178.64], R203 ;  /* 0x000000cbb200c986 */ /* 0x000fe2000c10110e */
[----:B0-----:R-:W-:-:S05]  /*1b650*/  @!P5 IADD3 R10, P6, R10, R158, RZ ;  /* 0x0000009e0a0ad210 */ /* 0x001fca0007fde0ff */
[----:B------:R-:W-:-:S05]  /*1b660*/  @!P5 IMAD.X R11, R11, 0x1, R159, P6 ;  /* 0x000000010b0bd824 */ /* 0x000fca00030e069f */
[----:B------:R0:W-:Y:S04]  /*1b670*/  @!P5 STG.E.U8 desc[UR14][R10.64+0x1], R89 ;  /* 0x000001590a00d986 */ /* 0x0001e8000c10110e */
[----:B------:R2:W-:Y:S01]  /*1b680*/  @!P1 STG.E.U8 desc[UR14][R42.64], R90 ;  /* 0x0000005a2a009986 */ /* 0x0005e2000c10110e */
[C---:B------:R-:W-:Y:S02]  /*1b690*/  ISETP.LT.OR P1, PT, R0.reuse, 0x9, !P0 ;  /* 0x000000090000780c */ /* 0x040fe40004721670 */
[----:B------:R-:W-:Y:S02]  /*1b6a0*/  F2FP.SATFINITE.E4M3.F32.PACK_AB_MERGE_C R91, RZ, R91, RZ ;  /* 0x0000005bff5b723e */ /* 0x000fe400048070ff */
[----:B------:R-:W-:Y:S02]  /*1b6b0*/  ISETP.LT.OR P5, PT, R0, 0xa, !P0 ;  /* 0x0000000a0000780c */ /* 0x000fe400047a1670 */
[----:B0-----:R-:W-:-:S02]  /*1b6c0*/  F2FP.SATFINITE.E4M3.F32.PACK_AB_MERGE_C R89, RZ, R92, RZ ;  /* 0x0000005cff59723e */ /* 0x001fc400048070ff */
[C---:B------:R-:W-:Y:S02]  /*1b6d0*/  LOP3.LUT P3, RZ, R6.reuse, 0x1000000, RZ, 0xc0, !PT ;  /* 0x0100000006ff7812 */ /* 0x040fe4000786c0ff */
[----:B------:R-:W-:Y:S01]  /*1b6e0*/  F2FP.SATFINITE.E4M3.F32.PACK_AB_MERGE_C R93, RZ, R93, RZ ;  /* 0x0000005dff5d723e */ /* 0x000fe200048070ff */
[----:B--2---:R1:W5:Y:S02]  /*1b6f0*/  LDL.LU.64 R42, [R1+0x138] ;  /* 0x00013800012a7983 */ /* 0x0043640000300a00 */
[----:B------:R-:W0:Y:S02]  /*1b700*/  @!P1 LDC.64 R10, c[0x0][0x5c8] ;  /* 0x00017200ff0a9b82 */ /* 0x000e240000000a00 */
[----:B------:R2:W-:Y:S01]  /*1b710*/  @!P2 STG.E.U8 desc[UR14][R40.64+0x1], R91 ;  /* 0x0000015b2800a986 */ /* 0x0005e2000c10110e */
[----:B------:R-:W-:Y:S02]  /*1b720*/  F2FP.SATFINITE.E4M3.F32.PACK_AB_MERGE_C R94, RZ, R94, RZ ;  /* 0x0000005eff5e723e */ /* 0x000fe400048070ff */
[----:B------:R-:W-:-:S02]  /*1b730*/  LOP3.LUT P4, RZ, R6, 0x400000, RZ, 0xc0, !PT ;  /* 0x0040000006ff7812 */ /* 0x000fc4000788c0ff */
[----:B------:R-:W-:Y:S02]  /*1b740*/  F2FP.SATFINITE.E4M3.F32.PACK_AB_MERGE_C R95, RZ, R95, RZ ;  /* 0x0000005fff5f723e */ /* 0x000fe400048070ff */
[----:B------:R-:W-:Y:S02]  /*1b750*/  F2FP.SATFINITE.E4M3.F32.PACK_AB_MERGE_C R97, RZ, R97, RZ ;  /* 0x00000061ff61723e */ /* 0x000fe400048070ff */
[----:B------:R-:W-:Y:S02]  /*1b760*/  F2FP.SATFINITE.E4M3.F32.PACK_AB_MERGE_C R98, RZ, R98, RZ ;  /* 0x00000062ff62723e */ /* 0x000fe400048070ff */
[----:B------:R-:W-:Y:S01]  /*1b770*/  F2FP.SATFINITE.E4M3.F32.PACK_AB_MERGE_C R99, RZ, R99, RZ ;  /* 0x00000063ff63723e */ /* 0x000fe200048070ff */
[----:B--2---:R1:W5:Y:S01]  /*1b780*/  LDL.LU.64 R40, [R1+0x130] ;  /* 0x0001300001287983 */ /* 0x0043620000300a00 */
[----:B0-----:R-:W-:-:S05]  /*1b790*/  @!P1 IADD3 R10, P2, R152, R10, RZ ;  /* 0x0000000a980a9210 */ /* 0x001fca0007f5e0ff */
[----:B------:R-:W-:-:S05]  /*1b7a0*/  @!P1 IMAD.X R11, R153, 0x1, R11, P2 ;  /* 0x00000001990b9824 */ /* 0x000fca00010e060b */
[----:B------:R0:W-:Y:S02]  /*1b7b0*/  @!P1 STG.E.U8 desc[UR14][R10.64+0x8], R89 ;  /* 0x000008590a009986 */ /* 0x0001e4000c10110e */
[----:B0-----:R-:W0:Y:S02]  /*1b7c0*/  @!P5 LDC.64 R10, c[0x0][0x5c8] ;  /* 0x00017200ff0adb82 */ /* 0x001e240000000a00 */
[----:B0-----:R-:W-:-:S05]  /*1b7d0*/  @!P5 IADD3 R10, P6, R154, R10, RZ ;  /* 0x0000000a9a0ad210 */ /* 0x001fca0007fde0ff */
[----:B------:R-:W-:-:S05]  /*1b7e0*/  @!P5 IMAD.X R11, R155, 0x1, R11, P6 ;  /* 0x000000019b0bd824 */ /* 0x000fca00030e060b */
[----:B------:R-:W-:Y:S04]  /*1b7f0*/  @!P5 STG.E.U8 desc[UR14][R10.64+0x9], R93 ;  /* 0x0000095d0a00d986 */ /* 0x000fe8000c10110e */
[----:B------:R0:W-:Y:S01]  /*1b800*/  @!P3 STG.E.U8 desc[UR14][R38.64+0x8], R94 ;  /* 0x0000085e2600b986 */ /* 0x0001e2000c10110e */
[C---:B------:R-:W-:Y:S02]  /*1b810*/  ISETP.LT.OR P3, PT, R0.reuse, 0x11, !P0 ;  /* 0x000000110000780c */ /* 0x040fe40004761670 */
[----:B------:R-:W-:Y:S02]  /*1b820*/  ISETP.LT.OR P5, PT, R0, 0x12, !P0 ;  /* 0x000000120000780c */ /* 0x000fe400047a1670 */
[----:B------:R-:W-:Y:S02]  /*1b830*/  F2FP.SATFINITE.E4M3.F32.PACK_AB_MERGE_C R89, RZ, R96, RZ ;  /* 0x00000060ff59723e */ /* 0x000fe400048070ff */
[----:B------:R-:W-:-:S02]  /*1b840*/  LOP3.LUT P2, RZ, R6, 0x200000, RZ, 0xc0, !PT ;  /* 0x0020000006ff7812 */ /* 0x000fc4000784c0ff */
[----:B------:R-:W-:Y:S02]  /*1b850*/  LOP3.LUT P1, RZ, R6, 0x100000, RZ, 0xc0, !PT ;  /* 0x0010000006ff7812 */ /* 0x000fe4000782c0ff */
[----:B------:R-:W-:Y:S01]  /*1b860*/  F2FP.SATFINITE.E4M3.F32.PACK_AB_MERGE_C R101, RZ, R101, RZ ;  /* 0x00000065ff65723e */ /* 0x000fe200048070ff */
[----:B0-----:R1:W5:Y:S02]  /*1b870*/  LDL.LU.64 R38, [R1+0x128] ;  /* 0x0001280001267983 */ /* 0x0013640000300a00 */
[----:B------:R-:W0:Y:S02]  /*1b880*/  @!P3 LDC.64 R10, c[0x0][0x5c8] ;  /* 0x00017200ff0abb82 */ /* 0x000e240000000a00 */
[----:B------:R2:W-:Y:S01]  /*1b890*/  @!P4 STG.E.U8 desc[UR14][R36.64+0x9], R95 ;  /* 0x0000095f2400c986 */ /* 0x0005e2000c10110e */
[----:B------:R-:W-:Y:S02]  /*1b8a0*/  F2FP.SATFINITE.E4M3.F32.PACK_AB_MERGE_C R102, RZ, R102, RZ ;  /* 0x00000066ff66723e */ /* 0x000fe400048070ff */
[----:B------:R-:W-:-:S02]  /*1b8b0*/  F2FP.SATFINITE.E4M3.F32.PACK_AB_MERGE_C R103, RZ, R103, RZ ;  /* 0x00000067ff67723e */ /* 0x000fc400048070ff */
        /* <DEDUP_REMOVED lines=11> */
[----:B------:R-:W-:Y:S01]  /*1b970*/  @!P5 STG.E.U8 desc[UR14][R10.64+0x11], R97 ;  /* 0x000011610a00d986 */ /* 0x000fe2000c10110e */
[----:B------:R-:W-:-:S03]  /*1b980*/  ISETP.LT.OR P5, PT, R0, 0x1a, !P0 ;  /* 0x0000001a0000780c */ /* 0x000fc600047a1670 */
[----:B------:R0:W-:Y:S01]  /*1b990*/  @!P2 STG.E.U8 desc[UR14][R34.64+0x10], R98 ;  /* 0x000010622200a986 */ /* 0x0001e2000c10110e */
[----:B------:R-:W-:-:S09]  /*1b9a0*/  ISETP.LT.OR P2, PT, R0, 0x19, !P0 ;  /* 0x000000190000780c */ /* 0x000fd20004741670 */
[----:B------:R-:W2:Y:S01]  /*1b9b0*/  @!P5 LDC.64 R90, c[0x0][0x5c8] ;  /* 0x00017200ff5adb82 */ /* 0x000ea20000000a00 */
[----:B------:R-:W-:Y:S01]  /*1b9c0*/  LOP3.LUT P4, RZ, R6, 0x80000, RZ, 0xc0, !PT ;  /* 0x0008000006ff7812 */ /* 0x000fe2000788c0ff */
[----:B0-----:R1:W5:Y:S06]  /*1b9d0*/  LDL.LU.64 R34, [R1+0x118] ;  /* 0x0001180001227983 */ /* 0x00136c0000300a00 */
[----:B------:R-:W0:Y:S01]  /*1b9e0*/  @!P2 LDC.64 R10, c[0x0][0x5c8] ;  /* 0x00017200ff0aab82 */ /* 0x000e220000000a00 */
[----:B------:R3:W-:Y:S01]  /*1b9f0*/  @!P1 STG.E.U8 desc[UR14][R32.64+0x11], R99 ;  /* 0x0000116320009986 */ /* 0x0007e2000c10110e */
[----:B------:R-:W-:-:S02]  /*1ba00*/  F2FP.SATFINITE.E4M3.F32.PACK_AB_MERGE_C R89, RZ, R100, RZ ;  /* 0x00000064ff59723e */ /* 0x000fc400048070ff */
[----:B------:R-:W-:Y:S02]  /*1ba10*/  LOP3.LUT P3, RZ, R6, 0x40000, RZ, 0xc0, !PT ;  /* 0x0004000006ff7812 */ /* 0x000fe4000786c0ff */
[----:B------:R-:W-:Y:S02]  /*1ba20*/  F2FP.SATFINITE.E4M3.F32.PACK_AB_MERGE_C R113, RZ, R113, RZ ;  /* 0x00000071ff71723e */ /* 0x000fe400048070ff */
[----:B------:R-:W-:Y:S02]  /*1ba30*/  F2FP.SATFINITE.E4M3.F32.PACK_AB_MERGE_C R115, RZ, R115, RZ ;  /* 0x00000073ff73723e */ /* 0x000fe400048070ff */
[----:B------:R-:W-:Y:S02]  /*1ba40*/  F2FP.SATFINITE.E4M3.F32.PACK_AB_MERGE_C R117, RZ, R117, RZ ;  /* 0x00000075ff75723e */ /* 0x000fe400048070ff */
[----:B------:R-:W-:Y:S01]  /*1ba50*/  F2FP.SATFINITE.E4M3.F32.PACK_AB_MERGE_C R119, RZ, R119, RZ ;  /* 0x00000077ff77723e */ /* 0x000fe200048070ff */
[----:B---3--:R1:W5:Y:S01]  /*1ba60*/  LDL.LU.64 R32, [R1+0x110] ;  /* 0x0001100001207983 */ /* 0x0083620000300a00 */
[----:B--2---:R-:W-:-:S02]  /*1ba70*/  @!P5 IADD3 R160, P6, R160, R90, RZ ;  /* 0x0000005aa0a0d210 */ /* 0x004fc40007fde0ff */
[----:B0-----:R-:W-:-:S03]  /*1ba80*/  @!P2 IADD3 R10, P1, R156, R10, RZ ;  /* 0x0000000a9c0aa210 */ /* 0x001fc60007f3e0ff */
[----:B------:R-:W-:Y:S02]  /*1ba90*/  @!P5 IMAD.X R161, R161, 0x1, R91, P6 ;  /* 0x00000001a1a1d824 */ /* 0x000fe400030e065b */
[----:B------:R-:W-:-:S05]  /*1baa0*/  @!P2 IMAD.X R11, R157, 0x1, R11, P1 ;  /* 0x000000019d0ba824 */ /* 0x000fca00008e060b */
[----:B------:R0:W-:Y:S04]  /*1bab0*/  @!P2 STG.E.U8 desc[UR14][R10.64+0x18], R89 ;  /* 0x000018590a00a986 */ /* 0x0001e8000c10110e */
[----:B------:R-:W-:Y:S01]  /*1bac0*/  @!P5 STG.E.U8 desc[UR14][R160.64+0x19], R101 ;  /* 0x00001965a000d986 */ /* 0x000fe2000c10110e */
[----:B------:R-:W-:-:S03]  /*1bad0*/  ISETP.LT.OR P5, PT, R0, 0x22, !P0 ;  /* 0x000000220000780c */ /* 0x000fc600047a1670 */
[----:B------:R2:W-:Y:S01]  /*1bae0*/  @!P4 STG.E.U8 desc[UR14][R30.64+0x18], R102 ;  /* 0x000018661e00c986 */ /* 0x0005e2000c10110e */
[----:B------:R-:W-:-:S09]  /*1baf0*/  ISETP.LT.OR P4, PT, R0, 0x21, !P0 ;  /* 0x000000210000780c */ /* 0x000fd20004781670 */
[----:B0-----:R-:W0:Y:S01]  /*1bb00*/  @!P5 LDC.64 R88, c[0x0][0x5c8] ;  /* 0x00017200ff58db82 */ /* 0x001e220000000a00 */
[C---:B------:R-:W-:Y:S01]  /*1bb10*/  LOP3.LUT P1, RZ, R6.reuse, 0x20000, RZ, 0xc0, !PT ;  /* 0x0002000006ff7812 */ /* 0x040fe2000782c0ff */
[----:B--2---:R1:W5:Y:S06]  /*1bb20*/  LDL.LU.64 R30, [R1+0x108] ;  /* 0x00010800011e7983 */ /* 0x00436c0000300a00 */
[----:B------:R-:W2:Y:S01]  /*1bb30*/  @!P4 LDC.64 R10, c[0x0][0x5c8] ;  /* 0x00017200ff0acb82 */ /* 0x000ea20000000a00 */
[----:B------:R3:W-:Y:S01]  /*1bb40*/  @!P3 STG.E.U8 desc[UR14][R28.64+0x19], R103 ;  /* 0x000019671c00b986 */ /* 0x0007e2000c10110e */
[----:B------:R-:W-:-:S02]  /*1bb50*/  LOP3.LUT P2, RZ, R6, 0x10000, RZ, 0xc0, !PT ;  /* 0x0001000006ff7812 */ /* 0x000fc4000784c0ff */
[----:B------:R-:W-:Y:S02]  /*1bb60*/  F2FP.SATFINITE.E4M3.F32.PACK_AB_MERGE_C R121, RZ, R121, RZ ;  /* 0x00000079ff79723e */ /* 0x000fe400048070ff */
[----:B------:R-:W-:Y:S02]  /*1bb70*/  F2FP.SATFINITE.E4M3.F32.PACK_AB_MERGE_C R123, RZ, R123, RZ ;  /* 0x0000007bff7b723e */ /* 0x000fe400048070ff */
[----:B------:R-:W-:Y:S02]  /*1bb80*/  F2FP.SATFINITE.E4M3.F32.PACK_AB_MERGE_C R125, RZ, R125, RZ ;  /* 0x0000007dff7d723e */ /* 0x000fe400048070ff */
[----:B------:R-:W-:Y:S02]  /*1bb90*/  F2FP.SATFINITE.E4M3.F32.PACK_AB_MERGE_C R127, RZ, R127, RZ ;  /* 0x0000007fff7f723e */ /* 0x000fe400048070ff */
[----:B------:R-:W-:Y:S01]  /*1bba0*/  F2FP.SATFINITE.E4M3.F32.PACK_AB_MERGE_C R129, RZ, R129, RZ ;  /* 0x00000081ff81723e */ /* 0x000fe200048070ff */
[----:B---3--:R1:W5:Y:S01]  /*1bbb0*/  LDL.LU.64 R28, [R1+0x100] ;  /* 0x00010000011c7983 */ /* 0x0083620000300a00 */
[----:B0-----:R-:W-:-:S02]  /*1bbc0*/  @!P5 IADD3 R168, P6, R168, R88, RZ ;  /* 0x00000058a8a8d210 */ /* 0x001fc40007fde0ff */
[----:B--2---:R-:W-:-:S03]  /*1bbd0*/  @!P4 IADD3 R164, P3, R164, R10, RZ ;  /* 0x0000000aa4a4c210 */ /* 0x004fc60007f7e0ff */
[----:B------:R-:W-:Y:S01]  /*1bbe0*/  @!P5 IMAD.X R169, R169, 0x1, R89, P6 ;  /* 0x00000001a9a9d824 */ /* 0x000fe200030e0659 */
[----:B------:R-:W-:Y:S01]  /*1bbf0*/  F2FP.SATFINITE.E4M3.F32.PACK_AB_MERGE_C R89, RZ, R106, RZ ;  /* 0x0000006aff59723e */ /* 0x000fe200048070ff */
[----:B------:R-:W-:Y:S01]  /*1bc00*/  @!P4 IMAD.X R165, R165, 0x1, R11, P3 ;  /* 0x00000001a5a5c824 */ /* 0x000fe200018e060b */
[----:B------:R-:W-:-:S05]  /*1bc10*/  F2FP.SATFINITE.E4M3.F32.PACK_AB_MERGE_C R11, RZ, R104, RZ ;  /* 0x00000068ff0b723e */ /* 0x000fca00048070ff */
[----:B------:R0:W-:Y:S04]  /*1bc20*/  @!P4 STG.E.U8 desc[UR14][R164.64+0x20], R11 ;  /* 0x0000200ba400c986 */ /* 0x0001e8000c10110e */
[----:B------:R-:W-:Y:S01]  /*1bc30*/  @!P5 STG.E.U8 desc[UR14][R168.64+0x21], R105 ;  /* 0x00002169a800d986 */ /* 0x000fe2000c10110e */
[----:B------:R-:W-:-:S03]  /*1bc40*/  ISETP.LT.OR P5, PT, R0, 0x2a, !P0 ;  /* 0x0000002a0000780c */ /* 0x000fc600047a1670 */
[----:B------:R2:W-:Y:S01]  /*1bc50*/  @!P1 STG.E.U8 desc[UR14][R250.64+0x20], R89 ;  /* 0x00002059fa009986 */ /* 0x0005e2000c10110e */
[----:B------:R-:W-:-:S09]  /*1bc60*/  ISETP.LT.OR P1, PT, R0, 0x29, !P0 ;  /* 0x000000290000780c */ /* 0x000fd20004721670 */
[----:B------:R-:W3:Y:S08]  /*1bc70*/  @!P5 LDC.64 R90, c[0x0][0x5c8] ;  /* 0x00017200ff5adb82 */ /* 0x000ef00000000a00 */
[----:B0-----:R-:W0:Y:S01]  /*1bc80*/  @!P1 LDC.64 R10, c[0x0][0x5c8] ;  /* 0x00017200ff0a9b82 */ /* 0x001e220000000a00 */
[----:B------:R-:W-:Y:S01]  /*1bc90*/  @!P2 STG.E.U8 desc[UR14][R248.64+0x21], R107 ;  /* 0x0000216bf800a986 */ /* 0x000fe2000c10110e */
[----:B------:R-:W-:-:S02]  /*1bca0*/  LOP3.LUT P3, RZ, R6, 0x8000, RZ, 0xc0, !PT ;  /* 0x0000800006ff7812 */ /* 0x000fc4000786c0ff */
[----:B--2---:R-:W-:Y:S02]  /*1bcb0*/  F2FP.SATFINITE.E4M3.F32.PACK_AB_MERGE_C R89, RZ, R110, RZ ;  /* 0x0000006eff59723e */ /* 0x004fe400048070ff */
[----:B---3--:R-:W-:Y:S02]  /*1bcc0*/  @!P5 IADD3 R170, P6, R170, R90, RZ ;  /* 0x0000005aaaaad210 */ /* 0x008fe40007fde0ff */
[----:B0-----:R-:W-:-:S03]  /*1bcd0*/  @!P1 IADD3 R166, P2, R166, R10, RZ ;  /* 0x0000000aa6a69210 */ /* 0x001fc60007f5e0ff */
[----:B------:R-:W-:Y:S02]  /*1bce0*/  @!P5 IMAD.X R171, R171, 0x1, R91, P6 ;  /* 0x00000001ababd824 */ /* 0x000fe400030e065b */
[----:B------:R-:W-:Y:S01]  /*1bcf0*/  @!P1 IMAD.X R167, R167, 0x1, R11, P2 ;  /* 0x00000001a7a79824 */ /* 0x000fe200010e060b */
[----:B------:R-:W-:-:S05]  /*1bd00*/  F2FP.SATFINITE.E4M3.F32.PACK_AB_MERGE_C R11, RZ, R108, RZ ;  /* 0x0000006cff0b723e */ /* 0x000fca00048070ff */
[----:B------:R0:W-:Y:S04]  /*1bd10*/  @!P1 STG.E.U8 desc[UR14][R166.64+0x28], R11 ;  /* 0x0000280ba6009986 */ /* 0x0001e8000c10110e */
[----:B------:R-:W-:Y:S04]  /*1bd20*/  @!P5 STG.E.U8 desc[UR14][R170.64+0x29], R109 ;  /* 0x0000296daa00d986 */ /* 0x000fe8000c10110e */
[----:B------:R-:W-:Y:S01]  /*1bd30*/  @!P3 STG.E.U8 desc[UR14][R246.64+0x28], R89 ;  /* 0x00002859f600b986 */ /* 0x000fe2000c10110e */
[----:B------:R-:W-:Y:S02]  /*1bd40*/  ISETP.LT.OR P3, PT, R0, 0x31, !P0 ;  /* 0x000000310000780c */ /* 0x000fe40004761670 */
[----:B------:R-:W-:-:S11]  /*1bd50*/  LOP3.LUT P4, RZ, R6, 0x4000, RZ, 0xc0, !PT ;  /* 0x0000400006ff7812 */ /* 0x000fd6000788c0ff */
[----:B0-----:R-:W0:Y:S01]  /*1bd60*/  @!P3 LDC.64 R10, c[0x0][0x5c8] ;  /* 0x00017200ff0abb82 */ /* 0x001e220000000a00 */
[----:B------:R-:W-:Y:S01]  /*1bd70*/  ISETP.LT.OR P5, PT, R0, 0x32, !P0 ;  /* 0x000000320000780c */ /* 0x000fe200047a1670 */
[----:B------:R2:W-:Y:S01]  /*1bd80*/  @!P4 STG.E.U8 desc[UR14][R8.64+0x29], R111 ;  /* 0x0000296f0800c986 */ /* 0x0005e2000c10110e */
[----:B0-----:R-:W-:-:S05]  /*1bd90*/  @!P3 IADD3 R172, P4, R172, R10, RZ ;  /* 0x0000000aacacb210 */ /* 0x001fca0007f9e0ff */
[----:B------:R-:W-:-:S06]  /*1bda0*/  @!P3 IMAD.X R173, R173, 0x1, R11, P4 ;  /* 0x00000001adadb824 */ /* 0x000fcc00020e060b */
[----:B------:R-:W0:Y:S01]  /*1bdb0*/  @!P5 LDC.64 R10, c[0x0][0x5c8] ;  /* 0x00017200ff0adb82 */ /* 0x000e220000000a00 */
[----:B------:R-:W-:-:S05]  /*1bdc0*/  F2FP.SATFINITE.E4M3.F32.PACK_AB_MERGE_C R91, RZ, R112, RZ ;  /* 0x00000070ff5b723e */ /* 0x000fca00048070ff */
[----:B------:R3:W-:Y:S01]  /*1bdd0*/  @!P3 STG.E.U8 desc[UR14][R172.64+0x30], R91 ;  /* 0x0000305bac00b986 */ /* 0x0007e2000c10110e */
[----:B0-----:R-:W-:-:S05]  /*1bde0*/  @!P5 IADD3 R10, P6, R163, R10, RZ ;  /* 0x0000000aa30ad210 */ /* 0x001fca0007fde0ff */
[----:B------:R-:W-:Y:S01]  /*1bdf0*/  @!P5 IMAD.X R11, R180, 0x1, R11, P6 ;  /* 0x00000001b40bd824 */ /* 0x000fe200030e060b */
[----:B------:R-:W-:-:S04]  /*1be00*/  ISETP.LT.OR P6, PT, R0, 0x39, !P0 ;  /* 0x000000390000780c */ /* 0x000fc800047c1670 */
[----:B------:R0:W-:Y:S01]  /*1be10*/  @!P5 STG.E.U8 desc[UR14][R10.64+0x31], R113 ;  /* 0x000031710a00d986 */ /* 0x0001e2000c10110e */
[----:B------:R-:W-:-:S08]  /*1be20*/  ISETP.LT.OR P5, PT, R0, 0x3a, !P0 ;  /* 0x0000003a0000780c */ /* 0x000fd000047a1670 */
[----:B--2---:R-:W2:Y:S01]  /*1be30*/  @!P6 LDC.64 R8, c[0x0][0x5c8] ;  /* 0x00017200ff08eb82 */ /* 0x004ea20000000a00 */
[C---:B------:R-:W-:Y:S02]  /*1be40*/  LOP3.LUT P2, RZ, R6.reuse, 0x2000, RZ, 0xc0, !PT ;  /* 0x0000200006ff7812 */ /* 0x040fe4000784c0ff */
[----:B------:R-:W-:-:S05]  /*1be50*/  LOP3.LUT P1, RZ, R6, 0x1000, RZ, 0xc0, !PT ;  /* 0x0000100006ff7812 */ /* 0x000fca000782c0ff */
[----:B---3--:R-:W3:Y:S01]  /*1be60*/  @!P5 LDC.64 R90, c[0x0][0x5c8] ;  /* 0x00017200ff5adb82 */ /* 0x008ee20000000a00 */
[----:B------:R-:W-:-:S05]  /*1be70*/  F2FP.SATFINITE.E4M3.F32.PACK_AB_MERGE_C R89, RZ, R114, RZ ;  /* 0x00000072ff59723e */ /* 0x000fca00048070ff */
[----:B------:R-:W-:Y:S04]  /*1be80*/  @!P2 STG.E.U8 desc[UR14][R14.64+0x30], R89 ;  /* 0x000030590e00a986 */ /* 0x000fe8000c10110e */
[----:B------:R-:W-:Y:S01]  /*1be90*/  @!P1 STG.E.U8 desc[UR14][R16.64+0x31], R115 ;  /* 0x0000317310009986 */ /* 0x000fe2000c10110e */
[----:B0-----:R-:W-:Y:S02]  /*1bea0*/  F2FP.SATFINITE.E4M3.F32.PACK_AB_MERGE_C R11, RZ, R116, RZ ;  /* 0x00000074ff0b723e */ /* 0x001fe400048070ff */
[----:B--2---:R-:W-:-:S05]  /*1beb0*/  @!P6 IADD3 R8, P1, R181, R8, RZ ;  /* 0x00000008b508e210 */ /* 0x004fca0007f3e0ff */
[----:B------:R-:W-:Y:S01]  /*1bec0*/  @!P6 IMAD.X R9, R182, 0x1, R9, P1 ;  /* 0x00000001b609e824 */ /* 0x000fe200008e0609 */
[----:B------:R-:W-:-:S04]  /*1bed0*/  LOP3.LUT P4, RZ, R6, 0x800, RZ, 0xc0, !PT ;  /* 0x0000080006ff7812 */ /* 0x000fc8000788c0ff */
[----:B------:R0:W-:Y:S01]  /*1bee0*/  @!P6 STG.E.U8 desc[UR14][R8.64+0x38], R11 ;  /* 0x0000380b0800e986 */ /* 0x0001e2000c10110e */
[----:B---3--:R-:W-:-:S05]  /*1bef0*/  @!P5 IADD3 R184, P6, R184, R90, RZ ;  /* 0x0000005ab8b8d210 */ /* 0x008fca0007fde0ff */
[----:B------:R-:W-:Y:S01]  /*1bf00*/  @!P5 IMAD.X R185, R185, 0x1, R91, P6 ;  /* 0x00000001b9b9d824 */ /* 0x000fe200030e065b */
[----:B------:R-:W-:Y:S02]  /*1bf10*/  ISETP.NE.AND P6, PT, R7, RZ, PT ;  /* 0x000000ff0700720c */ /* 0x000fe40003fc5270 */
[----:B------:R-:W-:Y:S02]  /*1bf20*/  F2FP.SATFINITE.E4M3.F32.PACK_AB_MERGE_C R7, RZ, R118, RZ ;  /* 0x00000076ff07723e */ /* 0x000fe400048070ff */
[----:B------:R-:W-:Y:S04]  /*1bf30*/  @!P5 STG.E.U8 desc[UR14][R184.64+0x39], R117 ;  /* 0x00003975b800d986 */ /* 0x000fe8000c10110e */
[----:B------:R2:W-:Y:S01]  /*1bf40*/  @!P4 STG.E.U8 desc[UR14][R18.64+0x38], R7 ;  /* 0x000038071200c986 */ /* 0x0005e2000c10110e */
[----:B------:R-:W-:-:S02]  /*1bf50*/  ISETP.LT.OR P4, PT, R0, 0x41, !P0 ;  /* 0x000000410000780c */ /* 0x000fc40004781670 */
[----:B------:R-:W-:-:S11]  /*1bf60*/  LOP3.LUT P3, RZ, R6, 0x400, RZ, 0xc0, !PT ;  /* 0x0000040006ff7812 */ /* 0x000fd6000786c0ff */
[----:B0-----:R-:W0:Y:S02]  /*1bf70*/  @!P4 LDC.64 R8, c[0x0][0x5c8] ;  /* 0x00017200ff08cb82 */ /* 0x001e240000000a00 */
[----:B------:R-:W-:Y:S01]  /*1bf80*/  @!P3 STG.E.U8 desc[UR14][R20.64+0x39], R119 ;  /* 0x000039771400b986 */ /* 0x000fe2000c10110e */
[----:B0-----:R-:W-:-:S05]  /*1bf90*/  @!P4 IADD3 R162, P3, R162, R8, RZ ;  /* 0x00000008a2a2c210 */ /* 0x001fca0007f7e0ff */
[----:B------:R-:W-:Y:S01]  /*1bfa0*/  @!P4 IMAD.X R163, R183, 0x1, R9, P3 ;  /* 0x00000001b7a3c824 */ /* 0x000fe200018e0609 */
[----:B------:R-:W-:-:S13]  /*1bfb0*/  ISETP.LT.OR P3, PT, R0, 0x42, !P0 ;  /* 0x000000420000780c */ /* 0x000fda0004761670 */
[----:B------:R-:W0:Y:S01]  /*1bfc0*/  @!P3 LDC.64 R10, c[0x0][0x5c8] ;  /* 0x00017200ff0abb82 */ /* 0x000e220000000a00 */
[----:B------:R-:W-:Y:S02]  /*1bfd0*/  F2FP.SATFINITE.E4M3.F32.PACK_AB_MERGE_C R9, RZ, R120, RZ ;  /* 0x00000078ff09723e */ /* 0x000fe400048070ff */
[----:B------:R-:W-:-:S03]  /*1bfe0*/  LOP3.LUT P1, RZ, R6, 0x200, RZ, 0xc0, !PT ;  /* 0x0000020006ff7812 */ /* 0x000fc6000782c0ff */
[----:B------:R3:W-:Y:S01]  /*1bff0*/  @!P4 STG.E.U8 desc[UR14][R162.64+0x40], R9 ;  /* 0x00004009a200c986 */ /* 0x0007e2000c10110e */
[----:B--2---:R-:W-:Y:S02]  /*1c000*/  F2FP.SATFINITE.E4M3.F32.PACK_AB_MERGE_C R7, RZ, R122, RZ ;  /* 0x0000007aff07723e */ /* 0x004fe400048070ff */
[----:B0-----:R-:W-:-:S05]  /*1c010*/  @!P3 IADD3 R174, P4, R174, R10, RZ ;  /* 0x0000000aaeaeb210 */ /* 0x001fca0007f9e0ff */
[----:B------:R-:W-:-:S05]  /*1c020*/  @!P3 IMAD.X R175, R175, 0x1, R11, P4 ;  /* 0x00000001afafb824 */ /* 0x000fca00020e060b */
[----:B------:R-:W-:Y:S04]  /*1c030*/  @!P3 STG.E.U8 desc[UR14][R174.64+0x41], R121 ;  /* 0x00004179ae00b986 */ /* 0x000fe8000c10110e */
[----:B------:R0:W-:Y:S01]  /*1c040*/  @!P1 STG.E.U8 desc[UR14][R22.64+0x40], R7 ;  /* 0x0000400716009986 */ /* 0x0001e2000c10110e */
[----:B------:R-:W-:Y:S02]  /*1c050*/  ISETP.NE.AND P1, PT, R188, RZ, PT ;  /* 0x000000ffbc00720c */ /* 0x000fe40003f25270 */
[----:B------:R-:W-:-:S11]  /*1c060*/  LOP3.LUT P2, RZ, R6, 0x100, RZ, 0xc0, !PT ;  /* 0x0000010006ff7812 */ /* 0x000fd6000784c0ff */
[----:B---3--:R-:W2:Y:S02]  /*1c070*/  @!P1 LDC.64 R8, c[0x0][0x5c8] ;  /* 0x00017200ff089b82 */ /* 0x008ea40000000a00 */
[----:B------:R-:W-:Y:S01]  /*1c080*/  @!P2 STG.E.U8 desc[UR14][R216.64+0x41], R123 ;  /* 0x0000417bd800a986 */ /* 0x000fe2000c10110e */
[----:B--2---:R-:W-:-:S05]  /*1c090*/  @!P1 IADD3 R186, P2, R186, R8, RZ ;  /* 0x00000008baba9210 */ /* 0x004fca0007f5e0ff */
[----:B------:R-:W-:Y:S01]  /*1c0a0*/  @!P1 IMAD.X R187, R187, 0x1, R9, P2 ;  /* 0x00000001bbbb9824 */ /* 0x000fe200010e0609 */
[----:B------:R-:W-:-:S13]  /*1c0b0*/  ISETP.NE.AND P2, PT, R190, RZ, PT ;  /* 0x000000ffbe00720c */ /* 0x000fda0003f45270 */
[----:B------:R-:W2:Y:S01]  /*1c0c0*/  @!P2 LDC.64 R8, c[0x0][0x5c8] ;  /* 0x00017200ff08ab82 */ /* 0x000ea20000000a00 */
[----:B------:R-:W-:Y:S02]  /*1c0d0*/  ISETP.NE.AND P3, PT, R193, RZ, PT ;  /* 0x000000ffc100720c */ /* 0x000fe40003f65270 */
[----:B------:R-:W-:Y:S02]  /*1c0e0*/  F2FP.SATFINITE.E4M3.F32.PACK_AB_MERGE_C R11, RZ, R124, RZ ;  /* 0x0000007cff0b723e */ /* 0x000fe400048070ff */
[----:B------:R-:W-:-:S03]  /*1c0f0*/  ISETP.NE.AND P4, PT, R198, RZ, PT ;  /* 0x000000ffc600720c */ /* 0x000fc60003f85270 */
[----:B------:R3:W-:Y:S01]  /*1c100*/  @!P1 STG.E.U8 desc[UR14][R186.64+0x48], R11 ;  /* 0x0000480bba009986 */ /* 0x0007e2000c10110e */
[----:B0-----:R-:W-:-:S09]  /*1c110*/  F2FP.SATFINITE.E4M3.F32.PACK_AB_MERGE_C R7, RZ, R126, RZ ;  /* 0x0000007eff07723e */ /* 0x001fd200048070ff */
[----:B------:R-:W0:Y:S01]  /*1c120*/  @!P4 LDC.64 R14, c[0x0][0x5c8] ;  /* 0x00017200ff0ecb82 */ /* 0x000e220000000a00 */
[----:B--2---:R-:W-:-:S07]  /*1c130*/  @!P2 IADD3 R8, P1, R13, R8, RZ ;  /* 0x000000080d08a210 */ /* 0x004fce0007f3e0ff */
[----:B---3--:R-:W2:Y:S01]  /*1c140*/  @!P3 LDC.64 R10, c[0x0][0x5c8] ;  /* 0x00017200ff0abb82 */ /* 0x008ea20000000a00 */
[----:B------:R-:W-:Y:S01]  /*1c150*/  @!P2 IMAD.X R9, R189, 0x1, R9, P1 ;  /* 0x00000001bd09a824 */ /* 0x000fe200008e0609 */
[----:B------:R-:W-:-:S04]  /*1c160*/  LOP3.LUT P1, RZ, R6, 0x40, RZ, 0xc0, !PT ;  /* 0x0000004006ff7812 */ /* 0x000fc8000782c0ff */
[----:B------:R3:W-:Y:S01]  /*1c170*/  @!P2 STG.E.U8 desc[UR14][R8.64+0x49], R125 ;  /* 0x0000497d0800a986 */ /* 0x0007e2000c10110e */
[----:B------:R-:W-:Y:S02]  /*1c180*/  LOP3.LUT P2, RZ, R6, 0x80, RZ, 0xc0, !PT ;  /* 0x0000008006ff7812 */ /* 0x000fe4000784c0ff */
[----:B------:R-:W-:-:S11]  /*1c190*/  ISETP.NE.AND P5, PT, R199, RZ, PT ;  /* 0x000000ffc700720c */ /* 0x000fd60003fa5270 */
[----:B------:R-:W-:Y:S04]  /*1c1a0*/  @!P2 STG.E.U8 desc[UR14][R218.64+0x48], R7 ;  /* 0x00004807da00a986 */ /* 0x000fe8000c10110e */
[----:B------:R-:W-:Y:S01]  /*1c1b0*/  @!P1 STG.E.U8 desc[UR14][R220.64+0x49], R127 ;  /* 0x0000497fdc009986 */ /* 0x000fe2000c10110e */
[----:B--2---:R-:W-:Y:S02]  /*1c1c0*/  @!P3 IADD3 R10, P1, R191, R10, RZ ;  /* 0x0000000abf0ab210 */ /* 0x004fe40007f3e0ff */
[----:B---3--:R-:W-:-:S03]  /*1c1d0*/  F2FP.SATFINITE.E4M3.F32.PACK_AB_MERGE_C R9, RZ, R128, RZ ;  /* 0x00000080ff09723e */ /* 0x008fc600048070ff */
[----:B------:R-:W-:Y:S01]  /*1c1e0*/  @!P3 IMAD.X R11, R192, 0x1, R11, P1 ;  /* 0x00000001c00bb824 */ /* 0x000fe200008e060b */
[----:B0-----:R-:W-:-:S04]  /*1c1f0*/  @!P4 IADD3 R196, P1, R196, R14, RZ ;  /* 0x0000000ec4c4c210 */ /* 0x001fc80007f3e0ff */
[----:B------:R0:W-:Y:S01]  /*1c200*/  @!P3 STG.E.U8 desc[UR14][R10.64+0x50], R9 ;  /* 0x000050090a00b986 */ /* 0x0001e2000c10110e */
[----:B------:R-:W-:Y:S01]  /*1c210*/  @!P4 IMAD.X R197, R197, 0x1, R15, P1 ;  /* 0x00000001c5c5c824 */ /* 0x000fe200008e060f */
[C---:B------:R-:W-:Y:S01]  /*1c220*/  LOP3.LUT P1, RZ, R6.reuse, 0x10, RZ, 0xc0, !PT ;  /* 0x0000001006ff7812 */ /* 0x040fe2000782c0ff */
[----:B0-----:R-:W0:Y:S03]  /*1c230*/  @!P5 LDC.64 R8, c[0x0][0x5c8] ;  /* 0x00017200ff08db82 */ /* 0x001e260000000a00 */
[----:B------:R-:W-:Y:S01]  /*1c240*/  @!P4 STG.E.U8 desc[UR14][R196.64+0x51], R129 ;  /* 0x00005181c400c986 */ /* 0x000fe2000c10110e */
[----:B------:R-:W-:-:S04]  /*1c250*/  LOP3.LUT P4, RZ, R6, 0x20, RZ, 0xc0, !PT ;  /* 0x0000002006ff7812 */ /* 0x000fc8000788c0ff */
[----:B------:R-:W2:Y:S01]  /*1c260*/  @!P6 LDC.64 R10, c[0x0][0x5c8] ;  /* 0x00017200ff0aeb82 */ /* 0x000ea20000000a00 */
[----:B------:R-:W-:Y:S02]  /*1c270*/  F2FP.SATFINITE.E4M3.F32.PACK_AB_MERGE_C R7, RZ, R130, RZ ;  /* 0x00000082ff07723e */ /* 0x000fe400048070ff */
[----:B------:R-:W-:-:S06]  /*1c280*/  F2FP.SATFINITE.E4M3.F32.PACK_AB_MERGE_C R131, RZ, R131, RZ ;  /* 0x00000083ff83723e */ /* 0x000fcc00048070ff */
[----:B------:R3:W-:Y:S04]  /*1c290*/  @!P4 STG.E.U8 desc[UR14][R222.64+0x50], R7 ;  /* 0x00005007de00c986 */ /* 0x0007e8000c10110e */
[----:B------:R-:W-:Y:S01]  /*1c2a0*/  @!P1 STG.E.U8 desc[UR14][R224.64+0x51], R131 ;  /* 0x00005183e0009986 */ /* 0x000fe2000c10110e */
[----:B0-----:R-:W-:-:S05]  /*1c2b0*/  @!P5 IADD3 R194, P1, R194, R8, RZ ;  /* 0x00000008c2c2d210 */ /* 0x001fca0007f3e0ff */
[----:B------:R-:W-:Y:S01]  /*1c2c0*/  @!P5 IMAD.X R195, R195, 0x1, R9, P1 ;  /* 0x00000001c3c3d824 */ /* 0x000fe200008e0609 */
[----:B--2---:R-:W-:-:S05]  /*1c2d0*/  @!P6 IADD3 R176, P1, R176, R10, RZ ;  /* 0x0000000ab0b0e210 */ /* 0x004fca0007f3e0ff */
[----:B------:R-:W-:Y:S01]  /*1c2e0*/  @!P6 IMAD.X R177, R177, 0x1, R11, P1 ;  /* 0x00000001b1b1e824 */ /* 0x000fe200008e060b */
[----:B------:R-:W-:Y:S01]  /*1c2f0*/  ISETP.LT.OR P1, PT, R0, 0x61, !P0 ;  /* 0x000000610000780c */ /* 0x000fe20004721670 */
[----:B------:R-:W-:Y:S01]  /*1c300*/  FMUL R132, R132, UR13 ;  /* 0x0000000d84847c20 */ /* 0x000fe20008400000 */
[----:B------:R-:W-:Y:S01]  /*1c310*/  LOP3.LUT P2, RZ, R6, 0x8, RZ, 0xc0, !PT ;  /* 0x0000000806ff7812 */ /* 0x000fe2000784c0ff */
[----:B------:R-:W-:Y:S01]  /*1c320*/  FMUL R133, R133, UR13 ;  /* 0x0000000d85857c20 */ /* 0x000fe20008400000 */
[----:B------:R-:W-:Y:S02]  /*1c330*/  FMUL R134, R134, UR13 ;  /* 0x0000000d86867c20 */ /* 0x000fe40008400000 */
[----:B------:R-:W-:Y:S02]  /*1c340*/  F2FP.SATFINITE.E4M3.F32.PACK_AB_MERGE_C R9, RZ, R132, RZ ;  /* 0x00000084ff09723e */ /* 0x000fe400048070ff */
[----:B------:R-:W-:Y:S02]  /*1c350*/  F2FP.SATFINITE.E4M3.F32.PACK_AB_MERGE_C R133, RZ, R133, RZ ;  /* 0x00000085ff85723e */ /* 0x000fe400048070ff */
[----:B---3--:R-:W-:Y:S01]  /*1c360*/  F2FP.SATFINITE.E4M3.F32.PACK_AB_MERGE_C R7, RZ, R134, RZ ;  /* 0x00000086ff07723e */ /* 0x008fe200048070ff */
[----:B------:R0:W-:Y:S02]  /*1c370*/  @!P5 STG.E.U8 desc[UR14][R194.64+0x58], R9 ;  /* 0x00005809c200d986 */ /* 0x0001e4000c10110e */
[----:B------:R-:W2:Y:S02]  /*1c380*/  @!P1 LDC.64 R10, c[0x0][0x5c8] ;  /* 0x00017200ff0a9b82 */ /* 0x000ea40000000a00 */
[----:B------:R-:W-:Y:S01]  /*1c390*/  @!P6 STG.E.U8 desc[UR14][R176.64+0x59], R133 ;  /* 0x00005985b000e986 */ /* 0x000fe2000c10110e */
[----:B------:R-:W-:-:S03]  /*1c3a0*/  LOP3.LUT P3, RZ, R6, 0x4, RZ, 0xc0, !PT ;  /* 0x0000000406ff7812 */ /* 0x000fc6000786c0ff */
[----:B------:R3:W-:Y:S01]  /*1c3b0*/  @!P2 STG.E.U8 desc[UR14][R226.64+0x58], R7 ;  /* 0x00005807e200a986 */ /* 0x0007e2000c10110e */
[----:B------:R-:W-:Y:S01]  /*1c3c0*/  ISETP.LT.OR P2, PT, R0, 0x62, !P0 ;  /* 0x000000620000780c */ /* 0x000fe20004741670 */
[----:B------:R-:W-:Y:S01]  /*1c3d0*/  FMUL R135, R135, UR13 ;  /* 0x0000000d87877c20 */ /* 0x000fe20008400000 */
[----:B0-----:R-:W-:-:S04]  /*1c3e0*/  IMAD.U32 R9, RZ, RZ, UR6 ;  /* 0x00000006ff097e24 */ /* 0x001fc8000f8e00ff */
[----:B------:R-:W-:Y:S01]  /*1c3f0*/  F2FP.SATFINITE.E4M3.F32.PACK_AB_MERGE_C R135, RZ, R135, RZ ;  /* 0x00000087ff87723e */ /* 0x000fe200048070ff */
[----:B------:R-:W-:Y:S02]  /*1c400*/  IMAD.U32 R13, RZ, RZ, UR6 ;  /* 0x00000006ff0d7e24 */ /* 0x000fe4000f8e00ff */
[----:B------:R-:W-:Y:S02]  /*1c410*/  IMAD.U32 R8, RZ, RZ, UR7 ;  /* 0x00000007ff087e24 */ /* 0x000fe4000f8e00ff */
[----:B------:R-:W-:Y:S02]  /*1c420*/  @!P3 STG.E.U8 desc[UR14][R228.64+0x59], R135 ;  /* 0x00005987e400b986 */ /* 0x000fe4000c10110e */
[----:B------:R-:W0:Y:S01]  /*1c430*/  @!P2 LDC.64 R14, c[0x0][0x5c8] ;  /* 0x00017200ff0eab82 */ /* 0x000e220000000a00 */
[----:B------:R-:W-:Y:S02]  /*1c440*/  @!P1 LEA R9, P3, R9, R4, 0x7 ;  /* 0x0000000409099211 */ /* 0x000fe400078638ff */
[----:B------:R-:W-:-:S02]  /*1c450*/  LOP3.LUT P5, RZ, R6, 0x2, RZ, 0xc0, !PT ;  /* 0x0000000206ff7812 */ /* 0x000fc400078ac0ff */
[----:B------:R-:W-:Y:S02]  /*1c460*/  LOP3.LUT P4, RZ, R6, 0x1, RZ, 0xc0, !PT ;  /* 0x0000000106ff7812 */ /* 0x000fe4000788c0ff */
[----:B------:R-:W-:Y:S01]  /*1c470*/  @!P1 LEA.HI.X R8, R13, R3, R8, 0x7, P3 ;  /* 0x000000030d089211 */ /* 0x000fe200018f3c08 */
[----:B------:R-:W-:Y:S01]  /*1c480*/  FMUL R136, R136, UR13 ;  /* 0x0000000d88887c20 */ /* 0x000fe20008400000 */
[----:B--2---:R-:W-:Y:S01]  /*1c490*/  @!P1 IADD3 R6, P3, R9, R10, RZ ;  /* 0x0000000a09069210 */ /* 0x004fe20007f7e0ff */
[----:B------:R-:W-:-:S04]  /*1c4a0*/  IMAD.U32 R9, RZ, RZ, UR6 ;  /* 0x00000006ff097e24 */ /* 0x000fc8000f8e00ff */
[----:B---3--:R-:W-:Y:S01]  /*1c4b0*/  @!P1 IMAD.X R7, R8, 0x1, R11, P3 ;  /* 0x0000000108079824 */ /* 0x008fe200018e060b */
[----:B------:R-:W-:Y:S01]  /*1c4c0*/  F2FP.SATFINITE.E4M3.F32.PACK_AB_MERGE_C R11, RZ, R136, RZ ;  /* 0x00000088ff0b723e */ /* 0x000fe200048070ff */
[----:B------:R-:W-:Y:S01]  /*1c4d0*/  IMAD.U32 R10, RZ, RZ, UR7 ;  /* 0x00000007ff0a7e24 */ /* 0x000fe2000f8e00ff */
[----:B------:R-:W-:-:S03]  /*1c4e0*/  ISETP.LT.OR P3, PT, R0, 0x69, !P0 ;  /* 0x000000690000780c */ /* 0x000fc60004761670 */
[----:B------:R2:W-:Y:S01]  /*1c4f0*/  @!P1 STG.E.U8 desc[UR14][R6.64+0x60], R11 ;  /* 0x0000600b06009986 */ /* 0x0005e2000c10110e */
[----:B------:R-:W-:-:S04]  /*1c500*/  @!P2 LEA R9, P1, R9, R4, 0x7 ;  /* 0x000000040909a211 */ /* 0x000fc800078238ff */
[----:B------:R-:W-:Y:S02]  /*1c510*/  @!P2 LEA.HI.X R10, R13, R3, R10, 0x7, P1 ;  /* 0x000000030d0aa211 */ /* 0x000fe400008f3c0a */
[----:B0-----:R-:W-:Y:S01]  /*1c520*/  @!P2 IADD3 R8, P1, R9, R14, RZ ;  /* 0x0000000e0908a210 */ /* 0x001fe20007f3e0ff */
[----:B------:R-:W-:Y:S02]  /*1c530*/  FMUL R137, R137, UR13 ;  /* 0x0000000d89897c20 */ /* 0x000fe40008400000 */
[----:B------:R-:W0:Y:S02]  /*1c540*/  @!P3 LDC.64 R16, c[0x0][0x5c8] ;  /* 0x00017200ff10bb82 */ /* 0x000e240000000a00 */
[----:B------:R-:W-:Y:S01]  /*1c550*/  @!P2 IMAD.X R9, R10, 0x1, R15, P1 ;  /* 0x000000010a09a824 */ /* 0x000fe200008e060f */
[----:B------:R-:W-:Y:S01]  /*1c560*/  ISETP.LT.OR P1, PT, R0, 0x6a, !P0 ;  /* 0x0000006a0000780c */ /* 0x000fe20004721670 */
[----:B--2---:R-:W-:Y:S01]  /*1c570*/  IMAD.U32 R7, RZ, RZ, UR6 ;  /* 0x00000006ff077e24 */ /* 0x004fe2000f8e00ff */
[----:B------:R-:W-:Y:S01]  /*1c580*/  F2FP.SATFINITE.E4M3.F32.PACK_AB_MERGE_C R137, RZ, R137, RZ ;  /* 0x00000089ff89723e */ /* 0x000fe200048070ff */
[----:B------:R-:W-:Y:S01]  /*1c590*/  FMUL R138, R138, UR13 ;  /* 0x0000000d8a8a7c20 */ /* 0x000fe20008400000 */
[----:B------:R-:W-:-:S02]  /*1c5a0*/  IMAD.U32 R10, RZ, RZ, UR7 ;  /* 0x00000007ff0a7e24 */ /* 0x000fc4000f8e00ff */
[----:B------:R-:W-:Y:S01]  /*1c5b0*/  FMUL R139, R139, UR13 ;  /* 0x0000000d8b8b7c20 */ /* 0x000fe20008400000 */
[----:B------:R2:W-:Y:S01]  /*1c5c0*/  @!P2 STG.E.U8 desc[UR14][R8.64+0x61], R137 ;  /* 0x000061890800a986 */ /* 0x0005e2000c10110e */
[----:B------:R-:W-:Y:S02]  /*1c5d0*/  @!P3 LEA R7, P2, R7, R4, 0x7 ;  /* 0x000000040707b211 */ /* 0x000fe400078438ff */
[----:B------:R-:W-:-:S03]  /*1c5e0*/  ISETP.GE.AND P6, PT, R12, 0x89, PT ;  /* 0x000000890c00780c */ /* 0x000fc60003fc6270 */
[----:B------:R-:W3:Y:S01]  /*1c5f0*/  @!P1 LDC.64 R14, c[0x0][0x5c8] ;  /* 0x00017200ff0e9b82 */ /* 0x000ee20000000a00 */
[----:B------:R-:W-:Y:S02]  /*1c600*/  F2FP.SATFINITE.E4M3.F32.PACK_AB_MERGE_C R11, RZ, R138, RZ ;  /* 0x0000008aff0b723e */ /* 0x000fe400048070ff */
[----:B------:R-:W-:Y:S02]  /*1c610*/  @!P3 LEA.HI.X R10, R13, R3, R10, 0x7, P2 ;  /* 0x000000030d0ab211 */ /* 0x000fe400010f3c0a */
[----:B------:R-:W-:Y:S02]  /*1c620*/  F2FP.SATFINITE.E4M3.F32.PACK_AB_MERGE_C R139, RZ, R139, RZ ;  /* 0x0000008bff8b723e */ /* 0x000fe400048070ff */
[----:B------:R-:W-:Y:S01]  /*1c630*/  ISETP.LT.OR P2, PT, R0, 0x69, !P6 ;  /* 0x000000690000780c */ /* 0x000fe20007741670 */
[----:B------:R4:W-:Y:S01]  /*1c640*/  @!P5 STG.E.U8 desc[UR14][R230.64+0x60], R11 ;  /* 0x0000600be600d986 */ /* 0x0009e2000c10110e */
[----:B------:R-:W-:-:S03]  /*1c650*/  FMUL R140, R140, UR13 ;  /* 0x0000000d8c8c7c20 */ /* 0x000fc60008400000 */
[----:B------:R-:W-:Y:S01]  /*1c660*/  @!P4 STG.E.U8 desc[UR14][R232.64+0x61], R139 ;  /* 0x0000618be800c986 */ /* 0x000fe2000c10110e */
[----:B0-----:R-:W-:Y:S01]  /*1c670*/  @!P3 IADD3 R6, P4, R7, R16, RZ ;  /* 0x000000100706b210 */ /* 0x001fe20007f9e0ff */
[----:B--2---:R-:W-:Y:S01]  /*1c680*/  IMAD.U32 R9, RZ, RZ, UR6 ;  /* 0x00000006ff097e24 */ /* 0x004fe2000f8e00ff */
[----:B------:R-:W-:Y:S01]  /*1c690*/  F2FP.SATFINITE.E4M3.F32.PACK_AB_MERGE_C R13, RZ, R140, RZ ;  /* 0x0000008cff0d723e */ /* 0x000fe200048070ff */
[----:B------:R-:W-:Y:S02]  /*1c6a0*/  IMAD.U32 R19, RZ, RZ, UR6 ;  /* 0x00000006ff137e24 */ /* 0x000fe4000f8e00ff */
[----:B------:R-:W-:Y:S01]  /*1c6b0*/  @!P3 IMAD.X R7, R10, 0x1, R17, P4 ;  /* 0x000000010a07b824 */ /* 0x000fe200020e0611 */
[----:B------:R-:W-:Y:S01]  /*1c6c0*/  ISETP.LT.OR P4, PT, R0, 0x6a, !P6 ;  /* 0x0000006a0000780c */ /* 0x000fe20007781670 */
[----:B------:R-:W-:Y:S01]  /*1c6d0*/  IMAD.U32 R10, RZ, RZ, UR7 ;  /* 0x00000007ff0a7e24 */ /* 0x000fe2000f8e00ff */
[----:B------:R-:W0:Y:S01]  /*1c6e0*/  @!P2 LDC.64 R16, c[0x0][0x5c8] ;  /* 0x00017200ff10ab82 */ /* 0x000e220000000a00 */
[----:B------:R-:W-:Y:S01]  /*1c6f0*/  @!P1 LEA R9, P5, R9, R4, 0x7 ;  /* 0x0000000409099211 */ /* 0x000fe200078a38ff */
[----:B------:R0:W-:Y:S03]  /*1c700*/  @!P3 STG.E.U8 desc[UR14][R6.64+0x68], R13 ;  /* 0x0000680d0600b986 */ /* 0x0001e6000c10110e */
[----:B------:R-:W-:-:S02]  /*1c710*/  @!P1 LEA.HI.X R10, R19, R3, R10, 0x7, P5 ;  /* 0x00000003130a9211 */ /* 0x000fc400028f3c0a */
[----:B---3--:R-:W-:Y:S01]  /*1c720*/  @!P1 IADD3 R8, P3, R9, R14, RZ ;  /* 0x0000000e09089210 */ /* 0x008fe20007f7e0ff */
[----:B------:R-:W-:-:S04]  /*1c730*/  FMUL R141, R141, UR13 ;  /* 0x0000000d8d8d7c20 */ /* 0x000fc80008400000 */
[----:B------:R-:W-:Y:S01]  /*1c740*/  @!P1 IMAD.X R9, R10, 0x1, R15, P3 ;  /* 0x000000010a099824 */ /* 0x000fe200018e060f */
[----:B------:R-:W-:Y:S01]  /*1c750*/  ISETP.LT.OR P3, PT, R0, 0x71, !P0 ;  /* 0x000000710000780c */ /* 0x000fe20004761670 */
[----:B------:R-:W2:Y:S01]  /*1c760*/  @!P4 LDC.64 R14, c[0x0][0x5c8] ;  /* 0x00017200ff0ecb82 */ /* 0x000ea20000000a00 */
[----:B----4-:R-:W-:Y:S01]  /*1c770*/  IMAD.U32 R11, RZ, RZ, UR6 ;  /* 0x00000006ff0b7e24 */ /* 0x010fe2000f8e00ff */
[----:B------:R-:W-:Y:S01]  /*1c780*/  F2FP.SATFINITE.E4M3.F32.PACK_AB_MERGE_C R141, RZ, R141, RZ ;  /* 0x0000008dff8d723e */ /* 0x000fe200048070ff */
[----:B------:R-:W-:-:S03]  /*1c790*/  IMAD.U32 R10, RZ, RZ, UR7 ;  /* 0x00000007ff0a7e24 */ /* 0x000fc6000f8e00ff */
[----:B------:R-:W-:Y:S01]  /*1c7a0*/  @!P2 LEA R11, P5, R11, R4, 0x7 ;  /* 0x000000040b0ba211 */ /* 0x000fe200078a38ff */
[----:B------:R2:W-:Y:S01]  /*1c7b0*/  @!P1 STG.E.U8 desc[UR14][R8.64+0x69], R141 ;  /* 0x0000698d08009986 */ /* 0x0005e2000c10110e */
[----:B------:R-:W-:Y:S02]  /*1c7c0*/  FMUL R142, R142, UR13 ;  /* 0x0000000d8e8e7c20 */ /* 0x000fe40008400000 */
[----:B------:R-:W-:Y:S02]  /*1c7d0*/  @!P2 LEA.HI.X R10, R19, R3, R10, 0x7, P5 ;  /* 0x00000003130aa211 */ /* 0x000fe400028f3c0a */
[----:B0-----:R-:W-:Y:S01]  /*1c7e0*/  @!P2 IADD3 R6, P1, P5, R11, UR8, R16 ;  /* 0x000000080b06ac10 */ /* 0x001fe2000fd3e010 */
[----:B------:R-:W0:Y:S01]  /*1c7f0*/  @!P3 LDC.64 R18, c[0x0][0x5c8] ;  /* 0x00017200ff12bb82 */ /* 0x000e220000000a00 */
[----:B------:R-:W-:Y:S02]  /*1c800*/  IMAD.U32 R11, RZ, RZ, UR6 ;  /* 0x00000006ff0b7e24 */ /* 0x000fe4000f8e00ff */
[----:B------:R-:W-:Y:S01]  /*1c810*/  @!P2 IADD3.X R7, R10, UR5, R17, P1, P5 ;  /* 0x000000050a07ac10 */ /* 0x000fe20008fea411 */
[----:B------:R-:W-:Y:S01]  /*1c820*/  IMAD.U32 R17, RZ, RZ, UR6 ;  /* 0x00000006ff117e24 */ /* 0x000fe2000f8e00ff */
[----:B------:R-:W-:Y:S01]  /*1c830*/  ISETP.LT.OR P1, PT, R0, 0x71, !P6 ;  /* 0x000000710000780c */ /* 0x000fe20007721670 */
[----:B------:R-:W-:Y:S01]  /*1c840*/  IMAD.U32 R10, RZ, RZ, UR7 ;  /* 0x00000007ff0a7e24 */ /* 0x000fe2000f8e00ff */
[----:B------:R-:W-:-:S02]  /*1c850*/  F2FP.SATFINITE.E4M3.F32.PACK_AB_MERGE_C R13, RZ, R142, RZ ;  /* 0x0000008eff0d723e */ /* 0x000fc400048070ff */
[----:B------:R-:W-:-:S03]  /*1c860*/  @!P4 LEA R11, P5, R11, R4, 0x7 ;  /* 0x000000040b0bc211 */ /* 0x000fc600078a38ff */
[----:B------:R3:W-:Y:S01]  /*1c870*/  @!P2 STG.E.U8 desc[UR14][R6.64+0x68], R13 ;  /* 0x0000680d0600a986 */ /* 0x0007e2000c10110e */
[----:B------:R-:W-:Y:S02]  /*1c880*/  @!P4 LEA.HI.X R10, R17, R3, R10, 0x7, P5 ;  /* 0x00000003110ac211 */ /* 0x000fe400028f3c0a */
[----:B--2---:R-:W-:Y:S01]  /*1c890*/  @!P4 IADD3 R8, P2, P5, R11, UR8, R14 ;  /* 0x000000080b08cc10 */ /* 0x004fe2000fd5e00e */
[----:B------:R-:W-:Y:S02]  /*1c8a0*/  IMAD.U32 R11, RZ, RZ, UR6 ;  /* 0x00000006ff0b7e24 */ /* 0x000fe4000f8e00ff */
[----:B------:R-:W2:Y:S01]  /*1c8b0*/  @!P1 LDC.64 R16, c[0x0][0x5c8] ;  /* 0x00017200ff109b82 */ /* 0x000ea20000000a00 */
[----:B------:R-:W-:Y:S01]  /*1c8c0*/  @!P4 IADD3.X R9, R10, UR5, R15, P2, P5 ;  /* 0x000000050a09cc10 */ /* 0x000fe200097ea40f */
[----:B------:R-:W-:Y:S01]  /*1c8d0*/  IMAD.U32 R15, RZ, RZ, UR6 ;  /* 0x00000006ff0f7e24 */ /* 0x000fe2000f8e00ff */
[----:B------:R-:W-:Y:S01]  /*1c8e0*/  ISETP.LT.OR P2, PT, R0, 0x72, !P0 ;  /* 0x000000720000780c */ /* 0x000fe20004741670 */
[----:B------:R-:W-:Y:S01]  /*1c8f0*/  IMAD.U32 R14, RZ, RZ, UR7 ;  /* 0x00000007ff0e7e24 */ /* 0x000fe2000f8e00ff */
[----:B------:R-:W-:-:S04]  /*1c900*/  @!P3 LEA R11, P5, R11, R4, 0x7 ;  /* 0x000000040b0bb211 */ /* 0x000fc800078a38ff */
[----:B------:R-:W-:Y:S02]  /*1c910*/  @!P3 LEA.HI.X R14, R15, R3, R14, 0x7, P5 ;  /* 0x000000030f0eb211 */ /* 0x000fe400028f3c0e */
[----:B0-----:R-:W-:Y:S01]  /*1c920*/  @!P3 IADD3 R10, P5, R11, R18, RZ ;  /* 0x000000120b0ab210 */ /* 0x001fe20007fbe0ff */
[----:B------:R-:W-:Y:S01]  /*1c930*/  FMUL R143, R143, UR13 ;  /* 0x0000000d8f8f7c20 */ /* 0x000fe20008400000 */
[----:B------:R-:W-:-:S03]  /*1c940*/  FMUL R144, R144, UR13 ;  /* 0x0000000d90907c20 */ /* 0x000fc60008400000 */
[----:B------:R-:W-:Y:S02]  /*1c950*/  @!P3 IMAD.X R11, R14, 0x1, R19, P5 ;  /* 0x000000010e0bb824 */ /* 0x000fe400028e0613 */
[----:B------:R-:W0:Y:S01]  /*1c960*/  @!P2 LDC.64 R18, c[0x0][0x5c8] ;  /* 0x00017200ff12ab82 */ /* 0x000e220000000a00 */
[----:B------:R-:W-:Y:S01]  /*1c970*/  F2FP.SATFINITE.E4M3.F32.PACK_AB_MERGE_C R143, RZ, R143, RZ ;  /* 0x0000008fff8f723e */ /* 0x000fe200048070ff */
[----:B---3--:R-:W-:Y:S01]  /*1c980*/  IMAD.U32 R7, RZ, RZ, UR6 ;  /* 0x00000006ff077e24 */ /* 0x008fe2000f8e00ff */
[----:B------:R-:W-:Y:S01]  /*1c990*/  F2FP.SATFINITE.E4M3.F32.PACK_AB_MERGE_C R13, RZ, R144, RZ ;  /* 0x00000090ff0d723e */ /* 0x000fe200048070ff */
[----:B------:R-:W-:Y:S01]  /*1c9a0*/  IMAD.U32 R6, RZ, RZ, UR7 ;  /* 0x00000007ff067e24 */ /* 0x000fe2000f8e00ff */
[----:B------:R-:W-:Y:S01]  /*1c9b0*/  @!P1 LEA R15, P5, R15, R4, 0x7 ;  /* 0x000000040f0f9211 */ /* 0x000fe200078a38ff */
[----:B------:R3:W-:Y:S01]  /*1c9c0*/  @!P4 STG.E.U8 desc[UR14][R8.64+0x69], R143 ;  /* 0x0000698f0800c986 */ /* 0x0007e2000c10110e */
[----:B------:R-:W-:Y:S02]  /*1c9d0*/  ISETP.LT.OR P4, PT, R0, 0x72, !P6 ;  /* 0x000000720000780c */ /* 0x000fe40007781670 */
[----:B------:R-:W-:Y:S01]  /*1c9e0*/  @!P1 LEA.HI.X R6, R7, R3, R6, 0x7, P5 ;  /* 0x0000000307069211 */ /* 0x000fe200028f3c06 */
[----:B------:R4:W-:Y:S01]  /*1c9f0*/  @!P3 STG.E.U8 desc[UR14][R10.64+0x70], R13 ;  /* 0x0000700d0a00b986 */ /* 0x0009e2000c10110e */
[----:B--2---:R-:W-:Y:S01]  /*1ca00*/  @!P1 IADD3 R14, P3, P5, R15, UR8, R16 ;  /* 0x000000080f0e9c10 */ /* 0x004fe2000fd7e010 */
[----:B------:R-:W-:-:S03]  /*1ca10*/  IMAD.U32 R16, RZ, RZ, UR7 ;  /* 0x00000007ff107e24 */ /* 0x000fc6000f8e00ff */
[----:B------:R-:W-:Y:S01]  /*1ca20*/  @!P1 IADD3.X R15, R6, UR5, R17, P3, P5 ;  /* 0x00000005060f9c10 */ /* 0x000fe20009fea411 */
[----:B------:R-:W-:Y:S01]  /*1ca30*/  IMAD.U32 R17, RZ, RZ, UR6 ;  /* 0x00000006ff117e24 */ /* 0x000fe2000f8e00ff */
[----:B------:R-:W-:Y:S02]  /*1ca40*/  ISETP.LT.OR P3, PT, R0, 0x79, !P0 ;  /* 0x000000790000780c */ /* 0x000fe40004761670 */
[----:B------:R-:W-:Y:S01]  /*1ca50*/  @!P2 LEA R7, P5, R7, R4, 0x7 ;  /* 0x000000040707a211 */ /* 0x000fe200078a38ff */
[----:B------:R-:W2:Y:S03]  /*1ca60*/  @!P4 LDC.64 R20, c[0x0][0x5c8] ;  /* 0x00017200ff14cb82 */ /* 0x000ea60000000a00 */
[----:B------:R-:W-:Y:S02]  /*1ca70*/  @!P2 LEA.HI.X R16, R17, R3, R16, 0x7, P5 ;  /* 0x000000031110a211 */ /* 0x000fe400028f3c10 */
[----:B0-----:R-:W-:-:S02]  /*1ca80*/  @!P2 IADD3 R6, P5, R7, R18, RZ ;  /* 0x000000120706a210 */ /* 0x001fc40007fbe0ff */
[----:B------:R-:W-:-:S03]  /*1ca90*/  ISETP.LT.OR P0, PT, R0, 0x7a, !P0 ;  /* 0x0000007a0000780c */ /* 0x000fc60004701670 */
[----:B------:R-:W-:Y:S02]  /*1caa0*/  @!P2 IMAD.X R7, R16, 0x1, R19, P5 ;  /* 0x000000011007a824 */ /* 0x000fe400028e0613 */
[----:B------:R-:W0:Y:S01]  /*1cab0*/  @!P3 LDC.64 R18, c[0x0][0x5c8] ;  /* 0x00017200ff12bb82 */ /* 0x000e220000000a00 */
[----:B------:R-:W-:Y:S01]  /*1cac0*/  FMUL R145, R145, UR13 ;  /* 0x0000000d91917c20 */ /* 0x000fe20008400000 */
[----:B------:R-:W-:Y:S01]  /*1cad0*/  FMUL R146, R146, UR13 ;  /* 0x0000000d92927c20 */ /* 0x000fe20008400000 */
[----:B---3--:R-:W-:-:S05]  /*1cae0*/  IMAD.U32 R9, RZ, RZ, UR6 ;  /* 0x00000006ff097e24 */ /* 0x008fca000f8e00ff */
[----:B------:R-:W3:Y:S01]  /*1caf0*/  @!P0 LDC.64 R22, c[0x0][0x5c8] ;  /* 0x00017200ff168b82 */ /* 0x000ee20000000a00 */
[----:B------:R-:W-:Y:S01]  /*1cb00*/  F2FP.SATFINITE.E4M3.F32.PACK_AB_MERGE_C R145, RZ, R145, RZ ;  /* 0x00000091ff91723e */ /* 0x000fe200048070ff */
[----:B----4-:R-:W-:Y:S01]  /*1cb10*/  IMAD.U32 R11, RZ, RZ, UR6 ;  /* 0x00000006ff0b7e24 */ /* 0x010fe2000f8e00ff */
[----:B------:R-:W-:Y:S01]  /*1cb20*/  F2FP.SATFINITE.E4M3.F32.PACK_AB_MERGE_C R13, RZ, R146, RZ ;  /* 0x00000092ff0d723e */ /* 0x000fe200048070ff */
[----:B------:R-:W-:Y:S01]  /*1cb30*/  IMAD.U32 R10, RZ, RZ, UR7 ;  /* 0x00000007ff0a7e24 */ /* 0x000fe2000f8e00ff */
[----:B------:R-:W-:Y:S01]  /*1cb40*/  @!P4 LEA R9, P5, R9, R4, 0x7 ;  /* 0x000000040909c211 */ /* 0x000fe200078a38ff */
[----:B------:R4:W-:Y:S01]  /*1cb50*/  @!P2 STG.E.U8 desc[UR14][R6.64+0x71], R145 ;  /* 0x000071910600a986 */ /* 0x0009e2000c10110e */
[----:B------:R-:W-:Y:S02]  /*1cb60*/  IMAD.U32 R16, RZ, RZ, UR7 ;  /* 0x00000007ff107e24 */ /* 0x000fe4000f8e00ff */
[----:B------:R-:W-:Y:S01]  /*1cb70*/  @!P4 LEA.HI.X R10, R11, R3, R10, 0x7, P5 ;  /* 0x000000030b0ac211 */ /* 0x000fe200028f3c0a */
[----:B------:R1:W-:Y:S01]  /*1cb80*/  @!P1 STG.E.U8 desc[UR14][R14.64+0x70], R13 ;  /* 0x0000700d0e009986 */ /* 0x0003e2000c10110e */
[----:B--2---:R-:W-:-:S02]  /*1cb90*/  @!P4 IADD3 R8, P1, P2, R9, UR8, R20 ;  /* 0x000000080908cc10 */ /* 0x004fc4000fa3e014 */
[----:B------:R-:W-:Y:S01]  /*1cba0*/  @!P3 LEA R11, P5, R11, R4, 0x7 ;  /* 0x000000040b0bb211 */ /* 0x000fe200078a38ff */
[----:B------:R-:W-:Y:S01]  /*1cbb0*/  FMUL R147, R147, UR13 ;  /* 0x0000000d93937c20 */ /* 0x000fe20008400000 */
[----:B------:R-:W-:Y:S01]  /*1cbc0*/  @!P4 IADD3.X R9, R10, UR5, R21, P1, P2 ;  /* 0x000000050a09cc10 */ /* 0x000fe20008fe4415 */
[----:B----4-:R-:W-:Y:S01]  /*1cbd0*/  IMAD.U32 R7, RZ, RZ, UR6 ;  /* 0x00000006ff077e24 */ /* 0x010fe2000f8e00ff */
[----:B0-----:R-:W-:Y:S01]  /*1cbe0*/  @!P3 IADD3 R10, P2, R11, R18, RZ ;  /* 0x000000120b0ab210 */ /* 0x001fe20007f5e0ff */
[----:B------:R-:W-:Y:S01]  /*1cbf0*/  IMAD.U32 R11, RZ, RZ, UR6 ;  /* 0x00000006ff0b7e24 */ /* 0x000fe2000f8e00ff */
[----:B------:R-:W-:Y:S01]  /*1cc00*/  @!P3 LEA.HI.X R16, R17, R3, R16, 0x7, P5 ;  /* 0x000000031110b211 */ /* 0x000fe200028f3c10 */
[----:B-1----:R-:W-:Y:S01]  /*1cc10*/  IMAD.U32 R14, RZ, RZ, UR7 ;  /* 0x00000007ff0e7e24 */ /* 0x002fe2000f8e00ff */
[----:B------:R-:W-:Y:S01]  /*1cc20*/  ISETP.LT.OR P1, PT, R0, 0x79, !P6 ;  /* 0x000000790000780c */ /* 0x000fe20007721670 */
[----:B------:R-:W-:Y:S01]  /*1cc30*/  FMUL R148, R148, UR13 ;  /* 0x0000000d94947c20 */ /* 0x000fe20008400000 */
[----:B------:R-:W-:-:S02]  /*1cc40*/  @!P0 LEA R7, P5, R7, R4, 0x7 ;  /* 0x0000000407078211 */ /* 0x000fc400078a38ff */
[----:B------:R-:W-:Y:S02]  /*1cc50*/  F2FP.SATFINITE.E4M3.F32.PACK_AB_MERGE_C R147, RZ, R147, RZ ;  /* 0x00000093ff93723e */ /* 0x000fe400048070ff */
[----:B------:R-:W-:Y:S01]  /*1cc60*/  @!P0 LEA.HI.X R14, R11, R3, R14, 0x7, P5 ;  /* 0x000000030b0e8211 */ /* 0x000fe200028f3c0e */
[----:B------:R-:W-:Y:S01]  /*1cc70*/  @!P3 IMAD.X R11, R16, 0x1, R19, P2 ;  /* 0x00000001100bb824 */ /* 0x000fe200010e0613 */
[----:B------:R-:W-:Y:S01]  /*1cc80*/  F2FP.SATFINITE.E4M3.F32.PACK_AB_MERGE_C R13, RZ, R148, RZ ;  /* 0x00000094ff0d723e */ /* 0x000fe200048070ff */
[----:B------:R0:W-:Y:S01]  /*1cc90*/  @!P4 STG.E.U8 desc[UR14][R8.64+0x71], R147 ;  /* 0x000071930800c986 */ /* 0x0001e2000c10110e */
[----:B---3--:R-:W-:Y:S01]  /*1cca0*/  @!P0 IADD3 R6, P4, R7, R22, RZ ;  /* 0x0000001607068210 */ /* 0x008fe20007f9e0ff */
[----:B------:R-:W-:Y:S01]  /*1ccb0*/  IMAD.U32 R15, RZ, RZ, UR6 ;  /* 0x00000006ff0f7e24 */ /* 0x000fe2000f8e00ff */
[----:B------:R-:W-:Y:S02]  /*1ccc0*/  ISETP.GE.AND P2, PT, R12, 0xc1, PT ;  /* 0x000000c10c00780c */ /* 0x000fe40003f46270 */
[C---:B------:R-:W-:Y:S01]  /*1ccd0*/  ISETP.LT.OR P6, PT, R0.reuse, 0x7a, !P6 ;  /* 0x0000007a0000780c */ /* 0x040fe200077c1670 */
[----:B------:R1:W-:Y:S01]  /*1cce0*/  @!P3 STG.E.U8 desc[UR14][R10.64+0x78], R13 ;  /* 0x0000780d0a00b986 */ /* 0x0003e2000c10110e */
[----:B------:R-:W-:Y:S01]  /*1ccf0*/  ISETP.LT.OR P3, PT, R0, 0x1, !P2 ;  /* 0x000000010000780c */ /* 0x000fe20005761670 */
[----:B------:R-:W-:Y:S01]  /*1cd00*/  @!P0 IMAD.X R7, R14, 0x1, R23, P4 ;  /* 0x000000010e078824 */ /* 0x000fe200020e0617 */
[----:B------:R-:W2:Y:S01]  /*1cd10*/  @!P1 LDC.64 R16, c[0x0][0x5c8] ;  /* 0x00017200ff109b82 */ /* 0x000ea20000000a00 */
[----:B------:R-:W-:-:S02]  /*1cd20*/  IMAD.U32 R19, RZ, RZ, UR6 ;  /* 0x00000006ff137e24 */ /* 0x000fc4000f8e00ff */
[----:B0-----:R-:W-:Y:S01]  /*1cd30*/  IMAD.U32 R8, RZ, RZ, UR7 ;  /* 0x00000007ff087e24 */ /* 0x001fe2000f8e00ff */
[----:B------:R-:W-:Y:S01]  /*1cd40*/  @!P1 LEA R9, P4, R15, R4, 0x7 ;  /* 0x000000040f099211 */ /* 0x000fe200078838ff */
[----:B------:R-:W-:-:S03]  /*1cd50*/  IMAD.U32 R23, RZ, RZ, UR6 ;  /* 0x00000006ff177e24 */ /* 0x000fc6000f8e00ff */
[----:B-1----:R-:W-:Y:S01]  /*1cd60*/  @!P1 LEA.HI.X R10, R19, R3, R8, 0x7, P4 ;  /* 0x00000003130a9211 */ /* 0x002fe200020f3c08 */
[----:B------:R-:W0:Y:S01]  /*1cd70*/  @!P6 LDC.64 R20, c[0x0][0x5c8] ;  /* 0x00017200ff14eb82 */ /* 0x000e220000000a00 */
[----:B------:R-:W-:Y:S02]  /*1cd80*/  ISETP.LT.OR P4, PT, R0, 0x2, !P2 ;  /* 0x000000020000780c */ /* 0x000fe40005781670 */
[----:B------:R-:W-:Y:S01]  /*1cd90*/  @!P6 LEA R11, P5, R23, R4, 0x7 ;  /* 0x00000004170be211 */ /* 0x000fe200078a38ff */
[----:B------:R-:W-:-:S04]  /*1cda0*/  FMUL R149, R149, UR13 ;  /* 0x0000000d95957c20 */ /* 0x000fc80008400000 */
[----:B------:R-:W1:Y:S01]  /*1cdb0*/  @!P3 LDC.64 R22, c[0x0][0x5c8] ;  /* 0x00017200ff16bb82 */ /* 0x000e620000000a00 */
[----:B------:R-:W-:Y:S01]  /*1cdc0*/  IMAD.U32 R13, RZ, RZ, UR6 ;  /* 0x00000006ff0d7e24 */ /* 0x000fe2000f8e00ff */
[----:B------:R-:W-:Y:S01]  /*1cdd0*/  F2FP.SATFINITE.E4M3.F32.PACK_AB_MERGE_C R149, RZ, R149, RZ ;  /* 0x00000095ff95723e */ /* 0x000fe200048070ff */
[----:B------:R-:W-:-:S05]  /*1cde0*/  IMAD.U32 R18, RZ, RZ, UR7 ;  /* 0x00000007ff127e24 */ /* 0x000fca000f8e00ff */
[----:B------:R-:W3:Y:S01]  /*1cdf0*/  @!P4 LDC.64 R88, c[0x0][0x5c8] ;  /* 0x00017200ff58cb82 */ /* 0x000ee20000000a00 */
[----:B------:R-:W-:Y:S01]  /*1ce00*/  @!P6 LEA.HI.X R18, R13, R3, R18, 0x7, P5 ;  /* 0x000000030d12e211 */ /* 0x000fe200028f3c12 */
[----:B------:R4:W-:Y:S01]  /*1ce10*/  @!P0 STG.E.U8 desc[UR14][R6.64+0x79], R149 ;  /* 0x0000799506008986 */ /* 0x0009e2000c10110e */
[----:B------:R-:W-:Y:S01]  /*1ce20*/  FMUL R150, R150, UR13 ;  /* 0x0000000d96967c20 */ /* 0x000fe20008400000 */
[----:B--2---:R-:W-:Y:S01]  /*1ce30*/  @!P1 IADD3 R8, P0, P5, R9, UR8, R16 ;  /* 0x0000000809089c10 */ /* 0x004fe2000fd1e010 */
[----:B------:R-:W-:Y:S01]  /*1ce40*/  VOTEU.ALL UP0, P3 ;  /* 0x00000000003f7886 */ /* 0x000fe20001800000 */
[----:B------:R-:W-:Y:S02]  /*1ce50*/  FMUL R151, R151, UR13 ;  /* 0x0000000d97977c20 */ /* 0x000fe40008400000 */
[----:B------:R-:W-:Y:S01]  /*1ce60*/  @!P1 IADD3.X R9, R10, UR5, R17, P0, P5 ;  /* 0x000000050a099c10 */ /* 0x000fe200087ea411 */
[----:B------:R-:W-:Y:S01]  /*1ce70*/  IMAD.U32 R17, RZ, RZ, UR6 ;  /* 0x00000006ff117e24 */ /* 0x000fe2000f8e00ff */
[----:B------:R-:W-:Y:S01]  /*1ce80*/  F2FP.SATFINITE.E4M3.F32.PACK_AB_MERGE_C R13, RZ, R150, RZ ;  /* 0x00000096ff0d723e */ /* 0x000fe200048070ff */
[----:B----4-:R-:W-:-:S02]  /*1ce90*/  @!P3 IMAD.MOV.U32 R6, RZ, RZ, R4 ;  /* 0x000000ffff06b224 */ /* 0x010fc400078e0004 */
[----:B------:R-:W-:Y:S01]  /*1cea0*/  @!P3 IMAD.MOV.U32 R7, RZ, RZ, R3 ;  /* 0x000000ffff07b224 */ /* 0x000fe200078e0003 */
[----:B0-----:R-:W-:Y:S01]  /*1ceb0*/  @!P6 IADD3 R10, P0, P5, R11, UR8, R20 ;  /* 0x000000080b0aec10 */ /* 0x001fe2000fd1e014 */
[----:B------:R-:W-:Y:S01]  /*1cec0*/  @!P3 IMAD.WIDE.U32 R14, R15, 0xc0, R6 ;  /* 0x000000c00f0eb825 */ /* 0x000fe200078e0006 */
[----:B------:R-:W-:-:S03]  /*1ced0*/  @!UP0 UIMAD UR4, UR7, 0xc0, URZ ;  /* 0x000000c0070488a4 */ /* 0x000fc6000f8e023f */
[----:B------:R-:W-:Y:S02]  /*1cee0*/  @!P4 IMAD.MOV.U32 R6, RZ, RZ, R4 ;  /* 0x000000ffff06c224 */ /* 0x000fe400078e0004 */
[----:B------:R-:W-:Y:S01]  /*1cef0*/  @!P4 IMAD.MOV.U32 R7, RZ, RZ, R3 ;  /* 0x000000ffff07c224 */ /* 0x000fe200078e0003 */
[----:B------:R3:W-:Y:S01]  /*1cf00*/  @!P1 STG.E.U8 desc[UR14][R8.64+0x78], R13 ;  /* 0x0000780d08009986 */ /* 0x0007e2000c10110e */
[----:B------:R-:W-:Y:S01]  /*1cf10*/  VOTEU.ALL UP0, P4 ;  /* 0x00000000003f7886 */ /* 0x000fe20002000000 */
[----:B------:R-:W-:Y:S01]  /*1cf20*/  @!P4 IMAD.WIDE.U32 R16, R17, 0xc0, R6 ;  /* 0x000000c01110c825 */ /* 0x000fe200078e0006 */
[----:B-1----:R-:W-:Y:S02]  /*1cf30*/  @!P3 IADD3 R6, P1, R14, R22, RZ ;  /* 0x000000160e06b210 */ /* 0x002fe40007f3e0ff */
[----:B------:R-:W-:Y:S02]  /*1cf40*/  @!P6 IADD3.X R11, R18, UR5, R21, P0, P5 ;  /* 0x00000005120bec10 */ /* 0x000fe400087ea415 */
[----:B------:R-:W-:-:S02]  /*1cf50*/  F2FP.SATFINITE.E4M3.F32.PACK_AB_MERGE_C R151, RZ, R151, RZ ;  /* 0x00000097ff97723e */ /* 0x000fc400048070ff */
[C---:B------:R-:W-:Y:S02]  /*1cf60*/  ISETP.LT.OR P5, PT, R0.reuse, 0x9, !P2 ;  /* 0x000000090000780c */ /* 0x040fe400057a1670 */
[----:B------:R-:W-:Y:S01]  /*1cf70*/  ISETP.LT.OR P0, PT, R0, 0xa, !P2 ;  /* 0x0000000a0000780c */ /* 0x000fe20005701670 */
[----:B------:R-:W-:Y:S01]  /*1cf80*/  FMUL R24, R24, UR13 ;  /* 0x0000000d18187c20 */ /* 0x000fe20008400000 */
[----:B------:R-:W-:Y:S01]  /*1cf90*/  @!P3 IADD3.X R7, R23, UR4, R15, P1, !PT ;  /* 0x000000041707bc10 */ /* 0x000fe20008ffe40f */
[----:B------:R-:W-:Y:S01]  /*1cfa0*/  @!UP0 UIMAD UR4, UR7, 0xc0, URZ ;  /* 0x000000c0070488a4 */ /* 0x000fe2000f8e023f */
[----:B------:R0:W-:Y:S01]  /*1cfb0*/  @!P6 STG.E.U8 desc[UR14][R10.64+0x79], R151 ;  /* 0x000079970a00e986 */ /* 0x0001e2000c10110e */
[----:B------:R-:W-:Y:S01]  /*1cfc0*/  FMUL R25, R25, UR13 ;  /* 0x0000000d19197c20 */ /* 0x000fe20008400000 */
[----:B---3--:R-:W-:Y:S02]  /*1cfd0*/  @!P4 IADD3 R8, P6, R16, R88, RZ ;  /* 0x000000581008c210 */ /* 0x008fe40007fde0ff */
[----:B------:R-:W-:-:S02]  /*1cfe0*/  F2FP.SATFINITE.E4M3.F32.PACK_AB_MERGE_C R15, RZ, R24, RZ ;  /* 0x00000018ff0f723e */ /* 0x000fc400048070ff */
[----:B------:R-:W-:Y:S01]  /*1cff0*/  @!P4 IADD3.X R9, R89, UR4, R17, P6, !PT ;  /* 0x000000045909cc10 */ /* 0x000fe2000b7fe411 */
[----:B------:R-:W1:Y:S01]  /*1d000*/  @!P5 LDC.64 R18, c[0x0][0x5c8] ;  /* 0x00017200ff12db82 */ /* 0x000e620000000a00 */
[----:B------:R-:W-:Y:S01]  /*1d010*/  F2FP.SATFINITE.E4M3.F32.PACK_AB_MERGE_C R25, RZ, R25, RZ ;  /* 0x00000019ff19723e */ /* 0x000fe200048070ff */
[----:B------:R2:W-:Y:S01]  /*1d020*/  @!P3 STG.E.U8 desc[UR14][R6.64], R15 ;  /* 0x0000000f0600b986 */ /* 0x0005e2000c10110e */
[----:B------:R-:W-:-:S03]  /*1d030*/  ISETP.GE.AND P1, PT, R12, 0xc9, PT ;  /* 0x000000c90c00780c */ /* 0x000fc60003f26270 */
[----:B------:R2:W-:Y:S02]  /*1d040*/  @!P4 STG.E.U8 desc[UR14][R8.64+0x1], R25 ;  /* 0x000001190800c986 */ /* 0x0005e4000c10110e */
[----:B------:R-:W3:Y:S01]  /*1d050*/  @!P0 LDC.64 R20, c[0x0][0x5c8] ;  /* 0x00017200ff148b82 */ /* 0x000ee20000000a00 */
[----:B------:R-:W-:Y:S01]  /*1d060*/  ISETP.LT.OR P6, PT, R0, 0x1, !P1 ;  /* 0x000000010000780c */ /* 0x000fe20004fc1670 */
[----:B------:R-:W-:Y:S01]  /*1d070*/  FMUL R26, R26, UR13 ;  /* 0x0000000d1a1a7c20 */ /* 0x000fe20008400000 */
[----:B------:R-:W-:Y:S01]  /*1d080*/  BSSY B0, `(.L_x_31) ;  /* 0x0000011000007945 */ /* 0x000fe20003800000 */
[----:B------:R-:W-:Y:S01]  /*1d090*/  ISETP.LT.OR P3, PT, R0, 0x2, !P1 ;  /* 0x000000020000780c */ /* 0x000fe20004f61670 */
[----:B------:R-:W-:Y:S02]  /*1d0a0*/  FMUL R27, R27, UR13 ;  /* 0x0000000d1b1b7c20 */ /* 0x000fe40008400000 */
[----:B0-----:R-:W-:-:S07]  /*1d0b0*/  F2FP.SATFINITE.E4M3.F32.PACK_AB_MERGE_C R11, RZ, R26, RZ ;  /* 0x0000001aff0b723e */ /* 0x001fce00048070ff */
[----:B--2---:R-:W-:Y:S05]  /*1d0c0*/  @P6 BRA `(.L_x_32) ;  /* 0x0000000000306947 */ /* 0x004fea0003800000 */
[----:B------:R-:W-:Y:S01]  /*1d0d0*/  IMAD.U32 R9, RZ, RZ, UR6 ;  /* 0x00000006ff097e24 */ /* 0x000fe2000f8e00ff */
[----:B------:R-:W-:Y:S01]  /*1d0e0*/  UIMAD UR4, UR7, 0xc0, URZ ;  /* 0x000000c0070478a4 */ /* 0x000fe2000f8e023f */
[----:B------:R-:W-:Y:S01]  /*1d0f0*/  IMAD.MOV.U32 R6, RZ, RZ, R4 ;  /* 0x000000ffff067224 */ /* 0x000fe200078e0004 */
[----:B------:R-:W-:Y:S01]  /*1d100*/  ULDC.64 UR10, c[0x0][0x5c8] ;  /* 0x00017200000a7ab9 */ /* 0x000fe20000000a00 */
[----:B------:R-:W-:Y:S02]  /*1d110*/  IMAD.MOV.U32 R7, RZ, RZ, R3 ;  /* 0x000000ffff077224 */ /* 0x000fe400078e0003 */
[----:B------:R-:W-:Y:S02]  /*1d120*/  IMAD.U32 R8, RZ, RZ, UR11 ;  /* 0x0000000bff087e24 */ /* 0x000fe4000f8e00ff */
[----:B------:R-:W-:-:S04]  /*1d130*/  IMAD.WIDE.U32 R6, R9, 0xc0, R6 ;  /* 0x000000c009067825 */ /* 0x000fc800078e0006 */
[----:B------:R-:W-:Y:S02]  /*1d140*/  IMAD.U32 R9, RZ, RZ, UR10 ;  /* 0x0000000aff097e24 */ /* 0x000fe4000f8e00ff */
[----:B------:R-:W-:-:S03]  /*1d150*/  VIADD R7, R7, UR4 ;  /* 0x0000000407077c36 */ /* 0x000fc60008000000 */
[----:B------:R-:W-:-:S04]  /*1d160*/  IADD3 R6, P4, P6, R6, UR8, R9 ;  /* 0x0000000806067c10 */ /* 0x000fc8000fe9e009 */
[----:B------:R-:W-:-:S05]  /*1d170*/  IADD3.X R7, R7, UR5, R8, P4, P6 ;  /* 0x0000000507077c10 */ /* 0x000fca000a7ec408 */
[----:B------:R0:W-:Y:S04]  /*1d180*/  STG.E.U8 desc[UR14][R6.64], R11 ;  /* 0x0000000b06007986 */ /* 0x0001e8000c10110e */
.L_x_32:
[----:B------:R-:W-:Y:S05]  /*1d190*/  BSYNC B0 ;  /* 0x0000000000007941 */ /* 0x000fea0003800000 */
.L_x_31:
[----:B------:R-:W-:Y:S01]  /*1d1a0*/  BSSY B0, `(.L_x_33) ;  /* 0x000000f000007945 */ /* 0x000fe20003800000 */
[----:B------:R-:W-:-:S03]  /*1d1b0*/  F2FP.SATFINITE.E4M3.F32.PACK_AB_MERGE_C R27, RZ, R27, RZ ;  /* 0x0000001bff1b723e */ /* 0x000fc600048070ff */
[----:B------:R-:W-:Y:S05]  /*1d1c0*/  @P3 BRA `(.L_x_34) ;  /* 0x0000000000303947 */ /* 0x000fea0003800000 */
[----:B------:R-:W-:Y:S01]  /*1d1d0*/  IMAD.U32 R9, RZ, RZ, UR6 ;  /* 0x00000006ff097e24 */ /* 0x000fe2000f8e00ff */
[----:B------:R-:W-:Y:S01]  /*1d1e0*/  UIMAD UR4, UR7, 0xc0, URZ ;  /* 0x000000c0070478a4 */ /* 0x000fe2000f8e023f */
[----:B0-----:R-:W-:Y:S01]  /*1d1f0*/  IMAD.MOV.U32 R6, RZ, RZ, R4 ;  /* 0x000000ffff067224 */ /* 0x001fe200078e0004 */
        /* <DEDUP_REMOVED lines=9> */
.L_x_34:
[----:B------:R-:W-:Y:S05]  /*1d290*/  BSYNC B0 ;  /* 0x0000000000007941 */ /* 0x000fea0003800000 */
.L_x_33:
[----:B------:R-:W-:Y:S01]  /*1d2a0*/  IMAD.U32 R9, RZ, RZ, UR6 ;  /* 0x00000006ff097e24 */ /* 0x000fe2000f8e00ff */
[----:B------:R-:W-:Y:S01]  /*1d2b0*/  VOTEU.ALL UP0, P5 ;  /* 0x00000000003f7886 */ /* 0x000fe20002800000 */
[----:B0-2---:R-:W-:Y:S01]  /*1d2c0*/  @!P5 IMAD.MOV.U32 R6, RZ, RZ, R4 ;  /* 0x000000ffff06d224 */ /* 0x005fe200078e0004 */
[C---:B------:R-:W-:Y:S01]  /*1d2d0*/  ISETP.LT.OR P4, PT, R0.reuse, 0x11, !P2 ;  /* 0x000000110000780c */ /* 0x040fe20005781670 */
[----:B------:R-:W-:Y:S01]  /*1d2e0*/  @!P5 IMAD.MOV.U32 R7, RZ, RZ, R3 ;  /* 0x000000ffff07d224 */ /* 0x000fe200078e0003 */
[----:B------:R-:W-:Y:S01]  /*1d2f0*/  ISETP.LT.OR P3, PT, R0, 0x12, !P2 ;  /* 0x000000120000780c */ /* 0x000fe20005761670 */
[----:B------:R-:W-:Y:S01]  /*1d300*/  IMAD.U32 R11, RZ, RZ, UR6 ;  /* 0x00000006ff0b7e24 */ /* 0x000fe2000f8e00ff */
[----:B------:R-:W-:Y:S01]  /*1d310*/  @!UP0 UIMAD UR4, UR7, 0xc0, URZ ;  /* 0x000000c0070488a4 */ /* 0x000fe2000f8e023f */
[----:B------:R-:W-:Y:S01]  /*1d320*/  @!P5 IMAD.WIDE.U32 R6, R9, 0xc0, R6 ;  /* 0x000000c00906d825 */ /* 0x000fe200078e0006 */
[----:B------:R-:W-:-:S03]  /*1d330*/  VOTEU.ALL UP0, P0 ;  /* 0x00000000003f7886 */ /* 0x000fc60000000000 */
[----:B-----5:R-:W-:Y:S01]  /*1d340*/  FMUL R28, R28, UR13 ;  /* 0x0000000d1c1c7c20 */ /* 0x020fe20008400000 */
[----:B------:R-:W-:Y:S01]  /*1d350*/  FMUL R29, R29, UR13 ;  /* 0x0000000d1d1d7c20 */ /* 0x000fe20008400000 */
[----:B------:R-:W-:Y:S01]  /*1d360*/  @!P0 IMAD.MOV.U32 R8, RZ, RZ, R4 ;  /* 0x000000ffff088224 */ /* 0x000fe200078e0004 */
[----:B-1----:R-:W-:Y:S01]  /*1d370*/  @!P5 IADD3 R6, P6, R6, R18, RZ ;  /* 0x000000120606d210 */ /* 0x002fe20007fde0ff */
[----:B------:R-:W-:Y:S02]  /*1d380*/  @!P0 IMAD.MOV.U32 R9, RZ, RZ, R3 ;  /* 0x000000ffff098224 */ /* 0x000fe400078e0003 */
[----:B------:R-:W-:Y:S01]  /*1d390*/  FMUL R30, R30, UR13 ;  /* 0x0000000d1e1e7c20 */ /* 0x000fe20008400000 */
[----:B------:R-:W-:Y:S01]  /*1d3a0*/  F2FP.SATFINITE.E4M3.F32.PACK_AB_MERGE_C R29, RZ, R29, RZ ;  /* 0x0000001dff1d723e */ /* 0x000fe200048070ff */
[----:B------:R-:W0:Y:S01]  /*1d3b0*/  @!P4 LDC.64 R14, c[0x0][0x5c8] ;  /* 0x00017200ff0ecb82 */ /* 0x000e220000000a00 */
[----:B------:R-:W-:Y:S01]  /*1d3c0*/  @!P0 IMAD.WIDE.U32 R8, R11, 0xc0, R8 ;  /* 0x000000c00b088825 */ /* 0x000fe200078e0008 */
[----:B------:R-:W-:Y:S01]  /*1d3d0*/  @!P5 IADD3.X R7, R19, UR4, R7, P6, !PT ;  /* 0x000000041307dc10 */ /* 0x000fe2000b7fe407 */
[----:B------:R-:W-:Y:S01]  /*1d3e0*/  @!UP0 UIMAD UR4, UR7, 0xc0, URZ ;  /* 0x000000c0070488a4 */ /* 0x000fe2000f8e023f */
[----:B------:R-:W-:Y:S01]  /*1d3f0*/  F2FP.SATFINITE.E4M3.F32.PACK_AB_MERGE_C R11, RZ, R28, RZ ;  /* 0x0000001cff0b723e */ /* 0x000fe200048070ff */
[----:B------:R-:W-:Y:S01]  /*1d400*/  BSSY B0, `(.L_x_35) ;  /* 0x0000017000007945 */ /* 0x000fe20003800000 */
[----:B---3--:R-:W-:Y:S01]  /*1d410*/  @!P0 IADD3 R8, P6, R8, R20, RZ ;  /* 0x0000001408088210 */ /* 0x008fe20007fde0ff */
[----:B------:R-:W-:Y:S01]  /*1d420*/  FMUL R31, R31, UR13 ;  /* 0x0000000d1f1f7c20 */ /* 0x000fe20008400000 */
[----:B------:R-:W1:Y:S01]  /*1d430*/  @!P3 LDC.64 R16, c[0x0][0x5c8] ;  /* 0x00017200ff10bb82 */ /* 0x000e620000000a00 */
[----:B------:R2:W-:Y:S01]  /*1d440*/  @!P5 STG.E.U8 desc[UR14][R6.64+0x8], R11 ;  /* 0x0000080b0600d986 */ /* 0x0005e2000c10110e */
[----:B------:R-:W-:-:S02]  /*1d450*/  @!P0 IADD3.X R9, R21, UR4, R9, P6, !PT ;  /* 0x0000000415098c10 */ /* 0x000fc4000b7fe409 */
[C---:B------:R-:W-:Y:S02]  /*1d460*/  ISETP.LT.OR P6, PT, R0.reuse, 0x9, !P1 ;  /* 0x000000090000780c */ /* 0x040fe40004fc1670 */
[----:B------:R-:W-:Y:S01]  /*1d470*/  ISETP.LT.OR P5, PT, R0, 0xa, !P1 ;  /* 0x0000000a0000780c */ /* 0x000fe20004fa1670 */
[----:B------:R2:W-:Y:S01]  /*1d480*/  @!P0 STG.E.U8 desc[UR14][R8.64+0x9], R29 ;  /* 0x0000091d08008986 */ /* 0x0005e2000c10110e */
[----:B------:R-:W-:-:S09]  /*1d490*/  F2FP.SATFINITE.E4M3.F32.PACK_AB_MERGE_C R13, RZ, R30, RZ ;  /* 0x0000001eff0d723e */ /* 0x000fd200048070ff */
[----:B------:R-:W-:Y:S05]  /*1d4a0*/  @P6 BRA `(.L_x_36) ;  /* 0x0000000000306947 */ /* 0x000fea0003800000 */
[----:B--2---:R-:W-:Y:S01]  /*1d4b0*/  IMAD.U32 R9, RZ, RZ, UR6 ;  /* 0x00000006ff097e24 */ /* 0x004fe2000f8e00ff */
        /* <DEDUP_REMOVED lines=11> */
.L_x_36:
[----:B------:R-:W-:Y:S05]  /*1d570*/  BSYNC B0 ;  /* 0x0000000000007941 */ /* 0x000fea0003800000 */
.L_x_35:
[----:B------:R-:W-:Y:S01]  /*1d580*/  BSSY B0, `(.L_x_37) ;  /* 0x000000f000007945 */ /* 0x000fe20003800000 */
[----:B------:R-:W-:-:S03]  /*1d590*/  F2FP.SATFINITE.E4M3.F32.PACK_AB_MERGE_C R31, RZ, R31, RZ ;  /* 0x0000001fff1f723e */ /* 0x000fc600048070ff */
[----:B------:R-:W-:Y:S05]  /*1d5a0*/  @P5 BRA `(.L_x_38) ;  /* 0x0000000000305947 */ /* 0x000fea0003800000 */
[----:B--2---:R-:W-:Y:S01]  /*1d5b0*/  IMAD.U32 R9, RZ, RZ, UR6 ;  /* 0x00000006ff097e24 */ /* 0x004fe2000f8e00ff */
[----:B------:R-:W-:Y:S01]  /*1d5c0*/  UIMAD UR4, UR7, 0xc0, URZ ;  /* 0x000000c0070478a4 */ /* 0x000fe2000f8e023f */
[----:B---3--:R-:W-:Y:S01]  /*1d5d0*/  IMAD.MOV.U32 R6, RZ, RZ, R4 ;  /* 0x000000ffff067224 */ /* 0x008fe200078e0004 */
        /* <DEDUP_REMOVED lines=9> */
.L_x_38:
[----:B------:R-:W-:Y:S05]  /*1d670*/  BSYNC B0 ;  /* 0x0000000000007941 */ /* 0x000fea0003800000 */
.L_x_37:
[----:B--2---:R-:W-:Y:S01]  /*1d680*/  IMAD.U32 R9, RZ, RZ, UR6 ;  /* 0x00000006ff097e24 */ /* 0x004fe2000f8e00ff */
[----:B------:R-:W-:Y:S01]  /*1d690*/  VOTEU.ALL UP0, P4 ;  /* 0x00000000003f7886 */ /* 0x000fe20002000000 */
[----:B---34-:R-:W-:Y:S01]  /*1d6a0*/  @!P4 IMAD.MOV.U32 R6, RZ, RZ, R4 ;  /* 0x000000ffff06c224 */ /* 0x018fe200078e0004 */
[C---:B------:R-:W-:Y:S01]  /*1d6b0*/  ISETP.LT.OR P5, PT, R0.reuse, 0x19, !P2 ;  /* 0x000000190000780c */ /* 0x040fe200057a1670 */
[----:B------:R-:W-:Y:S01]  /*1d6c0*/  @!P4 IMAD.MOV.U32 R7, RZ, RZ, R3 ;  /* 0x000000ffff07c224 */ /* 0x000fe200078e0003 */
[----:B------:R-:W-:Y:S01]  /*1d6d0*/  ISETP.LT.OR P0, PT, R0, 0x1a, !P2 ;  /* 0x0000001a0000780c */ /* 0x000fe20005701670 */
[----:B------:R-:W-:Y:S01]  /*1d6e0*/  IMAD.U32 R11, RZ, RZ, UR6 ;  /* 0x00000006ff0b7e24 */ /* 0x000fe2000f8e00ff */
[----:B------:R-:W-:Y:S01]  /*1d6f0*/  @!UP0 UIMAD UR4, UR7, 0xc0, URZ ;  /* 0x000000c0070488a4 */ /* 0x000fe2000f8e023f */
[----:B------:R-:W-:Y:S01]  /*1d700*/  @!P4 IMAD.WIDE.U32 R6, R9, 0xc0, R6 ;  /* 0x000000c00906c825 */ /* 0x000fe200078e0006 */
[----:B------:R-:W-:-:S03]  /*1d710*/  VOTEU.ALL UP0, P3 ;  /* 0x00000000003f7886 */ /* 0x000fc60001800000 */
[----:B------:R-:W-:Y:S01]  /*1d720*/  FMUL R32, R32, UR13 ;  /* 0x0000000d20207c20 */ /* 0x000fe20008400000 */
[----:B------:R-:W-:Y:S01]  /*1d730*/  FMUL R33, R33, UR13 ;  /* 0x0000000d21217c20 */ /* 0x000fe20008400000 */
[----:B------:R-:W-:Y:S01]  /*1d740*/  @!P3 IMAD.MOV.U32 R8, RZ, RZ, R4 ;  /* 0x000000ffff08b224 */ /* 0x000fe200078e0004 */
[----:B0-----:R-:W-:Y:S01]  /*1d750*/  @!P4 IADD3 R6, P6, R6, R14, RZ ;  /* 0x0000000e0606c210 */ /* 0x001fe20007fde0ff */
[----:B------:R-:W-:Y:S02]  /*1d760*/  @!P3 IMAD.MOV.U32 R9, RZ, RZ, R3 ;  /* 0x000000ffff09b224 */ /* 0x000fe400078e0003 */
[----:B------:R-:W-:Y:S01]  /*1d770*/  FMUL R34, R34, UR13 ;  /* 0x0000000d22227c20 */ /* 0x000fe20008400000 */
[----:B------:R-:W-:Y:S01]  /*1d780*/  F2FP.SATFINITE.E4M3.F32.PACK_AB_MERGE_C R33, RZ, R33, RZ ;  /* 0x00000021ff21723e */ /* 0x000fe200048070ff */
[----:B------:R-:W-:Y:S01]  /*1d790*/  BSSY B0, `(.L_x_39) ;  /* 0x000001c000007945 */ /* 0x000fe20003800000 */
[----:B------:R-:W-:Y:S01]  /*1d7a0*/  @!P3 IMAD.WIDE.U32 R8, R11, 0xc0, R8 ;  /* 0x000000c00b08b825 */ /* 0x000fe200078e0008 */
[----:B------:R-:W-:Y:S01]  /*1d7b0*/  @!P4 IADD3.X R7, R15, UR4, R7, P6, !PT ;  /* 0x000000040f07cc10 */ /* 0x000fe2000b7fe407 */
[----:B------:R-:W-:Y:S01]  /*1d7c0*/  @!UP0 UIMAD UR4, UR7, 0xc0, URZ ;  /* 0x000000c0070488a4 */ /* 0x000fe2000f8e023f */
[----:B------:R-:W-:Y:S01]  /*1d7d0*/  F2FP.SATFINITE.E4M3.F32.PACK_AB_MERGE_C R11, RZ, R32, RZ ;  /* 0x00000020ff0b723e */ /* 0x000fe200048070ff */
[----:B------:R-:W0:Y:S01]  /*1d7e0*/  @!P5 LDC.64 R14, c[0x0][0x5c8] ;  /* 0x00017200ff0edb82 */ /* 0x000e220000000a00 */
[----:B-1----:R-:W-:Y:S01]  /*1d7f0*/  @!P3 IADD3 R8, P6, R8, R16, RZ ;  /* 0x000000100808b210 */ /* 0x002fe20007fde0ff */
[----:B------:R-:W-:Y:S01]  /*1d800*/  FMUL R35, R35, UR13 ;  /* 0x0000000d23237c20 */ /* 0x000fe20008400000 */
[----:B------:R-:W-:Y:S01]  /*1d810*/  F2FP.SATFINITE.E4M3.F32.PACK_AB_MERGE_C R13, RZ, R34, RZ ;  /* 0x00000022ff0d723e */ /* 0x000fe200048070ff */
[----:B------:R1:W-:Y:S01]  /*1d820*/  @!P4 STG.E.U8 desc[UR14][R6.64+0x10], R11 ;  /* 0x0000100b0600c986 */ /* 0x0003e2000c10110e */
[----:B------:R-:W-:-:S02]  /*1d830*/  @!P3 IADD3.X R9, R17, UR4, R9, P6, !PT ;  /* 0x000000041109bc10 */ /* 0x000fc4000b7fe409 */
[C---:B------:R-:W-:Y:S01]  /*1d840*/  ISETP.LT.OR P6, PT, R0.reuse, 0x11, !P1 ;  /* 0x000000110000780c */ /* 0x040fe20004fc1670 */
[----:B------:R-:W2:Y:S01]  /*1d850*/  @!P0 LDC.64 R18, c[0x0][0x5c8] ;  /* 0x00017200ff128b82 */ /* 0x000ea20000000a00 */
[----:B------:R-:W-:Y:S01]  /*1d860*/  ISETP.LT.OR P4, PT, R0, 0x12, !P1 ;  /* 0x000000120000780c */ /* 0x000fe20004f81670 */
[----:B------:R1:W-:Y:S10]  /*1d870*/  @!P3 STG.E.U8 desc[UR14][R8.64+0x11], R33 ;  /* 0x000011210800b986 */ /* 0x0003f4000c10110e */
[----:B------:R-:W-:Y:S05]  /*1d880*/  @P6 BRA `(.L_x_40) ;  /* 0x0000000000306947 */ /* 0x000fea0003800000 */
[----:B-1----:R-:W-:Y:S01]  /*1d890*/  IMAD.U32 R9, RZ, RZ, UR6 ;  /* 0x00000006ff097e24 */ /* 0x002fe2000f8e00ff */
        /* <DEDUP_REMOVED lines=11> */
.L_x_40:
[----:B------:R-:W-:Y:S05]  /*1d950*/  BSYNC B0 ;  /* 0x0000000000007941 */ /* 0x000fea0003800000 */
.L_x_39:
[----:B------:R-:W-:Y:S01]  /*1d960*/  BSSY B0, `(.L_x_41) ;  /* 0x000000f000007945 */ /* 0x000fe20003800000 */
[----:B------:R-:W-:-:S03]  /*1d970*/  F2FP.SATFINITE.E4M3.F32.PACK_AB_MERGE_C R35, RZ, R35, RZ ;  /* 0x00000023ff23723e */ /* 0x000fc600048070ff */
[----:B------:R-:W-:Y:S05]  /*1d980*/  @P4 BRA `(.L_x_42) ;  /* 0x0000000000304947 */ /* 0x000fea0003800000 */
[----:B-1----:R-:W-:Y:S01]  /*1d990*/  IMAD.U32 R9, RZ, RZ, UR6 ;  /* 0x00000006ff097e24 */ /* 0x002fe2000f8e00ff */
        /* <DEDUP_REMOVED lines=11> */
.L_x_42:
[----:B------:R-:W-:Y:S05]  /*1da50*/  BSYNC B0 ;  /* 0x0000000000007941 */ /* 0x000fea0003800000 */
.L_x_41:
[----:B-1----:R-:W-:Y:S01]  /*1da60*/  IMAD.U32 R9, RZ, RZ, UR6 ;  /* 0x00000006ff097e24 */ /* 0x002fe2000f8e00ff */
        /* <DEDUP_REMOVED lines=22> */
[----:B--2---:R-:W-:Y:S01]  /*1dbd0*/  @!P0 IADD3 R8, P6, R8, R18, RZ ;  /* 0x0000001208088210 */ /* 0x004fe20007fde0ff */
        /* <DEDUP_REMOVED lines=21> */
.L_x_44:
[----:B------:R-:W-:Y:S05]  /*1dd30*/  BSYNC B0 ;  /* 0x0000000000007941 */ /* 0x000fea0003800000 */
.L_x_43:
        /* <DEDUP_REMOVED lines=15> */
.L_x_46:
[----:B------:R-:W-:Y:S05]  /*1de30*/  BSYNC B0 ;  /* 0x0000000000007941 */ /* 0x000fea0003800000 */
.L_x_45:
        /* <DEDUP_REMOVED lines=45> */
.L_x_48:
[----:B------:R-:W-:Y:S05]  /*1e110*/  BSYNC B0 ;  /* 0x0000000000007941 */ /* 0x000fea0003800000 */
.L_x_47:
        /* <DEDUP_REMOVED lines=15> */
.L_x_50:
[----:B------:R-:W-:Y:S05]  /*1e210*/  BSYNC B0 ;  /* 0x0000000000007941 */ /* 0x000fea0003800000 */
.L_x_49:
        /* <DEDUP_REMOVED lines=45> */
.L_x_52:
[----:B------:R-:W-:Y:S05]  /*1e4f0*/  BSYNC B0 ;  /* 0x0000000000007941 */ /* 0x000fea0003800000 */
.L_x_51:
        /* <DEDUP_REMOVED lines=15> */
.L_x_54:
[----:B------:R-:W-:Y:S05]  /*1e5f0*/  BSYNC B0 ;  /* 0x0000000000007941 */ /* 0x000fea0003800000 */
.L_x_53:
        /* <DEDUP_REMOVED lines=45> */
.L_x_56:
[----:B------:R-:W-:Y:S05]  /*1e8d0*/  BSYNC B0 ;  /* 0x0000000000007941 */ /* 0x000fea0003800000 */
.L_x_55:
        /* <DEDUP_REMOVED lines=15> */
.L_x_58:
[----:B------:R-:W-:Y:S05]  /*1e9d0*/  BSYNC B0 ;  /* 0x0000000000007941 */ /* 0x000fea0003800000 */
.L_x_57:
        /* <DEDUP_REMOVED lines=45> */
.L_x_60:
[----:B------:R-:W-:Y:S05]  /*1ecb0*/  BSYNC B0 ;  /* 0x0000000000007941 */ /* 0x000fea0003800000 */
.L_x_59:
        /* <DEDUP_REMOVED lines=15> */
.L_x_62:
[----:B------:R-:W-:Y:S05]  /*1edb0*/  BSYNC B0 ;  /* 0x0000000000007941 */ /* 0x000fea0003800000 */
.L_x_61:
        /* <DEDUP_REMOVED lines=45> */
.L_x_64:
[----:B------:R-:W-:Y:S05]  /*1f090*/  BSYNC B0 ;  /* 0x0000000000007941 */ /* 0x000fea0003800000 */
.L_x_63:
        /* <DEDUP_REMOVED lines=15> */
.L_x_66:
[----:B------:R-:W-:Y:S05]  /*1f190*/  BSYNC B0 ;  /* 0x0000000000007941 */ /* 0x000fea0003800000 */
.L_x_65:
        /* <DEDUP_REMOVED lines=45> */
.L_x_68:
[----:B------:R-:W-:Y:S05]  /*1f470*/  BSYNC B0 ;  /* 0x0000000000007941 */ /* 0x000fea0003800000 */
.L_x_67:
        /* <DEDUP_REMOVED lines=15> */
.L_x_70:
[----:B------:R-:W-:Y:S05]  /*1f570*/  BSYNC B0 ;  /* 0x0000000000007941 */ /* 0x000fea0003800000 */
.L_x_69:
        /* <DEDUP_REMOVED lines=45> */
.L_x_72:
[----:B------:R-:W-:Y:S05]  /*1f850*/  BSYNC B0 ;  /* 0x0000000000007941 */ /* 0x000fea0003800000 */
.L_x_71:
        /* <DEDUP_REMOVED lines=15> */
.L_x_74:
[----:B------:R-:W-:Y:S05]  /*1f950*/  BSYNC B0 ;  /* 0x0000000000007941 */ /* 0x000fea0003800000 */
.L_x_73:
        /* <DEDUP_REMOVED lines=45> */
.L_x_76:
[----:B------:R-:W-:Y:S05]  /*1fc30*/  BSYNC B0 ;  /* 0x0000000000007941 */ /* 0x000fea0003800000 */
.L_x_75:
        /* <DEDUP_REMOVED lines=15> */
.L_x_78:
[----:B------:R-:W-:Y:S05]  /*1fd30*/  BSYNC B0 ;  /* 0x0000000000007941 */ /* 0x000fea0003800000 */
.L_x_77:
        /* <DEDUP_REMOVED lines=45> */
.L_x_80:
[----:B------:R-:W-:Y:S05]  /*20010*/  BSYNC B0 ;  /* 0x0000000000007941 */ /* 0x000fea0003800000 */
.L_x_79:
        /* <DEDUP_REMOVED lines=15> */
.L_x_82:
[----:B------:R-:W-:Y:S05]  /*20110*/  BSYNC B0 ;  /* 0x0000000000007941 */ /* 0x000fea0003800000 */
.L_x_81:
        /* <DEDUP_REMOVED lines=45> */
.L_x_84:
[----:B------:R-:W-:Y:S05]  /*203f0*/  BSYNC B0 ;  /* 0x0000000000007941 */ /* 0x000fea0003800000 */
.L_x_83:
        /* <DEDUP_REMOVED lines=15> */
.L_x_86:
[----:B------:R-:W-:Y:S05]  /*204f0*/  BSYNC B0 ;  /* 0x0000000000007941 */ /* 0x000fea0003800000 */
.L_x_85:
        /* <DEDUP_REMOVED lines=14> */
[----:B------:R-:W-:Y:S01]  /*205e0*/  @!P3 IMAD.MOV.U32 R9, RZ, RZ, R3 ;  /* 0x000000ffff09b224 */ /* 0x000fe200078e0003 */
[----:B------:R-:W-:Y:S01]  /*205f0*/  F2FP.SATFINITE.E4M3.F32.PACK_AB_MERGE_C R13, RZ, R80, RZ ;  /* 0x00000050ff0d723e */ /* 0x000fe200048070ff */
[----:B------:R-:W-:Y:S01]  /*20600*/  FMUL R82, R82, UR13 ;  /* 0x0000000d52527c20 */ /* 0x000fe20008400000 */
[----:B------:R-:W-:Y:S01]  /*20610*/  @!P4 IADD3.X R7, R15, UR4, R7, P5, !PT ;  /* 0x000000040f07cc10 */ /* 0x000fe2000affe407 */
[----:B------:R-:W-:Y:S01]  /*20620*/  @!P3 IMAD.WIDE.U32 R8, R11, 0xc0, R8 ;  /* 0x000000c00b08b825 */ /* 0x000fe200078e0008 */
[----:B------:R-:W-:Y:S01]  /*20630*/  @!UP0 UIMAD UR4, UR7, 0xc0, URZ ;  /* 0x000000c0070488a4 */ /* 0x000fe2000f8e023f */
[----:B------:R-:W-:Y:S01]  /*20640*/  F2FP.SATFINITE.E4M3.F32.PACK_AB_MERGE_C R81, RZ, R81, RZ ;  /* 0x00000051ff51723e */ /* 0x000fe200048070ff */
[----:B------:R-:W0:Y:S01]  /*20650*/  @!P0 LDC.64 R14, c[0x0][0x5c8] ;  /* 0x00017200ff0e8b82 */ /* 0x000e220000000a00 */
[----:B------:R1:W-:Y:S01]  /*20660*/  @!P4 STG.E.U8 desc[UR14][R6.64+0x70], R13 ;  /* 0x0000700d0600c986 */ /* 0x0003e2000c10110e */
[----:B--2---:R-:W-:Y:S01]  /*20670*/  @!P3 IADD3 R8, P5, R8, R16, RZ ;  /* 0x000000100808b210 */ /* 0x004fe20007fbe0ff */
[----:B------:R-:W-:Y:S01]  /*20680*/  BSSY B0, `(.L_x_87) ;  /* 0x0000018000007945 */ /* 0x000fe20003800000 */
[----:B------:R-:W-:Y:S01]  /*20690*/  ISETP.LT.OR P4, PT, R0, 0x72, !P1 ;  /* 0x000000720000780c */ /* 0x000fe20004f81670 */
[----:B------:R-:W-:Y:S01]  /*206a0*/  FMUL R83, R83, UR13 ;  /* 0x0000000d53537c20 */ /* 0x000fe20008400000 */
[----:B------:R-:W-:-:S02]  /*206b0*/  @!P3 IADD3.X R9, R17, UR4, R9, P5, !PT ;  /* 0x000000041109bc10 */ /* 0x000fc4000affe409 */
[----:B------:R-:W2:Y:S01]  /*206c0*/  @!P2 LDC.64 R18, c[0x0][0x5c8] ;  /* 0x00017200ff12ab82 */ /* 0x000ea20000000a00 */
[----:B------:R-:W-:Y:S02]  /*206d0*/  ISETP.LT.OR P5, PT, R0, 0x71, !P1 ;  /* 0x000000710000780c */ /* 0x000fe40004fa1670 */
[----:B------:R3:W-:Y:S01]  /*206e0*/  @!P3 STG.E.U8 desc[UR14][R8.64+0x71], R81 ;  /* 0x000071510800b986 */ /* 0x0007e2000c10110e */
[----:B-1----:R-:W-:Y:S01]  /*206f0*/  @!P0 IMAD.MOV.U32 R6, RZ, RZ, R4 ;  /* 0x000000ffff068224 */ /* 0x002fe200078e0004 */
[----:B------:R-:W-:Y:S01]  /*20700*/  F2FP.SATFINITE.E4M3.F32.PACK_AB_MERGE_C R13, RZ, R82, RZ ;  /* 0x00000052ff0d723e */ /* 0x000fe200048070ff */
[----:B------:R-:W-:Y:S02]  /*20710*/  @!P0 IMAD.MOV.U32 R7, RZ, RZ, R3 ;  /* 0x000000ffff078224 */ /* 0x000fe400078e0003 */
[----:B------:R-:W-:-:S06]  /*20720*/  @!P0 IMAD.WIDE.U32 R10, R11, 0xc0, R6 ;  /* 0x000000c00b0a8825 */ /* 0x000fcc00078e0006 */
[----:B------:R-:W-:Y:S05]  /*20730*/  @P5 BRA `(.L_x_88) ;  /* 0x0000000000305947 */ /* 0x000fea0003800000 */
[----:B---3--:R-:W-:Y:S01]  /*20740*/  IMAD.U32 R9, RZ, RZ, UR6 ;  /* 0x00000006ff097e24 */ /* 0x008fe2000f8e00ff */
        /* <DEDUP_REMOVED lines=11> */
.L_x_88:
[----:B------:R-:W-:Y:S05]  /*20800*/  BSYNC B0 ;  /* 0x0000000000007941 */ /* 0x000fea0003800000 */
.L_x_87:
[----:B------:R-:W-:Y:S01]  /*20810*/  BSSY B0, `(.L_x_89) ;  /* 0x0000010000007945 */ /* 0x000fe20003800000 */
[----:B-1----:R-:W-:Y:S01]  /*20820*/  IMAD.U32 R13, RZ, RZ, UR6 ;  /* 0x00000006ff0d7e24 */ /* 0x002fe2000f8e00ff */
[----:B------:R-:W-:Y:S02]  /*20830*/  F2FP.SATFINITE.E4M3.F32.PACK_AB_MERGE_C R83, RZ, R83, RZ ;  /* 0x00000053ff53723e */ /* 0x000fe400048070ff */
        /* <DEDUP_REMOVED lines=13> */
.L_x_90:
[----:B------:R-:W-:Y:S05]  /*20910*/  BSYNC B0 ;  /* 0x0000000000007941 */ /* 0x000fea0003800000 */
.L_x_89:
[----:B------:R-:W-:Y:S01]  /*20920*/  VOTEU.ALL UP0, P0 ;  /* 0x00000000003f7886 */ /* 0x000fe20000000000 */
[----:B-1----:R-:W-:Y:S01]  /*20930*/  @!P2 IMAD.MOV.U32 R6, RZ, RZ, R4 ;  /* 0x000000ffff06a224 */ /* 0x002fe200078e0004 */
[----:B------:R-:W-:Y:S01]  /*20940*/  VOTEU.ALL UP1, P2 ;  /* 0x00000000003f7886 */ /* 0x000fe20001020000 */
[----:B------:R-:W-:Y:S02]  /*20950*/  @!P2 IMAD.MOV.U32 R7, RZ, RZ, R3 ;  /* 0x000000ffff07a224 */ /* 0x000fe400078e0003 */
[----:B------:R-:W-:Y:S01]  /*20960*/  FMUL R84, R84, UR13 ;  /* 0x0000000d54547c20 */ /* 0x000fe20008400000 */
[----:B------:R-:W-:Y:S01]  /*20970*/  @!UP0 UIMAD UR4, UR7, 0xc0, URZ ;  /* 0x000000c0070488a4 */ /* 0x000fe2000f8e023f */
[----:B------:R-:W-:Y:S01]  /*20980*/  FMUL R85, R85, UR13 ;  /* 0x0000000d55557c20 */ /* 0x000fe20008400000 */
[----:B---3--:R-:W-:Y:S01]  /*20990*/  @!P2 IMAD.WIDE.U32 R8, R13, 0xc0, R6 ;  /* 0x000000c00d08a825 */ /* 0x008fe200078e0006 */
[----:B------:R-:W-:Y:S01]  /*209a0*/  @!UP1 UIMAD UR9, UR7, 0xc0, URZ ;  /* 0x000000c0070998a4 */ /* 0x000fe2000f8e023f */
[----:B0-----:R-:W-:-:S02]  /*209b0*/  @!P0 IADD3 R6, P3, R10, R14, RZ ;  /* 0x0000000e0a068210 */ /* 0x001fc40007f7e0ff */
[----:B------:R-:W-:Y:S01]  /*209c0*/  FMUL R86, R86, UR13 ;  /* 0x0000000d56567c20 */ /* 0x000fe20008400000 */
[----:B------:R-:W-:Y:S01]  /*209d0*/  F2FP.SATFINITE.E4M3.F32.PACK_AB_MERGE_C R85, RZ, R85, RZ ;  /* 0x00000055ff55723e */ /* 0x000fe200048070ff */
[----:B------:R-:W-:Y:S01]  /*209e0*/  BSSY B0, `(.L_x_91) ;  /* 0x0000018000007945 */ /* 0x000fe20003800000 */
[----:B--2---:R-:W-:Y:S01]  /*209f0*/  @!P2 IADD3 R8, P4, R8, R18, RZ ;  /* 0x000000120808a210 */ /* 0x004fe20007f9e0ff */
[----:B------:R-:W-:Y:S01]  /*20a00*/  FMUL R87, R87, UR13 ;  /* 0x0000000d57577c20 */ /* 0x000fe20008400000 */
[----:B------:R-:W-:Y:S02]  /*20a10*/  @!P0 IADD3.X R7, R15, UR4, R11, P3, !PT ;  /* 0x000000040f078c10 */ /* 0x000fe40009ffe40b */
[----:B------:R-:W-:Y:S02]  /*20a20*/  F2FP.SATFINITE.E4M3.F32.PACK_AB_MERGE_C R11, RZ, R84, RZ ;  /* 0x00000054ff0b723e */ /* 0x000fe400048070ff */
[----:B------:R-:W-:Y:S02]  /*20a30*/  @!P2 IADD3.X R9, R19, UR9, R9, P4, !PT ;  /* 0x000000091309ac10 */ /* 0x000fe4000a7fe409 */
[C---:B------:R-:W-:Y:S01]  /*20a40*/  ISETP.LT.OR P5, PT, R0.reuse, 0x79, !P1 ;  /* 0x000000790000780c */ /* 0x040fe20004fa1670 */
[----:B------:R0:W-:Y:S01]  /*20a50*/  @!P0 STG.E.U8 desc[UR14][R6.64+0x78], R11 ;  /* 0x0000780b06008986 */ /* 0x0001e2000c10110e */
[----:B------:R-:W-:-:S02]  /*20a60*/  ISETP.LT.OR P1, PT, R0, 0x7a, !P1 ;  /* 0x0000007a0000780c */ /* 0x000fc40004f21670 */
[----:B------:R-:W-:Y:S01]  /*20a70*/  F2FP.SATFINITE.E4M3.F32.PACK_AB_MERGE_C R13, RZ, R86, RZ ;  /* 0x00000056ff0d723e */ /* 0x000fe200048070ff */
[----:B------:R0:W-:Y:S08]  /*20a80*/  @!P2 STG.E.U8 desc[UR14][R8.64+0x79], R85 ;  /* 0x000079550800a986 */ /* 0x0001f0000c10110e */
[----:B------:R-:W-:Y:S05]  /*20a90*/  @P5 BRA `(.L_x_92) ;  /* 0x0000000000305947 */ /* 0x000fea0003800000 */
[----:B0-----:R-:W-:Y:S01]  /*20aa0*/  IMAD.U32 R9, RZ, RZ, UR6 ;  /* 0x00000006ff097e24 */ /* 0x001fe2000f8e00ff */
        /* <DEDUP_REMOVED lines=11> */
.L_x_92:
[----:B------:R-:W-:Y:S05]  /*20b60*/  BSYNC B0 ;  /* 0x0000000000007941 */ /* 0x000fea0003800000 */
.L_x_91:
[----:B------:R-:W-:Y:S05]  /*20b70*/  @P1 EXIT ;  /* 0x000000000000194d */ /* 0x000fea0003800000 */
[----:B------:R-:W-:Y:S01]  /*20b80*/  IMAD.U32 R5, RZ, RZ, UR6 ;  /* 0x00000006ff057e24 */ /* 0x000fe2000f8e00ff */
[----:B------:R-:W-:Y:S01]  /*20b90*/  UIMAD UR4, UR7, 0xc0, URZ ;  /* 0x000000c0070478a4 */ /* 0x000fe2000f8e023f */
[----:B------:R-:W-:Y:S01]  /*20ba0*/  IMAD.MOV.U32 R2, RZ, RZ, R4 ;  /* 0x000000ffff027224 */ /* 0x000fe200078e0004 */
[----:B------:R-:W-:Y:S01]  /*20bb0*/  ULDC.64 UR10, c[0x0][0x5c8] ;  /* 0x00017200000a7ab9 */ /* 0x000fe20000000a00 */
[----:B------:R-:W-:Y:S01]  /*20bc0*/  F2FP.SATFINITE.E4M3.F32.PACK_AB_MERGE_C R87, RZ, R87, RZ ;  /* 0x00000057ff57723e */ /* 0x000fe200048070ff */
[----:B------:R-:W-:Y:S02]  /*20bd0*/  IMAD.U32 R0, RZ, RZ, UR11 ;  /* 0x0000000bff007e24 */ /* 0x000fe4000f8e00ff */
[----:B------:R-:W-:-:S04]  /*20be0*/  IMAD.WIDE.U32 R2, R5, 0xc0, R2 ;  /* 0x000000c005027825 */ /* 0x000fc800078e0002 */
[----:B------:R-:W-:Y:S02]  /*20bf0*/  IMAD.U32 R5, RZ, RZ, UR10 ;  /* 0x0000000aff057e24 */ /* 0x000fe4000f8e00ff */
[----:B------:R-:W-:-:S03]  /*20c00*/  VIADD R3, R3, UR4 ;  /* 0x0000000403037c36 */ /* 0x000fc60008000000 */
[----:B------:R-:W-:-:S04]  /*20c10*/  IADD3 R2, P0, P1, R2, UR8, R5 ;  /* 0x0000000802027c10 */ /* 0x000fc8000f91e005 */
[----:B------:R-:W-:-:S05]  /*20c20*/  IADD3.X R3, R3, UR5, R0, P0, P1 ;  /* 0x0000000503037c10 */ /* 0x000fca00087e2400 */
[----:B------:R-:W-:Y:S01]  /*20c30*/  STG.E.U8 desc[UR14][R2.64+0x79], R87 ;  /* 0x0000795702007986 */ /* 0x000fe2000c10110e */
[----:B------:R-:W-:Y:S05]  /*20c40*/  EXIT ;  /* 0x000000000000794d */ /* 0x000fea0003800000 */
.L_x_14:
[----:B------:R-:W-:-:S13]  /*20c50*/  ISETP.NE.AND P0, PT, RZ, UR7, PT ;  /* 0x00000007ff007c0c */ /* 0x000fda000bf05270 */
[----:B------:R-:W-:Y:S05]  /*20c60*/  @P0 EXIT ;  /* 0x000000000000094d */ /* 0x000fea0003800000 */
[----:B------:R-:W-:-:S13]  /*20c70*/  ELECT P0, URZ, PT ;  /* 0x00000000003f782f */ /* 0x000fda0003800000 */
[----:B------:R-:W-:Y:S05]  /*20c80*/  @!P0 BRA `(.L_x_93) ;  /* 0x0000000400c88947 */ /* 0x000fea0003800000 */
[----:B------:R-:W-:-:S06]  /*20c90*/  UISETP.GE.AND UP0, UPT, UR5, 0x1, UPT ;  /* 0x000000010500788c */ /* 0x000fcc000bf06270 */
[----:B------:R-:W-:-:S13]  /*20ca0*/  PLOP3.LUT P0, PT, PT, PT, UP0, 0x80, 0x0 ;  /* 0x000000000000781c */ /* 0x000fda0003f0f008 */
[----:B------:R-:W-:Y:S05]  /*20cb0*/  @!P0 BRA `(.L_x_93) ;  /* 0x0000000400bc8947 */ /* 0x000fea0003800000 */
[----:B------:R-:W0:Y:S01]  /*20cc0*/  S2R R3, SR_CgaCtaId ;  /* 0x0000000000037919 */ /* 0x000e220000008800 */
[----:B------:R-:W-:Y:S01]  /*20cd0*/  UIMAD UR7, UR26, UR27, URZ ;  /* 0x0000001b1a0772a4 */ /* 0x000fe2000f8e023f */
[----:B------:R-:W-:Y:S01]  /*20ce0*/  IMAD.SHL.U32 R16, R7, 0x100, RZ ;  /* 0x0000010007107824 */ /* 0x000fe200078e00ff */
[----:B------:R-:W-:Y:S01]  /*20cf0*/  ULDC UR8, c[0x0][0x384] ;  /* 0x0000e10000087ab9 */ /* 0x000fe20000000800 */
[----:B------:R-:W-:Y:S01]  /*20d00*/  LOP3.LUT P0, RZ, R4, 0x1f, RZ, 0xc0, !PT ;  /* 0x0000001f04ff7812 */ /* 0x000fe2000780c0ff */
[----:B------:R-:W-:Y:S01]  /*20d10*/  UIMAD UR7, UR4, UR7, 0x1 ;  /* 0x00000001040774a4 */ /* 0x000fe2000f8e0207 */
[----:B------:R-:W-:Y:S01]  /*20d20*/  IMAD.U32 R10, RZ, RZ, UR6 ;  /* 0x00000006ff0a7e24 */ /* 0x000fe2000f8e00ff */
[----:B------:R-:W-:Y:S01]  /*20d30*/  ULDC UR9, c[0x0][0x388] ;  /* 0x0000e20000097ab9 */ /* 0x000fe20000000800 */
[----:B------:R-:W-:Y:S01]  /*20d40*/  IMAD.HI.U32 R4, R16, UR8, RZ ;  /* 0x0000000810047c27 */ /* 0x000fe2000f8e00ff */
[----:B------:R-:W-:Y:S02]  /*20d50*/  ISETP.NE.AND P1, PT, R11, RZ, PT ;  /* 0x000000ff0b00720c */ /* 0x000fe40003f25270 */
[----:B------:R-:W-:-:S02]  /*20d60*/  CS2R R6, SRZ ;  /* 0x0000000000067805 */ /* 0x000fc4000001ff00 */
[----:B------:R-:W-:Y:S01]  /*20d70*/  ISETP.NE.OR P0, PT, R11, RZ, !P0 ;  /* 0x000000ff0b00720c */ /* 0x000fe20004705670 */
[----:B------:R-:W-:Y:S01]  /*20d80*/  IMAD.MOV.U32 R5, RZ, RZ, 0x1 ;  /* 0x00000001ff057424 */ /* 0x000fe200078e00ff */
[----:B------:R-:W-:Y:S01]  /*20d90*/  SHF.R.U32.HI R4, RZ, UR9, R4 ;  /* 0x00000009ff047c19 */ /* 0x000fe20008011604 */
[----:B------:R-:W-:Y:S02]  /*20da0*/  IMAD.U32 R19, RZ, RZ, UR7 ;  /* 0x00000007ff137e24 */ /* 0x000fe4000f8e00ff */
[----:B0-----:R-:W-:-:S05]  /*20db0*/  IMAD.SHL.U32 R0, R3, 0x40, RZ ;  /* 0x0000004003007824 */ /* 0x001fca00078e00ff */
[----:B------:R-:W-:-:S05]  /*20dc0*/  LOP3.LUT R0, R0, 0x40, RZ, 0xc0, !PT ;  /* 0x0000004000007812 */ /* 0x000fca00078ec0ff */
[----:B------:R-:W-:Y:S01]  /*20dd0*/  IMAD R2, R9, 0x80, R0 ;  /* 0x0000008009027824 */ /* 0x000fe200078e0200 */
[----:B------:R-:W-:Y:S01]  /*20de0*/  CS2R R8, SRZ ;  /* 0x0000000000087805 */ /* 0x000fe2000001ff00 */
[----:B------:R-:W-:Y:S01]  /*20df0*/  IMAD.SHL.U32 R0, R3, 0x1000, RZ ;  /* 0x0000100003007824 */ /* 0x000fe200078e00ff */
[----:B------:R-:W-:-:S04]  /*20e00*/  LOP3.LUT R3, R10, 0x2, RZ, 0xfc, !PT ;  /* 0x000000020a037812 */ /* 0x000fc800078efcff */
[----:B------:R-:W-:-:S07]  /*20e10*/  LOP3.LUT R0, R0, 0x1000, RZ, 0xc0, !PT ;  /* 0x0000100000007812 */ /* 0x000fce00078ec0ff */
.L_x_97:
[----:B------:R-:W0:Y:S01]  /*20e20*/  S2R R11, SR_CgaCtaId ;  /* 0x00000000000b7919 */ /* 0x000e220000008800 */
[----:B------:R-:W-:-:S04]  /*20e30*/  MOV R10, 0x400 ;  /* 0x00000400000a7802 */ /* 0x000fc80000000f00 */
[----:B0-----:R-:W-:Y:S02]  /*20e40*/  LEA R18, R11, R10, 0x18 ;  /* 0x0000000a0b127211 */ /* 0x001fe400078ec0ff */
[----:B------:R-:W-:-:S03]  /*20e50*/  SHF.L.U32 R10, R5, 0x1f, RZ ;  /* 0x0000001f050a7819 */ /* 0x000fc600000006ff */
[----:B------:R-:W-:-:S07]  /*20e60*/  IMAD R17, R7, 0x8, R18 ;  /* 0x0000000807117824 */ /* 0x000fce00078e0212 */
.L_x_94:
[----:B0-----:R0:W1:Y:S02]  /*20e70*/  SYNCS.PHASECHK.TRANS64.TRYWAIT P2, [R17+URZ+0x36048], R10 ;  /* 0x0360480a110075a7 */ /* 0x001064000804017f */
[----:B-1----:R-:W-:Y:S05]  /*20e80*/  @!P2 NANOSLEEP.SYNCS 0x989680 ;  /* 0x009896800000a95d */ /* 0x002fea0003900000 */
[----:B------:R-:W1:Y:S02]  /*20e90*/  @!P2 SYNCS.PHASECHK.TRANS64 P2, [R17+URZ+0x36048], R10 ;  /* 0x0360480a1100a5a7 */ /* 0x000e64000804007f */
[----:B-1----:R-:W-:Y:S05]  /*20ea0*/  @!P2 BRA `(.L_x_94) ;  /* 0xfffffffc00f0a947 */ /* 0x002fea000383ffff */
[----:B0-----:R-:W0:Y:S02]  /*20eb0*/  @!P1 LDC R10, c[0x0][0x500] ;  /* 0x00014000ff0a9b82 */ /* 0x001e240000000800 */
[----:B0-----:R0:W-:Y:S02]  /*20ec0*/  @!P1 SYNCS.ARRIVE.TRANS64 RZ, [R17+URZ+0x36000], R10 ;  /* 0x0360000a11ff99a7 */ /* 0x0011e4000800003f */
[----:B0-----:R-:W-:-:S04]  /*20ed0*/  PRMT R10, R3, 0x9910, RZ ;  /* 0x00009910030a7816 */ /* 0x001fc800000000ff */
[----:B------:R-:W-:-:S13]  /*20ee0*/  ISETP.NE.AND P2, PT, R10, 0x2, PT ;  /* 0x000000020a00780c */ /* 0x000fda0003f45270 */
[----:B------:R-:W-:Y:S05]  /*20ef0*/  @P2 BRA `(.L_x_95) ;  /* 0x0000000000042947 */ /* 0x000fea0003800000 */
[----:B------:R-:W-:Y:S01]  /*20f00*/  BPT.TRAP 0x1 ;  /* 0x000000040000795c */ /* 0x000fe20000300000 */
.L_x_95:
[----:B------:R-:W-:Y:S05]  /*20f10*/  @P0 BRA `(.L_x_96) ;  /* 0x0000000000040947 */ /* 0x000fea0003800000 */
[----:B------:R-:W-:Y:S01]  /*20f20*/  BPT.TRAP 0x1 ;  /* 0x000000040000795c */ /* 0x000fe20000300000 */
.L_x_96:
[----:B------:R-:W0:Y:S01]  /*20f30*/  LDC R11, c[0x0][0x380] ;  /* 0x0000e000ff0b7b82 */ /* 0x000e220000000800 */
[----:B------:R-:W-:Y:S01]  /*20f40*/  R2UR UR7, R4 ;  /* 0x00000000040772ca */ /* 0x000fe200000e0000 */
[----:B------:R-:W-:Y:S01]  /*20f50*/  ULDC UR20, c[0x0][0x38c] ;  /* 0x0000e30000147ab9 */ /* 0x000fe20000000800 */
[C---:B------:R-:W-:Y:S01]  /*20f60*/  R2UR UR18, R8.reuse ;  /* 0x00000000081272ca */ /* 0x040fe200000e0000 */
[----:B------:R-:W-:Y:S01]  /*20f70*/  UISETP.NE.AND UP0, UPT, UR20, 0x1, UPT ;  /* 0x000000011400788c */ /* 0x000fe2000bf05270 */
[----:B------:R-:W-:Y:S01]  /*20f80*/  VIADD R8, R8, 0x1 ;  /* 0x0000000108087836 */ /* 0x000fe20000000000 */
[----:B------:R-:W-:Y:S01]  /*20f90*/  ULDC.64 UR28, c[0x0][0x198] ;  /* 0x00006600001c7ab9 */ /* 0x000fe20000000a00 */
[----:B------:R-:W-:Y:S01]  /*20fa0*/  IMAD R20, R7, 0x2000, R0 ;  /* 0x0000200007147824 */ /* 0x000fe200078e0200 */
[----:B------:R-:W1:Y:S01]  /*20fb0*/  LDC.64 R12, c[0x0][0x3b8] ;  /* 0x0000ee00ff0c7b82 */ /* 0x000e620000000a00 */
[----:B------:R-:W-:Y:S01]  /*20fc0*/  UIADD3 UR14, UP1, UR28, 0xf0, URZ ;  /* 0x000000f01c0e7890 */ /* 0x000fe2000ff3e03f */
[----:B------:R-:W-:Y:S01]  /*20fd0*/  R2UR UR25, R18 ;  /* 0x00000000121972ca */ /* 0x000fe200000e0000 */
[----:B------:R-:W-:Y:S01]  /*20fe0*/  UIADD3 UR32, UP2, UR28, 0x1f0, URZ ;  /* 0x000001f01c207890 */ /* 0x000fe2000ff5e03f */
[----:B------:R-:W-:Y:S01]  /*20ff0*/  R2UR UR17, R17 ;  /* 0x00000000111172ca */ /* 0x000fe200000e0000 */
[----:B------:R-:W-:Y:S01]  /*21000*/  VIADD R19, R19, 0xffffffff ;  /* 0xffffffff13137836 */ /* 0x000fe20000000000 */
[----:B------:R-:W-:Y:S01]  /*21010*/  R2UR UR16, R7 ;  /* 0x00000000071072ca */ /* 0x000fe200000e0000 */
[----:B------:R-:W-:Y:S01]  /*21020*/  @UP0 ULDC.64 UR12, c[0x0][0x390] ;  /* 0x0000e400000c0ab9 */ /* 0x000fe20000000a00 */
[----:B------:R-:W1:Y:S01]  /*21030*/  LDC.64 R14, c[0x0][0x3d8] ;  /* 0x0000f600ff0e7b82 */ /* 0x000e620000000a00 */
[----:B------:R-:W-:Y:S01]  /*21040*/  R2UR UR24, R20 ;  /* 0x00000000141872ca */ /* 0x000fe200000e0000 */
[----:B------:R-:W-:Y:S01]  /*21050*/  ULDC.64 UR8, c[0x0][0x3b0] ;  /* 0x0000ec0000087ab9 */ /* 0x000fe20000000a00 */
[----:B------:R-:W-:Y:S01]  /*21060*/  ULDC.64 UR22, c[0x0][0x3d0] ;  /* 0x0000f40000167ab9 */ /* 0x000fe20000000a00 */
[----:B------:R-:W-:Y:S01]  /*21070*/  ISETP.GT.AND P5, PT, R19, 0x1, PT ;  /* 0x000000011300780c */ /* 0x000fe20003fa4270 */
[----:B------:R-:W-:Y:S01]  /*21080*/  USHF.L.U32 UR18, UR18, 0x6, URZ ;  /* 0x0000000612127899 */ /* 0x000fe2000800063f */
[----:B------:R-:W-:Y:S01]  /*21090*/  VIADD R7, R7, 0x1 ;  /* 0x0000000107077836 */ /* 0x000fe20000000000 */
[----:B------:R-:W-:Y:S01]  /*210a0*/  UIADD3.X UR15, URZ, UR29, URZ, UP1, !UPT ;  /* 0x0000001d3f0f7290 */ /* 0x000fe20008ffe43f */
[----:B0-----:R-:W-:Y:S01]  /*210b0*/  ISETP.NE.AND P2, PT, R11, 0x1, PT ;  /* 0x000000010b00780c */ /* 0x001fe20003f45270 */
[----:B------:R-:W-:-:S02]  /*210c0*/  UIADD3 UR17, UR17, 0x36000, URZ ;  /* 0x0003600011117890 */ /* 0x000fc4000fffe03f */
[----:B------:R-:W-:Y:S01]  /*210d0*/  ULEA UR16, UR16, UR25, 0xe ;  /* 0x0000001910107291 */ /* 0x000fe2000f8e703f */
[C---:B------:R-:W-:Y:S01]  /*210e0*/  ISETP.NE.AND P4, PT, R7.reuse, 0x9, PT ;  /* 0x000000090700780c */ /* 0x040fe20003f85270 */
[----:B------:R-:W-:Y:S01]  /*210f0*/  UIADD3.X UR33, URZ, UR29, URZ, UP2, !UPT ;  /* 0x0000001d3f217290 */ /* 0x000fe200097fe43f */
[----:B------:R-:W-:Y:S01]  /*21100*/  UMOV UR34, 0x30000 ;  /* 0x0003000000227882 */ /* 0x000fe20000000000 */
[----:B------:R-:W-:Y:S01]  /*21110*/  UMOV UR30, 0x0 ;  /* 0x00000000001e7882 */ /* 0x000fe20000000000 */
[----:B------:R-:W-:Y:S01]  /*21120*/  UMOV UR31, 0x10000000 ;  /* 0x10000000001f7882 */ /* 0x000fe20000000000 */
[----:B------:R-:W-:-:S04]  /*21130*/  SEL R7, R7, RZ, P4 ;  /* 0x000000ff07077207 */ /* 0x000fc80002000000 */
[----:B------:R-:W-:Y:S01]  /*21140*/  @P2 IMAD.U32 R10, RZ, RZ, UR7 ;  /* 0x00000007ff0a2e24 */ /* 0x000fe2000f8e00ff */
[----:B------:R-:W-:-:S04]  /*21150*/  R2UR UR7, R16 ;  /* 0x00000000100772ca */ /* 0x000fc800000e0000 */
[----:B------:R-:W-:Y:S01]  /*21160*/  @P2 R2UR UR7, R10 ;  /* 0x000000000a0722ca */ /* 0x000fe200000e0000 */
[----:B-1----:R-:W-:Y:S01]  /*21170*/  IMAD R10, R9, R12, R14 ;  /* 0x0000000c090a7224 */ /* 0x002fe200078e020e */
[C---:B------:R-:W-:Y:S01]  /*21180*/  ISETP.NE.AND P2, PT, R8.reuse, UR4, PT ;  /* 0x0000000408007c0c */ /* 0x040fe2000bf45270 */
[----:B------:R-:W0:Y:S03]  /*21190*/  LDC R12, c[0x0][0x3c8] ;  /* 0x0000f200ff0c7b82 */ /* 0x000e260000000800 */
[----:B------:R-:W-:-:S07]  /*211a0*/  SEL R8, R8, RZ, P2 ;  /* 0x000000ff08087207 */ /* 0x000fce0001000000 */
[----:B------:R-:W-:Y:S02]  /*211b0*/  UIADD3 UR10, -UR7, URZ, URZ ;  /* 0x0000003f070a7290 */ /* 0x000fe4000fffe13f */
[----:B------:R-:W-:-:S04]  /*211c0*/  UMOV UR21, UR7 ;  /* 0x0000000700157c82 */ /* 0x000fc80008000000 */
[----:B------:R-:W-:Y:S01]  /*211d0*/  IMAD R14, R11, UR10, R16 ;  /* 0x0000000a0b0e7c24 */ /* 0x000fe2000f8e0210 */
[----:B------:R-:W-:Y:S01]  /*211e0*/  UIMAD.WIDE.U32 UR10, UR7, UR12, URZ ;  /* 0x0000000c070a72a5 */ /* 0x000fe2000f8e003f */
[----:B------:R-:W-:Y:S01]  /*211f0*/  IMAD R11, R6, R13, R15 ;  /* 0x0000000d060b7224 */ /* 0x000fe200078e020f */
[C---:B------:R-:W-:Y:S02]  /*21200*/  R2UR UR12, R9.reuse ;  /* 0x00000000090c72ca */ /* 0x040fe400000e0000 */
[----:B------:R-:W-:Y:S01]  /*21210*/  R2UR UR19, R14 ;  /* 0x000000000e1372ca */ /* 0x000fe200000e0000 */
[----:B------:R-:W-:Y:S01]  /*21220*/  @UP0 USHF.R.U32.HI UR21, URZ, UR13, UR11 ;  /* 0x0000000d3f150299 */ /* 0x000fe2000801160b */
[----:B------:R-:W-:Y:S01]  /*21230*/  PRMT R10, R10, 0x40, R11 ;  /* 0x000000400a0a7816 */ /* 0x000fe2000000000b */
[----:B------:R-:W-:Y:S01]  /*21240*/  VIADD R11, R9, 0x1 ;  /* 0x00000001090b7836 */ /* 0x000fe20000000000 */
[----:B------:R-:W-:Y:S01]  /*21250*/  R2UR UR11, R2 ;  /* 0x00000000020b72ca */ /* 0x000fe200000e0000 */
[----:B------:R-:W-:Y:S01]  /*21260*/  @P2 IMAD.MOV R11, RZ, RZ, R9 ;  /* 0x000000ffff0b2224 */ /* 0x000fe200078e0209 */
[----:B------:R-:W-:Y:S01]  /*21270*/  R2UR UR28, R10 ;  /* 0x000000000a1c72ca */ /* 0x000fe200000e0000 */
[----:B------:R-:W-:Y:S01]  /*21280*/  UIADD3 UR10, -UR21, URZ, URZ ;  /* 0x0000003f150a7290 */ /* 0x000fe2000fffe13f */
[C---:B------:R-:W-:Y:S01]  /*21290*/  R2UR UR13, R6.reuse ;  /* 0x00000000060d72ca */ /* 0x040fe200000e0000 */
[----:B------:R-:W-:Y:S01]  /*212a0*/  VIADD R10, R6, 0x1 ;  /* 0x00000001060a7836 */ /* 0x000fe20000000000 */
[C---:B0-----:R-:W-:Y:S01]  /*212b0*/  ISETP.NE.AND P3, PT, R11.reuse, R12, PT ;  /* 0x0000000c0b00720c */ /* 0x041fe20003f65270 */
[----:B------:R-:W-:Y:S01]  /*212c0*/  UIMAD UR20, UR20, UR10, UR7 ;  /* 0x0000000a141472a4 */ /* 0x000fe2000f8e0207 */
[----:B------:R-:W-:Y:S01]  /*212d0*/  SEL R12, RZ, 0x1, P4 ;  /* 0x00000001ff0c7807 */ /* 0x000fe20002000000 */
[----:B------:R-:W-:Y:S01]  /*212e0*/  UIMAD UR19, UR19, UR8, UR22 ;  /* 0x00000008131372a4 */ /* 0x000fe2000f8e0216 */
[----:B------:R-:W-:Y:S01]  /*212f0*/  SEL R9, R11, RZ, P3 ;  /* 0x000000ff0b097207 */ /* 0x000fe20001800000 */
[----:B------:R-:W-:Y:S01]  /*21300*/  UIMAD UR20, UR20, UR9, UR23 ;  /* 0x00000009141472a4 */ /* 0x000fe2000f8e0217 */
[----:B------:R-:W-:Y:S01]  /*21310*/  LOP3.LUT R5, R5, R12, RZ, 0x3c, !PT ;  /* 0x0000000c05057212 */ /* 0x000fe200078e3cff */
[----:B------:R-:W-:-:S02]  /*21320*/  UIADD3 UR8, UR25, 0x24000, UR24 ;  /* 0x0002400019087890 */ /* 0x000fc4000fffe018 */
[----:B------:R-:W-:Y:S01]  /*21330*/  UPRMT UR7, UR28, 0x5410, URZ ;  /* 0x000054101c077896 */ /* 0x000fe2000800003f */
[----:B------:R-:W-:Y:S01]  /*21340*/  UMOV UR9, UR17 ;  /* 0x0000001100097c82 */ /* 0x000fe20008000000 */
[----:B------:R-:W-:Y:S02]  /*21350*/  UMOV UR10, UR18 ;  /* 0x00000012000a7c82 */ /* 0x000fe40008000000 */
[----:B------:R-:W-:-:S04]  /*21360*/  @P3 IMAD.MOV R10, RZ, RZ, R6 ;  /* 0x000000ffff0a3224 */ /* 0x000fc800078e0206 */
[----:B------:R-:W-:Y:S01]  /*21370*/  IMAD.MOV.U32 R6, RZ, RZ, R10 ;  /* 0x000000ffff067224 */ /* 0x000fe200078e000a */
[----:B------:R0:W-:Y:S01]  /*21380*/  UTMALDG.4D.IM2COL [UR16], [UR14], UR7 ;  /* 0x000000100e0073b4 */ /* 0x0001e20008058007 */
[----:B------:R0:W-:Y:S02]  /*21390*/  UTMALDG.4D.MULTICAST [UR8], [UR32], UR34, desc[UR30] ;  /* 0x00001e08200073b4 */ /* 0x0001e40008019822 */
[----:B0-----:R-:W-:Y:S05]  /*213a0*/  @P5 BRA `(.L_x_97) ;  /* 0xfffffff8009c5947 */ /* 0x001fea000383ffff */
.L_x_93:
[----:B------:R-:W-:Y:S01]  /*213b0*/  UISETP.GE.U32.AND UP1, UPT, UR5, 0x9, UPT ;  /* 0x000000090500788c */ /* 0x000fe2000bf26070 */
[----:B------:R-:W-:-:S05]  /*213c0*/  IMAD.MOV.U32 R0, RZ, RZ, 0x1 ;  /* 0x00000001ff007424 */ /* 0x000fca00078e00ff */
[----:B------:R-:W-:-:S05]  /*213d0*/  PLOP3.LUT P0, PT, PT, PT, UP1, 0x80, 0x0 ;  /* 0x000000000000781c */ /* 0x000fca0003f0f018 */
[----:B------:R-:W-:-:S04]  /*213e0*/  @UP1 UIMAD.WIDE.U32 UR8, UR5, 0x38e38e39, URZ ;  /* 0x38e38e39050818a5 */ /* 0x000fc8000f8e003f */
[----:B------:R-:W-:-:S04]  /*213f0*/  @UP1 USHF.R.U32.HI UR7, URZ, 0x1, UR9 ;  /* 0x000000013f071899 */ /* 0x000fc80008011609 */
[----:B------:R-:W-:-:S04]  /*21400*/  @UP1 ULOP3.LUT UR7, UR7, 0x1, URZ, 0xc0, !UPT ;  /* 0x0000000107071892 */ /* 0x000fc8000f8ec03f */
[----:B------:R-:W-:-:S04]  /*21410*/  @UP1 UISETP.NE.U32.AND UP0, UPT, UR7, 0x1, UPT ;  /* 0x000000010700188c */ /* 0x000fc8000bf05070 */
[----:B------:R-:W-:-:S04]  /*21420*/  @UP1 UISETP.NE.U32.AND.EX UP0, UPT, URZ, URZ, UPT, UP0 ;  /* 0x0000003f3f00128c */ /* 0x000fc8000bf05100 */
[----:B------:R-:W-:-:S06]  /*21430*/  @UP1 USEL UR7, URZ, 0x1, !UP0 ;  /* 0x000000013f071887 */ /* 0x000fcc000c000000 */
[----:B------:R-:W-:Y:S01]  /*21440*/  @P0 IMAD.U32 R0, RZ, RZ, UR7 ;  /* 0x00000007ff000e24 */ /* 0x000fe2000f8e00ff */
[----:B------:R-:W-:Y:S05]  /*21450*/  WARPSYNC.ALL ;  /* 0x0000000000007948 */ /* 0x000fea0003800000 */
[----:B------:R-:W-:-:S13]  /*21460*/  ELECT P0, URZ, PT ;  /* 0x00000000003f782f */ /* 0x000fda0003800000 */
[----:B------:R-:W-:Y:S05]  /*21470*/  @!P0 EXIT ;  /* 0x000000000000894d */ /* 0x000fea0003800000 */
[----:B------:R-:W-:-:S04]  /*21480*/  ULOP3.LUT UR6, UR6, 0x2, URZ, 0xfc, !UPT ;  /* 0x0000000206067892 */ /* 0x000fc8000f8efc3f */
[----:B------:R-:W-:-:S06]  /*21490*/  UISETP.NE.AND UP0, UPT, UR6, 0x3, UPT ;  /* 0x000000030600788c */ /* 0x000fcc000bf05270 */
[----:B------:R-:W-:-:S13]  /*214a0*/  PLOP3.LUT P0, PT, PT, PT, UP0, 0x80, 0x0 ;  /* 0x000000000000781c */ /* 0x000fda0003f0f008 */
[----:B------:R-:W-:Y:S05]  /*214b0*/  @!P0 BRA `(.L_x_98) ;  /* 0x0000000000048947 */ /* 0x000fea0003800000 */
[----:B------:R-:W-:Y:S01]  /*214c0*/  BPT.TRAP 0x1 ;  /* 0x000000040000795c */ /* 0x000fe20000300000 */
.L_x_98:
[----:B------:R-:W0:Y:S01]  /*214d0*/  S2UR UR8, SR_CgaCtaId ;  /* 0x00000000000879c3 */ /* 0x000e220000008800 */
[----:B------:R-:W-:Y:S01]  /*214e0*/  UIMAD.WIDE.U32 UR6, UR5, 0x38e38e39, URZ ;  /* 0x38e38e39050678a5 */ /* 0x000fe2000f8e003f */
[----:B------:R-:W-:Y:S01]  /*214f0*/  SHF.L.U32 R2, R0, 0x1f, RZ ;  /* 0x0000001f00027819 */ /* 0x000fe200000006ff */
[----:B------:R-:W-:Y:S02]  /*21500*/  UMOV UR4, 0x400 ;  /* 0x0000040000047882 */ /* 0x000fe40000000000 */
[----:B------:R-:W-:-:S04]  /*21510*/  USHF.R.U32.HI UR6, URZ, 0x1, UR7 ;  /* 0x000000013f067899 */ /* 0x000fc80008011607 */
[----:B------:R-:W-:Y:S02]  /*21520*/  UIMAD UR5, UR6, -0x9, UR5 ;  /* 0xfffffff7060578a4 */ /* 0x000fe4000f8e0205 */
[----:B0-----:R-:W-:-:S04]  /*21530*/  ULEA UR4, UR8, UR4, 0x18 ;  /* 0x0000000408047291 */ /* 0x001fc8000f8ec03f */
[----:B------:R-:W-:-:S04]  /*21540*/  UIADD3 UR4, UR4, 0x36048, URZ ;  /* 0x0003604804047890 */ /* 0x000fc8000fffe03f */
[----:B------:R-:W-:-:S12]  /*21550*/  ULEA UR6, UR5, UR4, 0x3 ;  /* 0x0000000405067291 */ /* 0x000fd8000f8e183f */
.L_x_99:
[----:B0-----:R-:W-:-:S04]  /*21560*/  IMAD.U32 R3, RZ, RZ, UR6 ;  /* 0x00000006ff037e24 */ /* 0x001fc8000f8e00ff */
[----:B------:R0:W1:Y:S03]  /*21570*/  SYNCS.PHASECHK.TRANS64.TRYWAIT P0, [R3+URZ], R2 ;  /* 0x00000002030075a7 */ /* 0x000066000800017f */
[----:B-1----:R-:W-:Y:S05]  /*21580*/  @!P0 NANOSLEEP.SYNCS 0x989680 ;  /* 0x009896800000895d */ /* 0x002fea0003900000 */
[----:B------:R-:W1:Y:S02]  /*21590*/  @!P0 SYNCS.PHASECHK.TRANS64 P0, [R3+URZ], R2 ;  /* 0x00000002030085a7 */ /* 0x000e64000800007f */
[----:B-1----:R-:W-:Y:S05]  /*215a0*/  @!P0 BRA `(.L_x_99) ;  /* 0xfffffffc00ec8947 */ /* 0x002fea000383ffff */
[----:B------:R-:W-:-:S04]  /*215b0*/  UIADD3 UR5, UR5, 0x1, URZ ;  /* 0x0000000105057890 */ /* 0x000fc8000fffe03f */
[----:B------:R-:W-:-:S04]  /*215c0*/  UISETP.NE.AND UP0, UPT, UR5, 0x9, UPT ;  /* 0x000000090500788c */ /* 0x000fc8000bf05270 */
[----:B------:R-:W-:Y:S02]  /*215d0*/  USEL UR6, URZ, 0x1, UP0 ;  /* 0x000000013f067887 */ /* 0x000fe40008000000 */
[----:B------:R-:W-:-:S04]  /*215e0*/  USEL UR5, UR5, URZ, UP0 ;  /* 0x0000003f05057287 */ /* 0x000fc80008000000 */
[----:B0-----:R-:W-:Y:S01]  /*215f0*/  LOP3.LUT R2, R0, UR6, RZ, 0x3c, !PT ;  /* 0x0000000600027c12 */ /* 0x001fe2000f8e3cff */
[----:B------:R-:W-:-:S03]  /*21600*/  ULEA UR7, UR5, UR4, 0x3 ;  /* 0x0000000405077291 */ /* 0x000fc6000f8e183f */
[----:B------:R-:W-:-:S09]  /*21610*/  SHF.L.U32 R0, R2, 0x1f, RZ ;  /* 0x0000001f02007819 */ /* 0x000fd200000006ff */
.L_x_100:
        /* <DEDUP_REMOVED lines=9> */
[----:B------:R-:W-:Y:S01]  /*216b0*/  LOP3.LUT R2, R2, UR6, RZ, 0x3c, !PT ;  /* 0x0000000602027c12 */ /* 0x000fe2000f8e3cff */
[----:B------:R-:W-:-:S03]  /*216c0*/  ULEA UR7, UR5, UR4, 0x3 ;  /* 0x0000000405077291 */ /* 0x000fc6000f8e183f */
[----:B0-----:R-:W-:-:S09]  /*216d0*/  SHF.L.U32 R0, R2, 0x1f, RZ ;  /* 0x0000001f02007819 */ /* 0x001fd200000006ff */
.L_x_101:
        /* <DEDUP_REMOVED lines=12> */
.L_x_102:
        /* <DEDUP_REMOVED lines=12> */
.L_x_103:
        /* <DEDUP_REMOVED lines=12> */
.L_x_104:
        /* <DEDUP_REMOVED lines=12> */
.L_x_105:
        /* <DEDUP_REMOVED lines=12> */
.L_x_106:
        /* <DEDUP_REMOVED lines=12> */
.L_x_107:
[----:B0-----:R-:W-:-:S04]  /*21b60*/  IMAD.U32 R3, RZ, RZ, UR5 ;  /* 0x00000005ff037e24 */ /* 0x001fc8000f8e00ff */
[----:B------:R0:W1:Y:S03]  /*21b70*/  SYNCS.PHASECHK.TRANS64.TRYWAIT P0, [R3+URZ], R0 ;  /* 0x00000000030075a7 */ /* 0x000066000800017f */
[----:B-1----:R-:W-:Y:S05]  /*21b80*/  @!P0 NANOSLEEP.SYNCS 0x989680 ;  /* 0x009896800000895d */ /* 0x002fea0003900000 */
[----:B------:R-:W1:Y:S02]  /*21b90*/  @!P0 SYNCS.PHASECHK.TRANS64 P0, [R3+URZ], R0 ;  /* 0x00000000030085a7 */ /* 0x000e64000800007f */
[----:B-1----:R-:W-:Y:S05]  /*21ba0*/  @P0 EXIT ;  /* 0x000000000000094d */ /* 0x002fea0003800000 */
[----:B------:R-:W-:Y:S05]  /*21bb0*/  BRA `(.L_x_107) ;  /* 0xfffffffc00e87947 */ /* 0x000fea000383ffff */
.L_x_108:
[----:B------:R-:W-:-:S00]  /*21bc0*/  BRA `(.L_x_108) ;  /* 0xfffffffc00fc7947 */ /* 0x000fc0000383ffff */
[----:B------:R-:W-:-:S00]  /*21bd0*/  NOP ;  /* 0x0000000000007918 */ /* 0x000fc00000000000 */
        /* <DEDUP_REMOVED lines=10> */
.L_x_109:


//--------------------- .nv.shared._ZN7cutlass13device_kernelINS_4conv6kernel13ConvUniversalINS1_16ConvProblemShapeILNS1_8OperatorE0ELi2EEENS1_10collective14CollectiveConvINS1_46MainloopSm90TmaGmmaWarpSpecializedImplicitGemmILS5_0ELi9ELi2EN4cute5tupleIJNSA_1CILi2EEENSC_ILi1EEESE_EEENS1_36KernelImplicitTmaWarpSpecializedSm90ELi1EEENSB_IJNSC_ILi256EEENSC_ILi128EEENSB_IJNSC_ILi64EEEEEEEEENS_12float_e4m3_tESN_NSA_8TiledMMAINSA_8MMA_AtomIJNSA_4SM904GMMA31MMA_64x128x32_F32E4M3E4M3_SS_TNILNSR_7ScaleInE1ELST_1EEEEEENSA_6LayoutINSB_IJSE_SE_SE_EEENSB_IJNSC_ILi0EEESY_SY_EEEEENSB_IJNSA_10UnderscoreES11_S11_EEEEENS7_6detail26Sm90ImplicitGemmTileTraitsINSA_20SM90_TMA_LOAD_IM2COLENSA_14ComposedLayoutINSA_7SwizzleILi2ELi4ELi3EEENSA_18smem_ptr_flag_bitsILi8EEENSW_INSB_IJNSB_IJNSC_ILi8EEENSC_ILi32EEEEEENSB_IJSK_SE_EEENSB_IJSE_NSC_ILi9EEEEEEEEENSB_IJNSB_IJSK_NSC_ILi512EEEEEENSB_IJSE_SY_EEENSB_IJSY_NSC_ILi16384EEEEEEEEEEEEEvEENS15_INSA_23SM90_TMA_LOAD_MULTICASTENS17_IS19_S1B_NSW_INSB_IJNSB_IJS1C_NSC_ILi16EEEEEES1F_S1H_EEENSB_IJS1K_S1L_NSB_IJSY_NSC_ILi8192EEEEEEEEEEEEEvEEEENS_8epilogue10collective6detail29Sm90TmaWarpSpecializedAdapterINS24_15DefaultEpilogueISN_NSB_IJNSB_IJlllEEESE_SY_EEES29_NS23_6thread17LinearCombinationISN_Li1EffLNS2A_9ScaleType4KindE0ELNS_15FloatRoundStyleE2ESN_EENS_4gemm15EpilogueDefaultEEEEEvvEEEEvNT_6ParamsE --------------------------
	.section	.nv.shared._ZN7cutlass13device_kernelINS_4conv6kernel13ConvUniversalINS1_16ConvProblemShapeILNS1_8OperatorE0ELi2EEENS1_10collective14CollectiveConvINS1_46MainloopSm90TmaGmmaWarpSpecializedImplicitGemmILS5_0ELi9ELi2EN4cute5tupleIJNSA_1CILi2EEENSC_ILi1EEESE_EEENS1_36KernelImplicitTmaWarpSpecializedSm90ELi1EEENSB_IJNSC_ILi256EEENSC_ILi128EEENSB_IJNSC_ILi64EEEEEEEEENS_12float_e4m3_tESN_NSA_8TiledMMAINSA_8MMA_AtomIJNSA_4SM904GMMA31MMA_64x128x32_F32E4M3E4M3_SS_TNILNSR_7ScaleInE1ELST_1EEEEEENSA_6LayoutINSB_IJSE_SE_SE_EEENSB_IJNSC_ILi0EEESY_SY_EEEEENSB_IJNSA_10UnderscoreES11_S11_EEEEENS7_6detail26Sm90ImplicitGemmTileTraitsINSA_20SM90_TMA_LOAD_IM2COLENSA_14ComposedLayoutINSA_7SwizzleILi2ELi4ELi3EEENSA_18smem_ptr_flag_bitsILi8EEENSW_INSB_IJNSB_IJNSC_ILi8EEENSC_ILi32EEEEEENSB_IJSK_SE_EEENSB_IJSE_NSC_ILi9EEEEEEEEENSB_IJNSB_IJSK_NSC_ILi512EEEEEENSB_IJSE_SY_EEENSB_IJSY_NSC_ILi16384EEEEEEEEEEEEEvEENS15_INSA_23SM90_TMA_LOAD_MULTICASTENS17_IS19_S1B_NSW_INSB_IJNSB_IJS1C_NSC_ILi16EEEEEES1F_S1H_EEENSB_IJS1K_S1L_NSB_IJSY_NSC_ILi8192EEEEEEEEEEEEEvEEEENS_8epilogue10collective6detail29Sm90TmaWarpSpecializedAdapterINS24_15DefaultEpilogueISN_NSB_IJNSB_IJlllEEESE_SY_EEES29_NS23_6thread17LinearCombinationISN_Li1EffLNS2A_9ScaleType4KindE0ELNS_15FloatRoundStyleE2ESN_EENS_4gemm15EpilogueDefaultEEEEEvvEEEEvNT_6ParamsE,"aw",@nobits
	.sectionflags	@""
	.align	16
	.zero		1024


//--------------------- .nv.shared.reserved.0     --------------------------
	.section	.nv.shared.reserved.0,"aw",@nobits
	.weak		__nv_reservedSMEM_offset_0_alias
	.size		__nv_reservedSMEM_offset_0_alias, 0, 0
	.other		__nv_reservedSMEM_offset_0_alias,@"STO_CUDA_RESERVED_SHARED STV_DEFAULT"
__nv_reservedSMEM_offset_0_alias:
	.zero		0


//--------------------- .nv.global                --------------------------
	.section	.nv.global,"aw",@nobits
.nv.global:
	.type		_ZN39_INTERNAL_6ca2e7ef_4_k_cu_e8050bc6_39544cute1_E,@object
	.size		_ZN39_INTERNAL_6ca2e7ef_4_k_cu_e8050bc6_39544cute1_E,(_ZN39_INTERNAL_6ca2e7ef_4_k_cu_e8050bc6_39544cuda3std3__45__cpo6cbeginE - _ZN39_INTERNAL_6ca2e7ef_4_k_cu_e8050bc6_39544cute1_E)
_ZN39_INTERNAL_6ca2e7ef_4_k_cu_e8050bc6_39544cute1_E:
	.zero		1
	.type		_ZN39_INTERNAL_6ca2e7ef_4_k_cu_e8050bc6_39544cuda3std3__45__cpo6cbeginE,@object
	.size		_ZN39_INTERNAL_6ca2e7ef_4_k_cu_e8050bc6_39544cuda3std3__45__cpo6cbeginE,(_ZN39_INTERNAL_6ca2e7ef_4_k_cu_e8050bc6_39544cuda3std3__48in_placeE - _ZN39_INTERNAL_6ca2e7ef_4_k_cu_e8050bc6_39544cuda3std3__45__cpo6cbeginE)
_ZN39_INTERNAL_6ca2e7ef_4_k_cu_e8050bc6_39544cuda3std3__45__cpo6cbeginE:
	.zero		1
	.type		_ZN39_INTERNAL_6ca2e7ef_4_k_cu_e8050bc6_39544cuda3std3__48in_placeE,@object
	.size		_ZN39_INTERNAL_6ca2e7ef_4_k_cu_e8050bc6_39544cuda3std3__48in_placeE,(_ZN39_INTERNAL_6ca2e7ef_4_k_cu_e8050bc6_39544cuda3std6ranges3__45__cpo9iter_moveE - _ZN39_INTERNAL_6ca2e7ef_4_k_cu_e8050bc6_39544cuda3std3__48in_placeE)
_ZN39_INTERNAL_6ca2e7ef_4_k_cu_e8050bc6_39544cuda3std3__48in_placeE:
	.zero		1
	.type		_ZN39_INTERNAL_6ca2e7ef_4_k_cu_e8050bc6_39544cuda3std6ranges3__45__cpo9iter_moveE,@object
	.size		_ZN39_INTERNAL_6ca2e7ef_4_k_cu_e8050bc6_39544cuda3std6ranges3__45__cpo9iter_moveE,(_ZN39_INTERNAL_6ca2e7ef_4_k_cu_e8050bc6_39544cuda3std3__45__cpo5beginE - _ZN39_INTERNAL_6ca2e7ef_4_k_cu_e8050bc6_39544cuda3std6ranges3__45__cpo9iter_moveE)
_ZN39_INTERNAL_6ca2e7ef_4_k_cu_e8050bc6_39544cuda3std6ranges3__45__cpo9iter_moveE:
	.zero		1
	.type		_ZN39_INTERNAL_6ca2e7ef_4_k_cu_e8050bc6_39544cuda3std3__45__cpo5beginE,@object
	.size		_ZN39_INTERNAL_6ca2e7ef_4_k_cu_e8050bc6_39544cuda3std3__45__cpo5beginE,(_ZN39_INTERNAL_6ca2e7ef_4_k_cu_e8050bc6_39544cuda3std3__441_GLOBAL__N__6ca2e7ef_4_k_cu_e8050bc6_39546ignoreE - _ZN39_INTERNAL_6ca2e7ef_4_k_cu_e8050bc6_39544cuda3std3__45__cpo5beginE)
_ZN39_INTERNAL_6ca2e7ef_4_k_cu_e8050bc6_39544cuda3std3__45__cpo5beginE:
	.zero		1
	.type		_ZN39_INTERNAL_6ca2e7ef_4_k_cu_e8050bc6_39544cuda3std3__441_GLOBAL__N__6ca2e7ef_4_k_cu_e8050bc6_39546ignoreE,@object
	.size		_ZN39_INTERNAL_6ca2e7ef_4_k_cu_e8050bc6_39544cuda3std3__441_GLOBAL__N__6ca2e7ef_4_k_cu_e8050bc6_39546ignoreE,(_ZN39_INTERNAL_6ca2e7ef_4_k_cu_e8050bc6_39544cute7productE - _ZN39_INTERNAL_6ca2e7ef_4_k_cu_e8050bc6_39544cuda3std3__441_GLOBAL__N__6ca2e7ef_4_k_cu_e8050bc6_39546ignoreE)
_ZN39_INTERNAL_6ca2e7ef_4_k_cu_e8050bc6_39544cuda3std3__441_GLOBAL__N__6ca2e7ef_4_k_cu_e8050bc6_39546ignoreE:
	.zero		1
	.type		_ZN39_INTERNAL_6ca2e7ef_4_k_cu_e8050bc6_39544cute7productE,@object
	.size		_ZN39_INTERNAL_6ca2e7ef_4_k_cu_e8050bc6_39544cute7productE,(_ZN39_INTERNAL_6ca2e7ef_4_k_cu_e8050bc6_39544cuda3std3__45__cpo3endE - _ZN39_INTERNAL_6ca2e7ef_4_k_cu_e8050bc6_39544cute7productE)
_ZN39_INTERNAL_6ca2e7ef_4_k_cu_e8050bc6_39544cute7productE:
	.zero		1
	.type		_ZN39_INTERNAL_6ca2e7ef_4_k_cu_e8050bc6_39544cuda3std3__45__cpo3endE,@object
	.size		_ZN39_INTERNAL_6ca2e7ef_4_k_cu_e8050bc6_39544cuda3std3__45__cpo3endE,(_ZN39_INTERNAL_6ca2e7ef_4_k_cu_e8050bc6_39544cuda3std3__419piecewise_constructE - _ZN39_INTERNAL_6ca2e7ef_4_k_cu_e8050bc6_39544cuda3std3__45__cpo3endE)
_ZN39_INTERNAL_6ca2e7ef_4_k_cu_e8050bc6_39544cuda3std3__45__cpo3endE:
	.zero		1
	.type		_ZN39_INTERNAL_6ca2e7ef_4_k_cu_e8050bc6_39544cuda3std3__419piecewise_constructE,@object
	.size		_ZN39_INTERNAL_6ca2e7ef_4_k_cu_e8050bc6_39544cuda3std3__419piecewise_constructE,(_ZN39_INTERNAL_6ca2e7ef_4_k_cu_e8050bc6_39544cuda3std3__45__cpo4cendE - _ZN39_INTERNAL_6ca2e7ef_4_k_cu_e8050bc6_39544cuda3std3__419piecewise_constructE)
_ZN39_INTERNAL_6ca2e7ef_4_k_cu_e8050bc6_39544cuda3std3__419piecewise_constructE:
	.zero		1
	.type		_ZN39_INTERNAL_6ca2e7ef_4_k_cu_e8050bc6_39544cuda3std3__45__cpo4cendE,@object
	.size		_ZN39_INTERNAL_6ca2e7ef_4_k_cu_e8050bc6_39544cuda3std3__45__cpo4cendE,(_ZN39_INTERNAL_6ca2e7ef_4_k_cu_e8050bc6_39544cuda3std6ranges3__45__cpo4swapE - _ZN39_INTERNAL_6ca2e7ef_4_k_cu_e8050bc6_39544cuda3std3__45__cpo4cendE)
_ZN39_INTERNAL_6ca2e7ef_4_k_cu_e8050bc6_39544cuda3std3__45__cpo4cendE:
	.zero		1
	.type		_ZN39_INTERNAL_6ca2e7ef_4_k_cu_e8050bc6_39544cuda3std6ranges3__45__cpo4swapE,@object
	.size		_ZN39_INTERNAL_6ca2e7ef_4_k_cu_e8050bc6_39544cuda3std6ranges3__45__cpo4swapE,(.L_7 - _ZN39_INTERNAL_6ca2e7ef_4_k_cu_e8050bc6_39544cuda3std6ranges3__45__cpo4swapE)
_ZN39_INTERNAL_6ca2e7ef_4_k_cu_e8050bc6_39544cuda3std6ranges3__45__cpo4swapE:
	.zero		1
.L_7:


//--------------------- .nv.constant0._ZN7cutlass13device_kernelINS_4conv6kernel13ConvUniversalINS1_16ConvProblemShapeILNS1_8OperatorE0ELi2EEENS1_10collective14CollectiveConvINS1_46MainloopSm90TmaGmmaWarpSpecializedImplicitGemmILS5_0ELi9ELi2EN4cute5tupleIJNSA_1CILi2EEENSC_ILi1EEESE_EEENS1_36KernelImplicitTmaWarpSpecializedSm90ELi1EEENSB_IJNSC_ILi256EEENSC_ILi128EEENSB_IJNSC_ILi64EEEEEEEEENS_12float_e4m3_tESN_NSA_8TiledMMAINSA_8MMA_AtomIJNSA_4SM904GMMA31MMA_64x128x32_F32E4M3E4M3_SS_TNILNSR_7ScaleInE1ELST_1EEEEEENSA_6LayoutINSB_IJSE_SE_SE_EEENSB_IJNSC_ILi0EEESY_SY_EEEEENSB_IJNSA_10UnderscoreES11_S11_EEEEENS7_6detail26Sm90ImplicitGemmTileTraitsINSA_20SM90_TMA_LOAD_IM2COLENSA_14ComposedLayoutINSA_7SwizzleILi2ELi4ELi3EEENSA_18smem_ptr_flag_bitsILi8EEENSW_INSB_IJNSB_IJNSC_ILi8EEENSC_ILi32EEEEEENSB_IJSK_SE_EEENSB_IJSE_NSC_ILi9EEEEEEEEENSB_IJNSB_IJSK_NSC_ILi512EEEEEENSB_IJSE_SY_EEENSB_IJSY_NSC_ILi16384EEEEEEEEEEEEEvEENS15_INSA_23SM90_TMA_LOAD_MULTICASTENS17_IS19_S1B_NSW_INSB_IJNSB_IJS1C_NSC_ILi16EEEEEES1F_S1H_EEENSB_IJS1K_S1L_NSB_IJSY_NSC_ILi8192EEEEEEEEEEEEEvEEEENS_8epilogue10collective6detail29Sm90TmaWarpSpecializedAdapterINS24_15DefaultEpilogueISN_NSB_IJNSB_IJlllEEESE_SY_EEES29_NS23_6thread17LinearCombinationISN_Li1EffLNS2A_9ScaleType4KindE0ELNS_15FloatRoundStyleE2ESN_EENS_4gemm15EpilogueDefaultEEEEEvvEEEEvNT_6ParamsE --------------------------
	.section	.nv.constant0._ZN7cutlass13device_kernelINS_4conv6kernel13ConvUniversalINS1_16ConvProblemShapeILNS1_8OperatorE0ELi2EEENS1_10collective14CollectiveConvINS1_46MainloopSm90TmaGmmaWarpSpecializedImplicitGemmILS5_0ELi9ELi2EN4cute5tupleIJNSA_1CILi2EEENSC_ILi1EEESE_EEENS1_36KernelImplicitTmaWarpSpecializedSm90ELi1EEENSB_IJNSC_ILi256EEENSC_ILi128EEENSB_IJNSC_ILi64EEEEEEEEENS_12float_e4m3_tESN_NSA_8TiledMMAINSA_8MMA_AtomIJNSA_4SM904GMMA31MMA_64x128x32_F32E4M3E4M3_SS_TNILNSR_7ScaleInE1ELST_1EEEEEENSA_6LayoutINSB_IJSE_SE_SE_EEENSB_IJNSC_ILi0EEESY_SY_EEEEENSB_IJNSA_10UnderscoreES11_S11_EEEEENS7_6detail26Sm90ImplicitGemmTileTraitsINSA_20SM90_TMA_LOAD_IM2COLENSA_14ComposedLayoutINSA_7SwizzleILi2ELi4ELi3EEENSA_18smem_ptr_flag_bitsILi8EEENSW_INSB_IJNSB_IJNSC_ILi8EEENSC_ILi32EEEEEENSB_IJSK_SE_EEENSB_IJSE_NSC_ILi9EEEEEEEEENSB_IJNSB_IJSK_NSC_ILi512EEEEEENSB_IJSE_SY_EEENSB_IJSY_NSC_ILi16384EEEEEEEEEEEEEvEENS15_INSA_23SM90_TMA_LOAD_MULTICASTENS17_IS19_S1B_NSW_INSB_IJNSB_IJS1C_NSC_ILi16EEEEEES1F_S1H_EEENSB_IJS1K_S1L_NSB_IJSY_NSC_ILi8192EEEEEEEEEEEEEvEEEENS_8epilogue10collective6detail29Sm90TmaWarpSpecializedAdapterINS24_15DefaultEpilogueISN_NSB_IJNSB_IJlllEEESE_SY_EEES29_NS23_6thread17LinearCombinationISN_Li1EffLNS2A_9ScaleType4KindE0ELNS_15FloatRoundStyleE2ESN_EENS_4gemm15EpilogueDefaultEEEEEvvEEEEvNT_6ParamsE,"a",@progbits
	.sectionflags	@""
	.align	4
.nv.constant0._ZN7cutlass13device_kernelINS_4conv6kernel13ConvUniversalINS1_16ConvProblemShapeILNS1_8OperatorE0ELi2EEENS1_10collective14CollectiveConvINS1_46MainloopSm90TmaGmmaWarpSpecializedImplicitGemmILS5_0ELi9ELi2EN4cute5tupleIJNSA_1CILi2EEENSC_ILi1EEESE_EEENS1_36KernelImplicitTmaWarpSpecializedSm90ELi1EEENSB_IJNSC_ILi256EEENSC_ILi128EEENSB_IJNSC_ILi64EEEEEEEEENS_12float_e4m3_tESN_NSA_8TiledMMAINSA_8MMA_AtomIJNSA_4SM904GMMA31MMA_64x128x32_F32E4M3E4M3_SS_TNILNSR_7ScaleInE1ELST_1EEEEEENSA_6LayoutINSB_IJSE_SE_SE_EEENSB_IJNSC_ILi0EEESY_SY_EEEEENSB_IJNSA_10UnderscoreES11_S11_EEEEENS7_6detail26Sm90ImplicitGemmTileTraitsINSA_20SM90_TMA_LOAD_IM2COLENSA_14ComposedLayoutINSA_7SwizzleILi2ELi4ELi3EEENSA_18smem_ptr_flag_bitsILi8EEENSW_INSB_IJNSB_IJNSC_ILi8EEENSC_ILi32EEEEEENSB_IJSK_SE_EEENSB_IJSE_NSC_ILi9EEEEEEEEENSB_IJNSB_IJSK_NSC_ILi512EEEEEENSB_IJSE_SY_EEENSB_IJSY_NSC_ILi16384EEEEEEEEEEEEEvEENS15_INSA_23SM90_TMA_LOAD_MULTICASTENS17_IS19_S1B_NSW_INSB_IJNSB_IJS1C_NSC_ILi16EEEEEES1F_S1H_EEENSB_IJS1K_S1L_NSB_IJSY_NSC_ILi8192EEEEEEEEEEEEEvEEEENS_8epilogue10collective6detail29Sm90TmaWarpSpecializedAdapterINS24_15DefaultEpilogueISN_NSB_IJNSB_IJlllEEESE_SY_EEES29_NS23_6thread17LinearCombinationISN_Li1EffLNS2A_9ScaleType4KindE0ELNS_15FloatRoundStyleE2ESN_EENS_4gemm15EpilogueDefaultEEEEEvvEEEEvNT_6ParamsE:
	.zero		1536


//--------------------- SYMBOLS --------------------------

	.type		.nv.reservedSmem.offset0,@object
	.size		.nv.reservedSmem.offset0,0x4
